	.target	sm_80

	.elftype	@"ET_EXEC"


//--------------------- .note.nv.tkinfo           --------------------------
	.section	.note.nv.tkinfo,"",@"SHT_NOTE"
	.sectionflags	@"SHF_NOTE_NV_TKINFO"
	.tkinfo
        /*0018*/ 	.word	0x00000002
        /*0030*/ 	.string	""
        /*0030*/ 	.string	"ptxas"
        /*0030*/ 	.string	"Cuda compilation tools, release 13.0, V13.0.88"
        /*0030*/ 	.string	"Build cuda_13.0.r13.0/compiler.36424714_0"
        /*0030*/ 	.string	"-v  -suppress-debug-info  -lineinfo  -arch sm_80 "



//--------------------- .note.nv.cuinfo           --------------------------
	.section	.note.nv.cuinfo,"",@"SHT_NOTE"
	.sectionflags	@"SHF_NOTE_NV_CUINFO"
        /*0018*/ 	.short	0x0002
        /*001a*/ 	.short	0x0050
        /*001c*/ 	.short	0x0082
	.zero		2


//--------------------- .nv.info                  --------------------------
	.section	.nv.info,"",@"SHT_CUDA_INFO"
	.align	4


	//----- nvinfo : EIATTR_REGCOUNT
	.align		4
        /*0000*/ 	.byte	0x04, 0x2f
        /*0002*/ 	.short	(.L_2 - .L_1)
	.align		4
.L_1:
        /*0004*/ 	.word	index@(attn_fwd)
        /*0008*/ 	.word	0x000000ff


	//----- nvinfo : EIATTR_FRAME_SIZE
	.align		4
.L_2:
        /*000c*/ 	.byte	0x04, 0x11
        /*000e*/ 	.short	(.L_4 - .L_3)
	.align		4
.L_3:
        /*0010*/ 	.word	index@(attn_fwd)
        /*0014*/ 	.word	0x000013e0


	//----- nvinfo : EIATTR_MIN_STACK_SIZE
	.align		4
.L_4:
        /*0018*/ 	.byte	0x04, 0x12
        /*001a*/ 	.short	(.L_6 - .L_5)
	.align		4
.L_5:
        /*001c*/ 	.word	index@(attn_fwd)
        /*0020*/ 	.word	0x000013e0
.L_6:


//--------------------- .nv.info.attn_fwd         --------------------------
	.section	.nv.info.attn_fwd,"",@"SHT_CUDA_INFO"
	.sectionflags	@""
	.align	4


	//----- nvinfo : EIATTR_CUDA_API_VERSION
	.align		4
        /*0000*/ 	.byte	0x04, 0x37
        /*0002*/ 	.short	(.L_8 - .L_7)
.L_7:
        /*0004*/ 	.word	0x00000082


	//----- nvinfo : EIATTR_SW2861232_WAR
	.align		4
.L_8:
        /*0008*/ 	.byte	0x01, 0x35
	.zero		2


	//----- nvinfo : EIATTR_PARAM_CBANK
	.align		4
        /*000c*/ 	.byte	0x04, 0x0a
        /*000e*/ 	.short	(.L_10 - .L_9)
	.align		4
.L_9:
        /*0010*/ 	.word	index@(.nv.constant0.attn_fwd)
        /*0014*/ 	.short	0x0160
        /*0016*/ 	.short	0x0088


	//----- nvinfo : EIATTR_CBANK_PARAM_SIZE
	.align		4
.L_10:
        /*0018*/ 	.byte	0x03, 0x19
        /*001a*/ 	.short	0x0088


	//----- nvinfo : EIATTR_KPARAM_INFO
	.align		4
        /*001c*/ 	.byte	0x04, 0x17
        /*001e*/ 	.short	(.L_12 - .L_11)
.L_11:
        /*0020*/ 	.word	0x00000000
        /*0024*/ 	.short	0x0019
        /*0026*/ 	.short	0x0080
        /*0028*/ 	.byte	0x00, 0xf4, 0x21, 0x00


	//----- nvinfo : EIATTR_KPARAM_INFO
	.align		4
.L_12:
        /*002c*/ 	.byte	0x04, 0x17
        /*002e*/ 	.short	(.L_14 - .L_13)
.L_13:
        /*0030*/ 	.word	0x00000000
        /*0034*/ 	.short	0x0018
        /*0036*/ 	.short	0x0078
        /*0038*/ 	.byte	0x00, 0xf4, 0x21, 0x00


	//----- nvinfo : EIATTR_KPARAM_INFO
	.align		4
.L_14:
        /*003c*/ 	.byte	0x04, 0x17
        /*003e*/ 	.short	(.L_16 - .L_15)
.L_15:
        /*0040*/ 	.word	0x00000000
        /*0044*/ 	.short	0x0017
        /*0046*/ 	.short	0x0070
        /*0048*/ 	.byte	0x00, 0xf0, 0x11, 0x00


	//----- nvinfo : EIATTR_KPARAM_INFO
	.align		4
.L_16:
        /*004c*/ 	.byte	0x04, 0x17
        /*004e*/ 	.short	(.L_18 - .L_17)
.L_17:
        /*0050*/ 	.word	0x00000000
        /*0054*/ 	.short	0x0016
        /*0056*/ 	.short	0x006c
        /*0058*/ 	.byte	0x00, 0xf0, 0x11, 0x00


	//----- nvinfo : EIATTR_KPARAM_INFO
	.align		4
.L_18:
        /*005c*/ 	.byte	0x04, 0x17
        /*005e*/ 	.short	(.L_20 - .L_19)
.L_19:
        /*0060*/ 	.word	0x00000000
        /*0064*/ 	.short	0x0015
        /*0066*/ 	.short	0x0068
        /*0068*/ 	.byte	0x00, 0xf0, 0x11, 0x00


	//----- nvinfo : EIATTR_KPARAM_INFO
	.align		4
.L_20:
        /*006c*/ 	.byte	0x04, 0x17
        /*006e*/ 	.short	(.L_22 - .L_21)
.L_21:
        /*0070*/ 	.word	0x00000000
        /*0074*/ 	.short	0x0014
        /*0076*/ 	.short	0x0064
        /*0078*/ 	.byte	0x00, 0xf0, 0x11, 0x00


	//----- nvinfo : EIATTR_KPARAM_INFO
	.align		4
.L_22:
        /*007c*/ 	.byte	0x04, 0x17
        /*007e*/ 	.short	(.L_24 - .L_23)
.L_23:
        /*0080*/ 	.word	0x00000000
        /*0084*/ 	.short	0x0013
        /*0086*/ 	.short	0x0060
        /*0088*/ 	.byte	0x00, 0xf0, 0x11, 0x00


	//----- nvinfo : EIATTR_KPARAM_INFO
	.align		4
.L_24:
        /*008c*/ 	.byte	0x04, 0x17
        /*008e*/ 	.short	(.L_26 - .L_25)
.L_25:
        /*0090*/ 	.word	0x00000000
        /*0094*/ 	.short	0x0012
        /*0096*/ 	.short	0x005c
        /*0098*/ 	.byte	0x00, 0xf0, 0x11, 0x00


	//----- nvinfo : EIATTR_KPARAM_INFO
	.align		4
.L_26:
        /*009c*/ 	.byte	0x04, 0x17
        /*009e*/ 	.short	(.L_28 - .L_27)
.L_27:
        /*00a0*/ 	.word	0x00000000
        /*00a4*/ 	.short	0x0011
        /*00a6*/ 	.short	0x0058
        /*00a8*/ 	.byte	0x00, 0xf0, 0x11, 0x00


	//----- nvinfo : EIATTR_KPARAM_INFO
	.align		4
.L_28:
        /*00ac*/ 	.byte	0x04, 0x17
        /*00ae*/ 	.short	(.L_30 - .L_29)
.L_29:
        /*00b0*/ 	.word	0x00000000
        /*00b4*/ 	.short	0x0010
        /*00b6*/ 	.short	0x0054
        /*00b8*/ 	.byte	0x00, 0xf0, 0x11, 0x00


	//----- nvinfo : EIATTR_KPARAM_INFO
	.align		4
.L_30:
        /*00bc*/ 	.byte	0x04, 0x17
        /*00be*/ 	.short	(.L_32 - .L_31)
.L_31:
        /*00c0*/ 	.word	0x00000000
        /*00c4*/ 	.short	0x000f
        /*00c6*/ 	.short	0x0050
        /*00c8*/ 	.byte	0x00, 0xf0, 0x11, 0x00


	//----- nvinfo : EIATTR_KPARAM_INFO
	.align		4
.L_32:
        /*00cc*/ 	.byte	0x04, 0x17
        /*00ce*/ 	.short	(.L_34 - .L_33)
.L_33:
        /*00d0*/ 	.word	0x00000000
        /*00d4*/ 	.short	0x000e
        /*00d6*/ 	.short	0x004c
        /*00d8*/ 	.byte	0x00, 0xf0, 0x11, 0x00


	//----- nvinfo : EIATTR_KPARAM_INFO
	.align		4
.L_34:
        /*00dc*/ 	.byte	0x04, 0x17
        /*00de*/ 	.short	(.L_36 - .L_35)
.L_35:
        /*00e0*/ 	.word	0x00000000
        /*00e4*/ 	.short	0x000d
        /*00e6*/ 	.short	0x0048
        /*00e8*/ 	.byte	0x00, 0xf0, 0x11, 0x00


	//----- nvinfo : EIATTR_KPARAM_INFO
	.align		4
.L_36:
        /*00ec*/ 	.byte	0x04, 0x17
        /*00ee*/ 	.short	(.L_38 - .L_37)
.L_37:
        /*00f0*/ 	.word	0x00000000
        /*00f4*/ 	.short	0x000c
        /*00f6*/ 	.short	0x0044
        /*00f8*/ 	.byte	0x00, 0xf0, 0x11, 0x00


	//----- nvinfo : EIATTR_KPARAM_INFO
	.align		4
.L_38:
        /*00fc*/ 	.byte	0x04, 0x17
        /*00fe*/ 	.short	(.L_40 - .L_39)
.L_39:
        /*0100*/ 	.word	0x00000000
        /*0104*/ 	.short	0x000b
        /*0106*/ 	.short	0x0040
        /*0108*/ 	.byte	0x00, 0xf0, 0x11, 0x00


	//----- nvinfo : EIATTR_KPARAM_INFO
	.align		4
.L_40:
        /*010c*/ 	.byte	0x04, 0x17
        /*010e*/ 	.short	(.L_42 - .L_41)
.L_41:
        /*0110*/ 	.word	0x00000000
        /*0114*/ 	.short	0x000a
        /*0116*/ 	.short	0x003c
        /*0118*/ 	.byte	0x00, 0xf0, 0x11, 0x00


	//----- nvinfo : EIATTR_KPARAM_INFO
	.align		4
.L_42:
        /*011c*/ 	.byte	0x04, 0x17
        /*011e*/ 	.short	(.L_44 - .L_43)
.L_43:
        /*0120*/ 	.word	0x00000000
        /*0124*/ 	.short	0x0009
        /*0126*/ 	.short	0x0038
        /*0128*/ 	.byte	0x00, 0xf0, 0x11, 0x00


	//----- nvinfo : EIATTR_KPARAM_INFO
	.align		4
.L_44:
        /*012c*/ 	.byte	0x04, 0x17
        /*012e*/ 	.short	(.L_46 - .L_45)
.L_45:
        /*0130*/ 	.word	0x00000000
        /*0134*/ 	.short	0x0008
        /*0136*/ 	.short	0x0034
        /*0138*/ 	.byte	0x00, 0xf0, 0x11, 0x00


	//----- nvinfo : EIATTR_KPARAM_INFO
	.align		4
.L_46:
        /*013c*/ 	.byte	0x04, 0x17
        /*013e*/ 	.short	(.L_48 - .L_47)
.L_47:
        /*0140*/ 	.word	0x00000000
        /*0144*/ 	.short	0x0007
        /*0146*/ 	.short	0x0030
        /*0148*/ 	.byte	0x00, 0xf0, 0x11, 0x00


	//----- nvinfo : EIATTR_KPARAM_INFO
	.align		4
.L_48:
        /*014c*/ 	.byte	0x04, 0x17
        /*014e*/ 	.short	(.L_50 - .L_49)
.L_49:
        /*0150*/ 	.word	0x00000000
        /*0154*/ 	.short	0x0006
        /*0156*/ 	.short	0x002c
        /*0158*/ 	.byte	0x00, 0xf0, 0x11, 0x00


	//----- nvinfo : EIATTR_KPARAM_INFO
	.align		4
.L_50:
        /*015c*/ 	.byte	0x04, 0x17
        /*015e*/ 	.short	(.L_52 - .L_51)
.L_51:
        /*0160*/ 	.word	0x00000000
        /*0164*/ 	.short	0x0005
        /*0166*/ 	.short	0x0028
        /*0168*/ 	.byte	0x00, 0xf0, 0x11, 0x00


	//----- nvinfo : EIATTR_KPARAM_INFO
	.align		4
.L_52:
        /*016c*/ 	.byte	0x04, 0x17
        /*016e*/ 	.short	(.L_54 - .L_53)
.L_53:
        /*0170*/ 	.word	0x00000000
        /*0174*/ 	.short	0x0004
        /*0176*/ 	.short	0x0020
        /*0178*/ 	.byte	0x00, 0xf4, 0x21, 0x00


	//----- nvinfo : EIATTR_KPARAM_INFO
	.align		4
.L_54:
        /*017c*/ 	.byte	0x04, 0x17
        /*017e*/ 	.short	(.L_56 - .L_55)
.L_55:
        /*0180*/ 	.word	0x00000000
        /*0184*/ 	.short	0x0003
        /*0186*/ 	.short	0x0018
        /*0188*/ 	.byte	0x00, 0xf4, 0x21, 0x00


	//----- nvinfo : EIATTR_KPARAM_INFO
	.align		4
.L_56:
        /*018c*/ 	.byte	0x04, 0x17
        /*018e*/ 	.short	(.L_58 - .L_57)
.L_57:
        /*0190*/ 	.word	0x00000000
        /*0194*/ 	.short	0x0002
        /*0196*/ 	.short	0x0010
        /*0198*/ 	.byte	0x00, 0xf4, 0x21, 0x00


	//----- nvinfo : EIATTR_KPARAM_INFO
	.align		4
.L_58:
        /*019c*/ 	.byte	0x04, 0x17
        /*019e*/ 	.short	(.L_60 - .L_59)
.L_59:
        /*01a0*/ 	.word	0x00000000
        /*01a4*/ 	.short	0x0001
        /*01a6*/ 	.short	0x0008
        /*01a8*/ 	.byte	0x00, 0xf4, 0x21, 0x00


	//----- nvinfo : EIATTR_KPARAM_INFO
	.align		4
.L_60:
        /*01ac*/ 	.byte	0x04, 0x17
        /*01ae*/ 	.short	(.L_62 - .L_61)
.L_61:
        /*01b0*/ 	.word	0x00000000
        /*01b4*/ 	.short	0x0000
        /*01b6*/ 	.short	0x0000
        /*01b8*/ 	.byte	0x00, 0xf4, 0x21, 0x00


	//----- nvinfo : EIATTR_MAXREG_COUNT
	.align		4
.L_62:
        /*01bc*/ 	.byte	0x03, 0x1b
        /*01be*/ 	.short	0x00ff


	//----- nvinfo : EIATTR_NUM_BARRIERS
	.align		4
        /*01c0*/ 	.byte	0x02, 0x4c
        /*01c2*/ 	.byte	0x01
	.zero		1


	//----- nvinfo : EIATTR_ANNOTATIONS
	.align		4
        /*01c4*/ 	.byte	0x04, 0x55
        /*01c6*/ 	.short	(.L_64 - .L_63)


	//   ....[0]....
.L_63:
        /*01c8*/ 	.word	0x00000001
        /*01cc*/ 	.byte	0xc0, 0x29, 0x00, 0x00, 0x01, 0x00, 0x00, 0x00, 0xd0, 0x29, 0x00, 0x00, 0x01, 0x00, 0x00, 0x00
        /* <DEDUP_REMOVED lines=913> */
        /*3aec*/ 	.byte	0x80, 0xb6, 0x01, 0x00


	//----- nvinfo : EIATTR_MERCURY_ISA_VERSION
	.align		4
.L_64:
        /*3af0*/ 	.byte	0x03, 0x5f
        /*3af2*/ 	.short	0x0000


	//----- nvinfo : EIATTR_COOP_GROUP_MASK_REGIDS
	.align		4
        /*3af4*/ 	.byte	0x04, 0x29
        /*3af6*/ 	.short	(.L_66 - .L_65)


	//   ....[0]....
.L_65:
        /*3af8*/ 	.word	0xffffffff


	//   ....[1]....
        /*3afc*/ 	.word	0xffffffff


	//   ....[2]....
        /*3b00*/ 	.word	0xffffffff


	//   ....[3]....
        /*3b04*/ 	.word	0xffffffff


	//   ....[4]....
        /*3b08*/ 	.word	0xffffffff


	//   ....[5]....
        /*3b0c*/ 	.word	0xffffffff


	//   ....[6]....
        /*3b10*/ 	.word	0xffffffff


	//   ....[7]....
        /*3b14*/ 	.word	0xffffffff


	//   ....[8]....
        /*3b18*/ 	.word	0xffffffff


	//   ....[9]....
        /*3b1c*/ 	.word	0xffffffff


	//   ....[10]....
        /*3b20*/ 	.word	0xffffffff


	//   ....[11]....
        /*3b24*/ 	.word	0xffffffff


	//   ....[12]....
        /*3b28*/ 	.word	0xffffffff


	//   ....[13]....
        /*3b2c*/ 	.word	0xffffffff


	//   ....[14]....
        /*3b30*/ 	.word	0xffffffff


	//   ....[15]....
        /*3b34*/ 	.word	0xffffffff


	//   ....[16]....
        /*3b38*/ 	.word	0xffffffff


	//   ....[17]....
        /*3b3c*/ 	.word	0xffffffff


	//   ....[18]....
        /*3b40*/ 	.word	0xffffffff


	//   ....[19]....
        /*3b44*/ 	.word	0xffffffff


	//   ....[20]....
        /*3b48*/ 	.word	0xffffffff


	//   ....[21]....
        /*3b4c*/ 	.word	0xffffffff


	//   ....[22]....
        /*3b50*/ 	.word	0xffffffff


	//   ....[23]....
        /*3b54*/ 	.word	0xffffffff


	//   ....[24]....
        /*3b58*/ 	.word	0xffffffff


	//   ....[25]....
        /*3b5c*/ 	.word	0xffffffff


	//   ....[26]....
        /*3b60*/ 	.word	0xffffffff


	//   ....[27]....
        /*3b64*/ 	.word	0xffffffff


	//   ....[28]....
        /*3b68*/ 	.word	0xffffffff


	//   ....[29]....
        /*3b6c*/ 	.word	0xffffffff


	//   ....[30]....
        /*3b70*/ 	.word	0xffffffff


	//   ....[31]....
        /*3b74*/ 	.word	0xffffffff


	//   ....[32]....
        /*3b78*/ 	.word	0xffffffff


	//   ....[33]....
        /*3b7c*/ 	.word	0xffffffff


	//   ....[34]....
        /*3b80*/ 	.word	0xffffffff


	//   ....[35]....
        /*3b84*/ 	.word	0xffffffff


	//   ....[36]....
        /*3b88*/ 	.word	0xffffffff


	//   ....[37]....
        /*3b8c*/ 	.word	0xffffffff


	//   ....[38]....
        /*3b90*/ 	.word	0xffffffff


	//   ....[39]....
        /*3b94*/ 	.word	0xffffffff


	//   ....[40]....
        /*3b98*/ 	.word	0xffffffff


	//   ....[41]....
        /*3b9c*/ 	.word	0xffffffff


	//   ....[42]....
        /*3ba0*/ 	.word	0xffffffff


	//   ....[43]....
        /*3ba4*/ 	.word	0xffffffff


	//----- nvinfo : EIATTR_COOP_GROUP_INSTR_OFFSETS
	.align		4
.L_66:
        /*3ba8*/ 	.byte	0x04, 0x28
        /*3baa*/ 	.short	(.L_68 - .L_67)


	//   ....[0]....
.L_67:
        /*3bac*/ 	.word	0x00011ca0


	//   ....[1]....
        /*3bb0*/ 	.word	0x00011cb0


	//   ....[2]....
        /*3bb4*/ 	.word	0x00011cc0


	//   ....[3]....
        /*3bb8*/ 	.word	0x00011cd0


	//   ....[4]....
        /*3bbc*/ 	.word	0x00011ce0


	//   ....[5]....
        /*3bc0*/ 	.word	0x00011cf0


	//   ....[6]....
        /*3bc4*/ 	.word	0x00011d80


	//   ....[7]....
        /*3bc8*/ 	.word	0x00011da0


	//   ....[8]....
        /*3bcc*/ 	.word	0x00011e00


	//   ....[9]....
        /*3bd0*/ 	.word	0x00011e10


	//   ....[10]....
        /*3bd4*/ 	.word	0x00011e20


	//   ....[11]....
        /*3bd8*/ 	.word	0x00011e30


	//   ....[12]....
        /*3bdc*/ 	.word	0x00011e40


	//   ....[13]....
        /*3be0*/ 	.word	0x00011e50


	//   ....[14]....
        /*3be4*/ 	.word	0x00011e90


	//   ....[15]....
        /*3be8*/ 	.word	0x00011eb0


	//   ....[16]....
        /*3bec*/ 	.word	0x000121f0


	//   ....[17]....
        /*3bf0*/ 	.word	0x00012200


	//   ....[18]....
        /*3bf4*/ 	.word	0x00012230


	//   ....[19]....
        /*3bf8*/ 	.word	0x00012240


	//   ....[20]....
        /*3bfc*/ 	.word	0x00012270


	//   ....[21]....
        /*3c00*/ 	.word	0x00012280


	//   ....[22]....
        /*3c04*/ 	.word	0x00012bc0


	//   ....[23]....
        /*3c08*/ 	.word	0x00012cb0


	//   ....[24]....
        /*3c0c*/ 	.word	0x00012ec0


	//   ....[25]....
        /*3c10*/ 	.word	0x00012ed0


	//   ....[26]....
        /*3c14*/ 	.word	0x00012ee0


	//   ....[27]....
        /*3c18*/ 	.word	0x00012ef0


	//   ....[28]....
        /*3c1c*/ 	.word	0x00012f00


	//   ....[29]....
        /*3c20*/ 	.word	0x00012f10


	//   ....[30]....
        /*3c24*/ 	.word	0x00012f20


	//   ....[31]....
        /*3c28*/ 	.word	0x00012f30


	//   ....[32]....
        /*3c2c*/ 	.word	0x00012fa0


	//   ....[33]....
        /*3c30*/ 	.word	0x00012fd0


	//   ....[34]....
        /*3c34*/ 	.word	0x00012ff0


	//   ....[35]....
        /*3c38*/ 	.word	0x00013000


	//   ....[36]....
        /*3c3c*/ 	.word	0x00013010


	//   ....[37]....
        /*3c40*/ 	.word	0x00013020


	//   ....[38]....
        /*3c44*/ 	.word	0x00013510


	//   ....[39]....
        /*3c48*/ 	.word	0x00013520


	//   ....[40]....
        /*3c4c*/ 	.word	0x00013570


	//   ....[41]....
        /*3c50*/ 	.word	0x00013580


	//   ....[42]....
        /*3c54*/ 	.word	0x00013730


	//   ....[43]....
        /*3c58*/ 	.word	0x00013750


	//----- nvinfo : EIATTR_EXIT_INSTR_OFFSETS
	.align		4
.L_68:
        /*3c5c*/ 	.byte	0x04, 0x1c
        /*3c5e*/ 	.short	(.L_70 - .L_69)


	//   ....[0]....
.L_69:
        /*3c60*/ 	.word	0x00020c30


	//   ....[1]....
        /*3c64*/ 	.word	0x00020cd0


	//----- nvinfo : EIATTR_REQNTID
	.align		4
.L_70:
        /*3c68*/ 	.byte	0x04, 0x10
        /*3c6a*/ 	.short	(.L_72 - .L_71)
.L_71:
        /*3c6c*/ 	.word	0x00000100
        /*3c70*/ 	.word	0x00000001
        /*3c74*/ 	.word	0x00000001


	//----- nvinfo : EIATTR_CRS_STACK_SIZE
	.align		4
.L_72:
        /*3c78*/ 	.byte	0x04, 0x1e
        /*3c7a*/ 	.short	(.L_74 - .L_73)
.L_73:
        /*3c7c*/ 	.word	0x00000000
.L_74:


//--------------------- .nv.callgraph             --------------------------
	.section	.nv.callgraph,"",@"SHT_CUDA_CALLGRAPH"
	.align	4
	.sectionentsize	8
	.align		4
        /*0000*/ 	.word	0x00000000
	.align		4
        /*0004*/ 	.word	0xffffffff
	.align		4
        /*0008*/ 	.word	0x00000000
	.align		4
        /*000c*/ 	.word	0xfffffffe
	.align		4
        /*0010*/ 	.word	0x00000000
	.align		4
        /*0014*/ 	.word	0xfffffffd
	.align		4
        /*0018*/ 	.word	0x00000000
	.align		4
        /*001c*/ 	.word	0xfffffffc


//--------------------- .nv.rel.action            --------------------------
	.section	.nv.rel.action,"",@"SHT_CUDA_RELOCINFO"
	.align	8
	.sectionentsize	8
        /*0000*/ 	.byte	0x73, 0x00, 0x00, 0x00, 0x00, 0x00, 0x00, 0x00, 0x00, 0x00, 0x00, 0x11, 0x25, 0x00, 0x05, 0x36


//--------------------- .nv.constant4             --------------------------
	.section	.nv.constant4,"a",@progbits
	.align	8
	.align		8
.nv.constant4:
        /*0000*/ 	.dword	_$_str


//--------------------- .nv.constant0.attn_fwd    --------------------------
	.section	.nv.constant0.attn_fwd,"a",@progbits
	.sectionflags	@""
	.align	4
.nv.constant0.attn_fwd:
	.zero		488


//--------------------- .text.attn_fwd            --------------------------
	.section	.text.attn_fwd,"ax",@progbits
	.sectioninfo	@"SHI_REGISTERS=255"
	.align	128
        .global         attn_fwd
        .type           attn_fwd,@function
        .size           attn_fwd,(.L_x_21 - attn_fwd)
        .other          attn_fwd,@"STO_CUDA_ENTRY STV_DEFAULT"
attn_fwd:
.text.attn_fwd:
[----:B------:R-:W-:Y:S02]  /*0000*/  MOV R1, c[0x0][0x28] ;  /* 0x00000a0000017a02 */ /* 0x000fe40000000f00 */
[----:B------:R-:W0:Y:S01]  /*0010*/  S2R R129, SR_CTAID.X ;  /* 0x0000000000817919 */ /* 0x000e220000002500 */
[----:B------:R-:W-:Y:S01]  /*0020*/  MOV R14, c[0x0][0x198] ;  /* 0x00006600000e7a02 */ /* 0x000fe20000000f00 */
[----:B------:R-:W-:Y:S01]  /*0030*/  ULDC.64 UR6, c[0x0][0x118] ;  /* 0x0000460000067ab9 */ /* 0x000fe20000000a00 */
[----:B------:R-:W-:Y:S01]  /*0040*/  IADD3 R1, R1, -0x13e0, RZ ;  /* 0xffffec2001017810 */ /* 0x000fe20007ffe0ff */
[----:B------:R-:W1:Y:S04]  /*0050*/  S2R R150, SR_TID.X ;  /* 0x0000000000967919 */ /* 0x000e680000002100 */
[----:B------:R-:W2:Y:S01]  /*0060*/  S2R R158, SR_CTAID.Y ;  /* 0x00000000009e7919 */ /* 0x000ea20000002600 */
[----:B0-----:R-:W-:Y:S01]  /*0070*/  IMAD.SHL.U32 R129, R129, 0x40, RZ ;  /* 0x0000004081817824 */ /* 0x001fe200078e00ff */
[----:B-1----:R-:W-:-:S04]  /*0080*/  SHF.R.U32.HI R0, RZ, 0x6, R150 ;  /* 0x00000006ff007819 */ /* 0x002fc80000011696 */
[----:B------:R-:W-:Y:S02]  /*0090*/  LOP3.LUT R2, R129, 0x3f, R150, 0xf8, !PT ;  /* 0x0000003f81027812 */ /* 0x000fe400078ef896 */
[----:B------:R-:W-:Y:S01]  /*00a0*/  SGXT.U32 R3, R0, 0x2 ;  /* 0x000000020003781a */ /* 0x000fe20000000000 */
[----:B--2---:R-:W-:Y:S02]  /*00b0*/  IMAD R0, R158, c[0x0][0x190], RZ ;  /* 0x000064009e007a24 */ /* 0x004fe400078e02ff */
[----:B------:R-:W-:Y:S02]  /*00c0*/  IMAD R2, R2, c[0x0][0x194], RZ ;  /* 0x0000650002027a24 */ /* 0x000fe400078e02ff */
[----:B------:R-:W-:Y:S02]  /*00d0*/  IMAD R7, R3, c[0x0][0x198], RZ ;  /* 0x0000660003077a24 */ /* 0x000fe400078e02ff */
[----:B------:R-:W-:Y:S01]  /*00e0*/  IMAD.SHL.U32 R4, R0, 0x2, RZ ;  /* 0x0000000200047824 */ /* 0x000fe200078e00ff */
[----:B------:R-:W-:Y:S01]  /*00f0*/  SHF.L.U32 R3, R2, 0x1, RZ ;  /* 0x0000000102037819 */ /* 0x000fe200000006ff */
[----:B------:R-:W-:-:S02]  /*0100*/  IMAD R9, R14, 0x4, R7 ;  /* 0x000000040e097824 */ /* 0x000fc400078e0207 */
[----:B------:R-:W-:Y:S01]  /*0110*/  IMAD.HI R0, R0, 0x2, RZ ;  /* 0x0000000200007827 */ /* 0x000fe200078e02ff */
[----:B------:R-:W-:Y:S02]  /*0120*/  IADD3 R4, P0, P1, R3, c[0x0][0x160], R4 ;  /* 0x0000580003047a10 */ /* 0x000fe4000791e004 */
[----:B------:R-:W-:Y:S01]  /*0130*/  LEA R3, R14, R9, 0x2 ;  /* 0x000000090e037211 */ /* 0x000fe200078e10ff */
[----:B------:R-:W-:-:S05]  /*0140*/  IMAD.HI R5, R2, 0x2, RZ ;  /* 0x0000000202057827 */ /* 0x000fca00078e02ff */
[----:B------:R-:W-:Y:S01]  /*0150*/  IADD3.X R0, R5, c[0x0][0x164], R0, P0, P1 ;  /* 0x0000590005007a10 */ /* 0x000fe200007e2400 */
[C---:B------:R-:W-:Y:S01]  /*0160*/  IMAD R5, R14.reuse, 0x4, R3 ;  /* 0x000000040e057824 */ /* 0x040fe200078e0203 */
[-C--:B------:R-:W-:Y:S02]  /*0170*/  LEA R6, P0, R7, R4.reuse, 0x1 ;  /* 0x0000000407067211 */ /* 0x080fe400078008ff */
[----:B------:R-:W-:Y:S02]  /*0180*/  LEA R10, P1, R3, R4, 0x1 ;  /* 0x00000004030a7211 */ /* 0x000fe400078208ff */
[----:B------:R-:W-:Y:S02]  /*0190*/  LEA.HI.X.SX32 R7, R7, R0, 0x1, P0 ;  /* 0x0000000007077211 */ /* 0x000fe400000f0eff */
[----:B------:R-:W-:Y:S02]  /*01a0*/  LEA R8, P0, R9, R4, 0x1 ;  /* 0x0000000409087211 */ /* 0x000fe400078008ff */
[----:B------:R-:W-:Y:S01]  /*01b0*/  LEA R15, R14, R5, 0x2 ;  /* 0x000000050e0f7211 */ /* 0x000fe200078e10ff */
[----:B------:R0:W2:Y:S01]  /*01c0*/  LDG.E.U16 R2, [R6.64] ;  /* 0x0000000606027981 */ /* 0x0000a2000c1e1500 */
[----:B------:R-:W-:-:S02]  /*01d0*/  LEA.HI.X.SX32 R11, R3, R0, 0x1, P1 ;  /* 0x00000000030b7211 */ /* 0x000fc400008f0eff */
[----:B------:R-:W-:Y:S01]  /*01e0*/  LEA.HI.X.SX32 R9, R9, R0, 0x1, P0 ;  /* 0x0000000009097211 */ /* 0x000fe200000f0eff */
[----:B------:R-:W-:Y:S01]  /*01f0*/  IMAD R19, R14, 0x4, R15 ;  /* 0x000000040e137824 */ /* 0x000fe200078e020f */
[-C--:B------:R-:W-:Y:S01]  /*0200*/  LEA R12, P0, R5, R4.reuse, 0x1 ;  /* 0x00000004050c7211 */ /* 0x080fe200078008ff */
[----:B------:R1:W3:Y:S01]  /*0210*/  LDG.E.U16 R3, [R10.64] ;  /* 0x000000060a037981 */ /* 0x0002e2000c1e1500 */
[----:B------:R-:W-:Y:S02]  /*0220*/  LEA R16, P1, R15, R4, 0x1 ;  /* 0x000000040f107211 */ /* 0x000fe400078208ff */
[-C--:B------:R-:W-:Y:S02]  /*0230*/  LEA.HI.X.SX32 R13, R5, R0.reuse, 0x1, P0 ;  /* 0x00000000050d7211 */ /* 0x080fe400000f0eff */
[----:B------:R-:W-:Y:S01]  /*0240*/  LEA.HI.X.SX32 R17, R15, R0, 0x1, P1 ;  /* 0x000000000f117211 */ /* 0x000fe200008f0eff */
[----:B------:R4:W5:Y:S01]  /*0250*/  LDG.E.U16 R5, [R8.64] ;  /* 0x0000000608057981 */ /* 0x000962000c1e1500 */
[----:B------:R-:W-:-:S02]  /*0260*/  LEA R18, P0, R19, R4, 0x1 ;  /* 0x0000000413127211 */ /* 0x000fc400078008ff */
[C---:B------:R-:W-:Y:S01]  /*0270*/  LEA R15, R14.reuse, R19, 0x2 ;  /* 0x000000130e0f7211 */ /* 0x040fe200078e10ff */
[----:B0-----:R0:W2:Y:S01]  /*0280*/  LDG.E.U16 R6, [R12.64] ;  /* 0x000000060c067981 */ /* 0x0010a2000c1e1500 */
[----:B------:R-:W-:Y:S02]  /*0290*/  LEA.HI.X.SX32 R19, R19, R0, 0x1, P0 ;  /* 0x0000000013137211 */ /* 0x000fe400000f0eff */
[C---:B------:R-:W-:Y:S01]  /*02a0*/  LEA R20, P0, R15.reuse, R4, 0x1 ;  /* 0x000000040f147211 */ /* 0x040fe200078008ff */
[C---:B-1----:R-:W-:Y:S01]  /*02b0*/  IMAD R11, R14.reuse, 0x4, R15 ;  /* 0x000000040e0b7824 */ /* 0x042fe200078e020f */
[----:B------:R1:W2:Y:S02]  /*02c0*/  LDG.E.U16 R7, [R16.64] ;  /* 0x0000000610077981 */ /* 0x0002a4000c1e1500 */
[----:B------:R-:W-:Y:S02]  /*02d0*/  LEA.HI.X.SX32 R21, R15, R0, 0x1, P0 ;  /* 0x000000000f157211 */ /* 0x000fe400000f0eff */
[C---:B------:R-:W-:Y:S01]  /*02e0*/  LEA R15, R14.reuse, R11, 0x2 ;  /* 0x0000000b0e0f7211 */ /* 0x040fe200078e10ff */
[----:B----4-:R4:W2:Y:S04]  /*02f0*/  LDG.E.U16 R8, [R18.64] ;  /* 0x0000000612087981 */ /* 0x0108a8000c1e1500 */
[C---:B------:R-:W-:Y:S01]  /*0300*/  IMAD R27, R14.reuse, 0x4, R15 ;  /* 0x000000040e1b7824 */ /* 0x040fe200078e020f */
[----:B------:R-:W-:Y:S01]  /*0310*/  LEA R24, P1, R15, R4, 0x1 ;  /* 0x000000040f187211 */ /* 0x000fe200078208ff */
[----:B------:R1:W2:Y:S03]  /*0320*/  LDG.E.U16 R9, [R20.64] ;  /* 0x0000000614097981 */ /* 0x0002a6000c1e1500 */
[----:B0-----:R-:W-:-:S02]  /*0330*/  LEA R13, R14, R27, 0x2 ;  /* 0x0000001b0e0d7211 */ /* 0x001fc400078e10ff */
[----:B------:R-:W-:Y:S02]  /*0340*/  LEA.HI.X.SX32 R25, R15, R0, 0x1, P1 ;  /* 0x000000000f197211 */ /* 0x000fe400008f0eff */
[----:B------:R-:W-:Y:S01]  /*0350*/  LEA R22, P0, R11, R4, 0x1 ;  /* 0x000000040b167211 */ /* 0x000fe200078008ff */
[----:B------:R-:W-:-:S03]  /*0360*/  IMAD R15, R14, 0x4, R13 ;  /* 0x000000040e0f7824 */ /* 0x000fc600078e020d */
[----:B------:R-:W-:Y:S02]  /*0370*/  LEA.HI.X.SX32 R23, R11, R0, 0x1, P0 ;  /* 0x000000000b177211 */ /* 0x000fe400000f0eff */
[C---:B------:R-:W-:Y:S01]  /*0380*/  LEA R26, P0, R27.reuse, R4, 0x1 ;  /* 0x000000041b1a7211 */ /* 0x040fe200078008ff */
[----:B------:R0:W2:Y:S01]  /*0390*/  LDG.E.U16 R11, [R24.64] ;  /* 0x00000006180b7981 */ /* 0x0000a2000c1e1500 */
[C---:B-1----:R-:W-:Y:S02]  /*03a0*/  LEA R17, R14.reuse, R15, 0x2 ;  /* 0x0000000f0e117211 */ /* 0x042fe400078e10ff */
[----:B------:R-:W-:Y:S01]  /*03b0*/  LEA.HI.X.SX32 R27, R27, R0, 0x1, P0 ;  /* 0x000000001b1b7211 */ /* 0x000fe200000f0eff */
[----:B------:R1:W2:Y:S01]  /*03c0*/  LDG.E.U16 R10, [R22.64] ;  /* 0x00000006160a7981 */ /* 0x0002a2000c1e1500 */
[-C--:B----4-:R-:W-:Y:S01]  /*03d0*/  LEA R18, P0, R13, R4.reuse, 0x1 ;  /* 0x000000040d127211 */ /* 0x090fe200078008ff */
[----:B------:R-:W-:Y:S01]  /*03e0*/  IMAD R31, R14, 0x4, R17 ;  /* 0x000000040e1f7824 */ /* 0x000fe200078e0211 */
[----:B------:R-:W-:Y:S01]  /*03f0*/  LEA R28, P1, R17, R4, 0x1 ;  /* 0x00000004111c7211 */ /* 0x000fe200078208ff */
[----:B------:R4:W2:Y:S01]  /*0400*/  LDG.E.U16 R12, [R26.64] ;  /* 0x000000061a0c7981 */ /* 0x0008a2000c1e1500 */
[----:B------:R-:W-:-:S02]  /*0410*/  LEA.HI.X.SX32 R19, R13, R0, 0x1, P0 ;  /* 0x000000000d137211 */ /* 0x000fc400000f0eff */
[----:B------:R-:W-:Y:S02]  /*0420*/  LEA.HI.X.SX32 R29, R17, R0, 0x1, P1 ;  /* 0x00000000111d7211 */ /* 0x000fe400008f0eff */
[C---:B------:R-:W-:Y:S01]  /*0430*/  LEA R20, P0, R15.reuse, R4, 0x1 ;  /* 0x000000040f147211 */ /* 0x040fe200078008ff */
[----:B------:R0:W2:Y:S01]  /*0440*/  LDG.E.U16 R13, [R18.64] ;  /* 0x00000006120d7981 */ /* 0x0000a2000c1e1500 */
[C---:B------:R-:W-:Y:S02]  /*0450*/  LEA R17, R14.reuse, R31, 0x2 ;  /* 0x0000001f0e117211 */ /* 0x040fe400078e10ff */
[----:B------:R-:W-:Y:S01]  /*0460*/  LEA.HI.X.SX32 R21, R15, R0, 0x1, P0 ;  /* 0x000000000f157211 */ /* 0x000fe200000f0eff */
[----:B------:R0:W2:Y:S01]  /*0470*/  LDG.E.U16 R16, [R28.64] ;  /* 0x000000061c107981 */ /* 0x0000a2000c1e1500 */
[C---:B-1----:R-:W-:Y:S01]  /*0480*/  LEA R22, P0, R31.reuse, R4, 0x1 ;  /* 0x000000041f167211 */ /* 0x042fe200078008ff */
[----:B----4-:R-:W-:Y:S02]  /*0490*/  IMAD R27, R14, 0x4, R17 ;  /* 0x000000040e1b7824 */ /* 0x010fe400078e0211 */
[----:B------:R1:W4:Y:S01]  /*04a0*/  LDG.E.U16 R15, [R20.64] ;  /* 0x00000006140f7981 */ /* 0x000322000c1e1500 */
[----:B------:R-:W-:-:S02]  /*04b0*/  LEA.HI.X.SX32 R23, R31, R0, 0x1, P0 ;  /* 0x000000001f177211 */ /* 0x000fc400000f0eff */
[----:B------:R-:W-:Y:S02]  /*04c0*/  LEA R31, R14, R27, 0x2 ;  /* 0x0000001b0e1f7211 */ /* 0x000fe400078e10ff */
[----:B0-----:R-:W-:-:S03]  /*04d0*/  LEA R24, P0, R17, R4, 0x1 ;  /* 0x0000000411187211 */ /* 0x001fc600078008ff */
[C---:B------:R-:W-:Y:S01]  /*04e0*/  IMAD R33, R14.reuse, 0x4, R31 ;  /* 0x000000040e217824 */ /* 0x040fe200078e021f */
[----:B------:R-:W-:Y:S02]  /*04f0*/  LEA.HI.X.SX32 R25, R17, R0, 0x1, P0 ;  /* 0x0000000011197211 */ /* 0x000fe400000f0eff */
[C---:B------:R-:W-:Y:S01]  /*0500*/  LEA R26, P0, R27.reuse, R4, 0x1 ;  /* 0x000000041b1a7211 */ /* 0x040fe200078008ff */
[----:B------:R0:W2:Y:S01]  /*0510*/  LDG.E.U16 R17, [R22.64] ;  /* 0x0000000616117981 */ /* 0x0000a2000c1e1500 */
[C---:B-1----:R-:W-:Y:S02]  /*0520*/  LEA R21, R14.reuse, R33, 0x2 ;  /* 0x000000210e157211 */ /* 0x042fe400078e10ff */
[----:B------:R-:W-:Y:S01]  /*0530*/  LEA.HI.X.SX32 R27, R27, R0, 0x1, P0 ;  /* 0x000000001b1b7211 */ /* 0x000fe200000f0eff */
[----:B------:R1:W2:Y:S01]  /*0540*/  LDG.E.U16 R18, [R24.64] ;  /* 0x0000000618127981 */ /* 0x0002a2000c1e1500 */
[-C--:B------:R-:W-:Y:S02]  /*0550*/  LEA R32, P0, R33, R4.reuse, 0x1 ;  /* 0x0000000421207211 */ /* 0x080fe400078008ff */
[----:B------:R-:W-:Y:S01]  /*0560*/  LEA R30, P1, R31, R4, 0x1 ;  /* 0x000000041f1e7211 */ /* 0x000fe200078208ff */
[----:B------:R1:W2:Y:S01]  /*0570*/  LDG.E.U16 R19, [R26.64] ;  /* 0x000000061a137981 */ /* 0x0002a2000c1e1500 */
[----:B0-----:R-:W-:Y:S01]  /*0580*/  IMAD R23, R14, 0x4, R21 ;  /* 0x000000040e177824 */ /* 0x001fe200078e0215 */
[----:B------:R-:W-:-:S02]  /*0590*/  LEA.HI.X.SX32 R33, R33, R0, 0x1, P0 ;  /* 0x0000000021217211 */ /* 0x000fc400000f0eff */
[C---:B------:R-:W-:Y:S02]  /*05a0*/  LEA R28, P0, R21.reuse, R4, 0x1 ;  /* 0x00000004151c7211 */ /* 0x040fe400078008ff */
[C---:B------:R-:W-:Y:S02]  /*05b0*/  LEA R37, R14.reuse, R23, 0x2 ;  /* 0x000000170e257211 */ /* 0x040fe400078e10ff */
[----:B------:R-:W-:Y:S02]  /*05c0*/  LEA.HI.X.SX32 R29, R21, R0, 0x1, P0 ;  /* 0x00000000151d7211 */ /* 0x000fe400000f0eff */
[----:B------:R-:W-:Y:S01]  /*05d0*/  LEA R34, P0, R23, R4, 0x1 ;  /* 0x0000000417227211 */ /* 0x000fe200078008ff */
[----:B-1----:R-:W-:Y:S01]  /*05e0*/  IMAD R25, R14, 0x4, R37 ;  /* 0x000000040e197824 */ /* 0x002fe200078e0225 */
[-C--:B------:R-:W-:Y:S01]  /*05f0*/  LEA.HI.X.SX32 R31, R31, R0.reuse, 0x1, P1 ;  /* 0x000000001f1f7211 */ /* 0x080fe200008f0eff */
[----:B------:R0:W2:Y:S01]  /*0600*/  LDG.E.U16 R21, [R32.64] ;  /* 0x0000000620157981 */ /* 0x0000a2000c1e1500 */
[----:B------:R-:W-:-:S02]  /*0610*/  LEA.HI.X.SX32 R35, R23, R0, 0x1, P0 ;  /* 0x0000000017237211 */ /* 0x000fc400000f0eff */
[C---:B------:R-:W-:Y:S01]  /*0620*/  LEA R38, P0, R25.reuse, R4, 0x1 ;  /* 0x0000000419267211 */ /* 0x040fe200078008ff */
[----:B------:R1:W2:Y:S01]  /*0630*/  LDG.E.U16 R20, [R30.64] ;  /* 0x000000061e147981 */ /* 0x0002a2000c1e1500 */
[C---:B------:R-:W-:Y:S02]  /*0640*/  LEA R27, R14.reuse, R25, 0x2 ;  /* 0x000000190e1b7211 */ /* 0x040fe400078e10ff */
[----:B------:R-:W-:Y:S01]  /*0650*/  LEA.HI.X.SX32 R39, R25, R0, 0x1, P0 ;  /* 0x0000000019277211 */ /* 0x000fe200000f0eff */
[----:B------:R1:W2:Y:S02]  /*0660*/  LDG.E.U16 R22, [R28.64] ;  /* 0x000000061c167981 */ /* 0x0002a4000c1e1500 */
[----:B0-----:R-:W-:Y:S01]  /*0670*/  IMAD R33, R14, 0x4, R27 ;  /* 0x000000040e217824 */ /* 0x001fe200078e021b */
[-C--:B------:R-:W-:Y:S01]  /*0680*/  LEA R36, P1, R37, R4.reuse, 0x1 ;  /* 0x0000000425247211 */ /* 0x080fe200078208ff */
[----:B------:R0:W2:Y:S01]  /*0690*/  LDG.E.U16 R25, [R38.64] ;  /* 0x0000000626197981 */ /* 0x0000a2000c1e1500 */
[----:B-1----:R-:W-:-:S03]  /*06a0*/  LEA R30, P0, R27, R4, 0x1 ;  /* 0x000000041b1e7211 */ /* 0x002fc600078008ff */
[----:B------:R1:W2:Y:S01]  /*06b0*/  LDG.E.U16 R23, [R34.64] ;  /* 0x0000000622177981 */ /* 0x0002a2000c1e1500 */
[-C--:B------:R-:W-:Y:S02]  /*06c0*/  LEA.HI.X.SX32 R31, R27, R0.reuse, 0x1, P0 ;  /* 0x000000001b1f7211 */ /* 0x080fe400000f0eff */
[C---:B------:R-:W-:Y:S02]  /*06d0*/  LEA R27, R14.reuse, R33, 0x2 ;  /* 0x000000210e1b7211 */ /* 0x040fe400078e10ff */
[----:B------:R-:W-:Y:S01]  /*06e0*/  LEA.HI.X.SX32 R37, R37, R0, 0x1, P1 ;  /* 0x0000000025257211 */ /* 0x000fe200008f0eff */
[----:B------:R0:W2:Y:S02]  /*06f0*/  LDG.E.U16 R26, [R30.64] ;  /* 0x000000061e1a7981 */ /* 0x0000a4000c1e1500 */
[----:B------:R-:W-:Y:S02]  /*0700*/  IMAD R29, R14, 0x4, R27 ;  /* 0x000000040e1d7824 */ /* 0x000fe400078e021b */
[----:B------:R0:W2:Y:S01]  /*0710*/  LDG.E.U16 R24, [R36.64] ;  /* 0x0000000624187981 */ /* 0x0000a2000c1e1500 */
[----:B------:R-:W-:-:S02]  /*0720*/  LEA R32, P0, R33, R4, 0x1 ;  /* 0x0000000421207211 */ /* 0x000fc400078008ff */
[----:B0-----:R-:W-:-:S05]  /*0730*/  LEA R37, R14, R29, 0x2 ;  /* 0x0000001d0e257211 */ /* 0x001fca00078e10ff */
[C---:B------:R-:W-:Y:S01]  /*0740*/  IMAD R39, R14.reuse, 0x4, R37 ;  /* 0x000000040e277824 */ /* 0x040fe200078e0225 */
[----:B------:R-:W-:Y:S02]  /*0750*/  LEA.HI.X.SX32 R33, R33, R0, 0x1, P0 ;  /* 0x0000000021217211 */ /* 0x000fe400000f0eff */
[-C--:B-1----:R-:W-:Y:S02]  /*0760*/  LEA R34, P0, R29, R4.reuse, 0x1 ;  /* 0x000000041d227211 */ /* 0x082fe400078008ff */
[C---:B------:R-:W-:Y:S02]  /*0770*/  LEA R43, R14.reuse, R39, 0x2 ;  /* 0x000000270e2b7211 */ /* 0x040fe400078e10ff */
[----:B------:R-:W-:Y:S02]  /*0780*/  LEA R40, P1, R27, R4, 0x1 ;  /* 0x000000041b287211 */ /* 0x000fe400078208ff */
[----:B------:R-:W-:Y:S01]  /*0790*/  LEA.HI.X.SX32 R35, R29, R0, 0x1, P0 ;  /* 0x000000001d237211 */ /* 0x000fe200000f0eff */
[----:B------:R-:W-:Y:S01]  /*07a0*/  IMAD R45, R14, 0x4, R43 ;  /* 0x000000040e2d7824 */ /* 0x000fe200078e022b */
[----:B------:R-:W-:-:S02]  /*07b0*/  LEA R36, P0, R37, R4, 0x1 ;  /* 0x0000000425247211 */ /* 0x000fc400078008ff */
[-C--:B------:R-:W-:Y:S01]  /*07c0*/  LEA.HI.X.SX32 R41, R27, R0.reuse, 0x1, P1 ;  /* 0x000000001b297211 */ /* 0x080fe200008f0eff */
[----:B------:R0:W2:Y:S01]  /*07d0*/  LDG.E.U16 R29, [R34.64] ;  /* 0x00000006221d7981 */ /* 0x0000a2000c1e1500 */
[----:B------:R-:W-:Y:S02]  /*07e0*/  LEA.HI.X.SX32 R37, R37, R0, 0x1, P0 ;  /* 0x0000000025257211 */ /* 0x000fe400000f0eff */
[C---:B------:R-:W-:Y:S01]  /*07f0*/  LEA R38, P0, R39.reuse, R4, 0x1 ;  /* 0x0000000427267211 */ /* 0x040fe200078008ff */
[----:B------:R1:W2:Y:S03]  /*0800*/  LDG.E.U16 R27, [R32.64] ;  /* 0x00000006201b7981 */ /* 0x0002a6000c1e1500 */
[----:B------:R-:W-:Y:S01]  /*0810*/  LEA.HI.X.SX32 R39, R39, R0, 0x1, P0 ;  /* 0x0000000027277211 */ /* 0x000fe200000f0eff */
[----:B------:R0:W2:Y:S01]  /*0820*/  LDG.E.U16 R28, [R40.64] ;  /* 0x00000006281c7981 */ /* 0x0000a2000c1e1500 */
[----:B------:R-:W-:-:S02]  /*0830*/  LEA R44, P0, R45, R4, 0x1 ;  /* 0x000000042d2c7211 */ /* 0x000fc400078008ff */
[----:B------:R-:W-:Y:S01]  /*0840*/  LEA R42, P1, R43, R4, 0x1 ;  /* 0x000000042b2a7211 */ /* 0x000fe200078208ff */
[----:B------:R0:W2:Y:S01]  /*0850*/  LDG.E.U16 R30, [R36.64] ;  /* 0x00000006241e7981 */ /* 0x0000a2000c1e1500 */
[----:B-1----:R-:W-:-:S03]  /*0860*/  LEA R33, R14, R45, 0x2 ;  /* 0x0000002d0e217211 */ /* 0x002fc600078e10ff */
[----:B------:R1:W2:Y:S02]  /*0870*/  LDG.E.U16 R31, [R38.64] ;  /* 0x00000006261f7981 */ /* 0x0002a4000c1e1500 */
[C---:B0-----:R-:W-:Y:S01]  /*0880*/  IMAD R35, R14.reuse, 0x4, R33 ;  /* 0x000000040e237824 */ /* 0x041fe200078e0221 */
[----:B------:R-:W-:Y:S02]  /*0890*/  LEA.HI.X.SX32 R45, R45, R0, 0x1, P0 ;  /* 0x000000002d2d7211 */ /* 0x000fe400000f0eff */
[C---:B------:R-:W-:Y:S02]  /*08a0*/  LEA R40, P0, R33.reuse, R4, 0x1 ;  /* 0x0000000421287211 */ /* 0x040fe400078008ff */
[C---:B------:R-:W-:Y:S02]  /*08b0*/  LEA R49, R14.reuse, R35, 0x2 ;  /* 0x000000230e317211 */ /* 0x040fe400078e10ff */
[----:B------:R-:W-:Y:S02]  /*08c0*/  LEA.HI.X.SX32 R41, R33, R0, 0x1, P0 ;  /* 0x0000000021297211 */ /* 0x000fe400000f0eff */
[----:B------:R-:W-:Y:S01]  /*08d0*/  LEA R46, P0, R35, R4, 0x1 ;  /* 0x00000004232e7211 */ /* 0x000fe200078008ff */
[----:B------:R-:W-:Y:S01]  /*08e0*/  IMAD R37, R14, 0x4, R49 ;  /* 0x000000040e257824 */ /* 0x000fe200078e0231 */
[-C--:B------:R-:W-:Y:S01]  /*08f0*/  LEA.HI.X.SX32 R43, R43, R0.reuse, 0x1, P1 ;  /* 0x000000002b2b7211 */ /* 0x080fe200008f0eff */
[----:B------:R0:W2:Y:S01]  /*0900*/  LDG.E.U16 R33, [R44.64] ;  /* 0x000000062c217981 */ /* 0x0000a2000c1e1500 */
[----:B------:R-:W-:-:S02]  /*0910*/  LEA.HI.X.SX32 R47, R35, R0, 0x1, P0 ;  /* 0x00000000232f7211 */ /* 0x000fc400000f0eff */
[C---:B------:R-:W-:Y:S01]  /*0920*/  LEA R50, P0, R37.reuse, R4, 0x1 ;  /* 0x0000000425327211 */ /* 0x040fe200078008ff */
[----:B------:R0:W2:Y:S01]  /*0930*/  LDG.E.U16 R32, [R42.64] ;  /* 0x000000062a207981 */ /* 0x0000a2000c1e1500 */
[C---:B-1----:R-:W-:Y:S02]  /*0940*/  LEA R39, R14.reuse, R37, 0x2 ;  /* 0x000000250e277211 */ /* 0x042fe400078e10ff */
[----:B------:R-:W-:Y:S01]  /*0950*/  LEA.HI.X.SX32 R51, R37, R0, 0x1, P0 ;  /* 0x0000000025337211 */ /* 0x000fe200000f0eff */
[----:B------:R1:W2:Y:S02]  /*0960*/  LDG.E.U16 R34, [R40.64] ;  /* 0x0000000628227981 */ /* 0x0002a4000c1e1500 */
[----:B0-----:R-:W-:Y:S01]  /*0970*/  IMAD R45, R14, 0x4, R39 ;  /* 0x000000040e2d7824 */ /* 0x001fe200078e0227 */
[-C--:B------:R-:W-:Y:S01]  /*0980*/  LEA R48, P1, R49, R4.reuse, 0x1 ;  /* 0x0000000431307211 */ /* 0x080fe200078208ff */
[----:B------:R0:W2:Y:S01]  /*0990*/  LDG.E.U16 R37, [R50.64] ;  /* 0x0000000632257981 */ /* 0x0000a2000c1e1500 */
[----:B------:R-:W-:-:S03]  /*09a0*/  LEA R42, P0, R39, R4, 0x1 ;  /* 0x00000004272a7211 */ /* 0x000fc600078008ff */
[----:B------:R0:W2:Y:S01]  /*09b0*/  LDG.E.U16 R35, [R46.64] ;  /* 0x000000062e237981 */ /* 0x0000a2000c1e1500 */
[-C--:B------:R-:W-:Y:S02]  /*09c0*/  LEA.HI.X.SX32 R43, R39, R0.reuse, 0x1, P0 ;  /* 0x00000000272b7211 */ /* 0x080fe400000f0eff */
[C---:B------:R-:W-:Y:S02]  /*09d0*/  LEA R39, R14.reuse, R45, 0x2 ;  /* 0x0000002d0e277211 */ /* 0x040fe400078e10ff */
[----:B------:R-:W-:Y:S01]  /*09e0*/  LEA.HI.X.SX32 R49, R49, R0, 0x1, P1 ;  /* 0x0000000031317211 */ /* 0x000fe200008f0eff */
[----:B------:R0:W2:Y:S02]  /*09f0*/  LDG.E.U16 R38, [R42.64] ;  /* 0x000000062a267981 */ /* 0x0000a4000c1e1500 */
[----:B-1----:R-:W-:Y:S02]  /*0a00*/  IMAD R41, R14, 0x4, R39 ;  /* 0x000000040e297824 */ /* 0x002fe400078e0227 */
[----:B------:R1:W2:Y:S01]  /*0a10*/  LDG.E.U16 R36, [R48.64] ;  /* 0x0000000630247981 */ /* 0x0002a2000c1e1500 */
[----:B------:R-:W-:-:S02]  /*0a20*/  LEA R44, P0, R45, R4, 0x1 ;  /* 0x000000042d2c7211 */ /* 0x000fc400078008ff */
[----:B-1----:R-:W-:-:S05]  /*0a30*/  LEA R49, R14, R41, 0x2 ;  /* 0x000000290e317211 */ /* 0x002fca00078e10ff */
[C---:B0-----:R-:W-:Y:S01]  /*0a40*/  IMAD R51, R14.reuse, 0x4, R49 ;  /* 0x000000040e337824 */ /* 0x041fe200078e0231 */
[----:B------:R-:W-:Y:S02]  /*0a50*/  LEA.HI.X.SX32 R45, R45, R0, 0x1, P0 ;  /* 0x000000002d2d7211 */ /* 0x000fe400000f0eff */
[-C--:B------:R-:W-:Y:S02]  /*0a60*/  LEA R46, P0, R41, R4.reuse, 0x1 ;  /* 0x00000004292e7211 */ /* 0x080fe400078008ff */
        /* <DEDUP_REMOVED lines=71> */
[----:B---3--:R-:W-:Y:S01]  /*0ee0*/  IMAD R61, R14, 0x4, R73 ;  /* 0x000000040e3d7824 */ /* 0x008fe200078e0249 */
[-C--:B------:R-:W-:Y:S01]  /*0ef0*/  LEA.HI.X.SX32 R67, R67, R0.reuse, 0x1, P1 ;  /* 0x0000000043437211 */ /* 0x080fe200008f0eff */
[----:B------:R0:W3:Y:S01]  /*0f00*/  LDG.E.U16 R57, [R68.64] ;  /* 0x0000000644397981 */ /* 0x0000e2000c1e1500 */
        /* <DEDUP_REMOVED lines=9> */
[----:B----4-:R-:W-:-:S03]  /*0fa0*/  LEA R66, P0, R63, R4, 0x1 ;  /* 0x000000043f427211 */ /* 0x010fc600078008ff */
[----:B------:R4:W2:Y:S01]  /*0fb0*/  LDG.E.U16 R59, [R70.64] ;  /* 0x00000006463b7981 */ /* 0x0008a2000c1e1500 */
[-C--:B------:R-:W-:Y:S02]  /*0fc0*/  LEA.HI.X.SX32 R67, R63, R0.reuse, 0x1, P0 ;  /* 0x000000003f437211 */ /* 0x080fe400000f0eff */
[C---:B------:R-:W-:Y:S02]  /*0fd0*/  LEA R63, R14.reuse, R69, 0x2 ;  /* 0x000000450e3f7211 */ /* 0x040fe400078e10ff */
[----:B------:R-:W-:Y:S01]  /*0fe0*/  LEA.HI.X.SX32 R73, R73, R0, 0x1, P1 ;  /* 0x0000000049497211 */ /* 0x000fe200008f0eff */
[----:B------:R0:W2:Y:S02]  /*0ff0*/  LDG.E.U16 R62, [R66.64] ;  /* 0x00000006423e7981 */ /* 0x0000a4000c1e1500 */
[C---:B-1----:R-:W-:Y:S02]  /*1000*/  IMAD R65, R14.reuse, 0x4, R63 ;  /* 0x000000040e417824 */ /* 0x042fe400078e023f */
[----:B------:R1:W2:Y:S03]  /*1010*/  LDG.E.U16 R60, [R72.64] ;  /* 0x00000006483c7981 */ /* 0x0002a6000c1e1500 */
[----:B-1----:R-:W-:-:S05]  /*1020*/  LEA R73, R14, R65, 0x2 ;  /* 0x000000410e497211 */ /* 0x002fca00078e10ff */
[----:B0-----:R-:W-:Y:S01]  /*1030*/  IMAD R75, R14, 0x4, R73 ;  /* 0x000000040e4b7824 */ /* 0x001fe200078e0249 */
[----:B------:R-:W-:-:S04]  /*1040*/  LEA R68, P0, R69, R4, 0x1 ;  /* 0x0000000445447211 */ /* 0x000fc800078008ff */
[C---:B------:R-:W-:Y:S02]  /*1050*/  LEA R79, R14.reuse, R75, 0x2 ;  /* 0x0000004b0e4f7211 */ /* 0x040fe400078e10ff */
[----:B------:R-:W-:Y:S02]  /*1060*/  LEA R76, P1, R63, R4, 0x1 ;  /* 0x000000043f4c7211 */ /* 0x000fe400078208ff */
[-C--:B------:R-:W-:Y:S01]  /*1070*/  LEA.HI.X.SX32 R69, R69, R0.reuse, 0x1, P0 ;  /* 0x0000000045457211 */ /* 0x080fe200000f0eff */
[C---:B------:R-:W-:Y:S01]  /*1080*/  IMAD R81, R14.reuse, 0x4, R79 ;  /* 0x000000040e517824 */ /* 0x040fe200078e024f */
[----:B------:R-:W-:Y:S02]  /*1090*/  LEA.HI.X.SX32 R77, R63, R0, 0x1, P1 ;  /* 0x000000003f4d7211 */ /* 0x000fe400008f0eff */
[C---:B----4-:R-:W-:Y:S01]  /*10a0*/  LEA R70, P0, R65.reuse, R4, 0x1 ;  /* 0x0000000441467211 */ /* 0x050fe200078008ff */
[----:B------:R0:W4:Y:S03]  /*10b0*/  LDG.E.U16 R63, [R68.64] ;  /* 0x00000006443f7981 */ /* 0x000126000c1e1500 */
[----:B------:R-:W-:Y:S01]  /*10c0*/  LEA.HI.X.SX32 R71, R65, R0, 0x1, P0 ;  /* 0x0000000041477211 */ /* 0x000fe200000f0eff */
[----:B------:R1:W2:Y:S01]  /*10d0*/  LDG.E.U16 R64, [R76.64] ;  /* 0x000000064c407981 */ /* 0x0002a2000c1e1500 */
[----:B0-----:R-:W-:-:S03]  /*10e0*/  LEA R69, R14, R81, 0x2 ;  /* 0x000000510e457211 */ /* 0x001fc600078e10ff */
[----:B------:R0:W2:Y:S02]  /*10f0*/  LDG.E.U16 R65, [R70.64] ;  /* 0x0000000646417981 */ /* 0x0000a4000c1e1500 */
[----:B------:R-:W-:Y:S01]  /*1100*/  IMAD R83, R14, 0x4, R69 ;  /* 0x000000040e537824 */ /* 0x000fe200078e0245 */
[----:B------:R-:W-:-:S04]  /*1110*/  LEA R72, P0, R73, R4, 0x1 ;  /* 0x0000000449487211 */ /* 0x000fc800078008ff */
[----:B0-----:R-:W-:Y:S02]  /*1120*/  LEA R71, R14, R83, 0x2 ;  /* 0x000000530e477211 */ /* 0x001fe400078e10ff */
[----:B------:R-:W-:-:S03]  /*1130*/  LEA.HI.X.SX32 R73, R73, R0, 0x1, P0 ;  /* 0x0000000049497211 */ /* 0x000fc600000f0eff */
[C---:B------:R-:W-:Y:S01]  /*1140*/  IMAD R87, R14.reuse, 0x4, R71 ;  /* 0x000000040e577824 */ /* 0x040fe200078e0247 */
[C---:B------:R-:W-:Y:S01]  /*1150*/  LEA R74, P0, R75.reuse, R4, 0x1 ;  /* 0x000000044b4a7211 */ /* 0x040fe200078008ff */
[----:B------:R0:W2:Y:S03]  /*1160*/  LDG.E.U16 R66, [R72.64] ;  /* 0x0000000648427981 */ /* 0x0000a6000c1e1500 */
[----:B------:R-:W-:Y:S02]  /*1170*/  LEA.HI.X.SX32 R75, R75, R0, 0x1, P0 ;  /* 0x000000004b4b7211 */ /* 0x000fe400000f0eff */
[----:B0-----:R-:W-:-:S03]  /*1180*/  LEA R73, R14, R87, 0x2 ;  /* 0x000000570e497211 */ /* 0x001fc600078e10ff */
[----:B------:R0:W2:Y:S02]  /*1190*/  LDG.E.U16 R67, [R74.64] ;  /* 0x000000064a437981 */ /* 0x0000a4000c1e1500 */
[----:B------:R-:W-:Y:S01]  /*11a0*/  IMAD R89, R14, 0x4, R73 ;  /* 0x000000040e597824 */ /* 0x000fe200078e0249 */
[----:B-1----:R-:W-:-:S04]  /*11b0*/  LEA R76, P0, R81, R4, 0x1 ;  /* 0x00000004514c7211 */ /* 0x002fc800078008ff */
[C---:B0-----:R-:W-:Y:S02]  /*11c0*/  LEA R75, R14.reuse, R89, 0x2 ;  /* 0x000000590e4b7211 */ /* 0x041fe400078e10ff */
[----:B------:R-:W-:Y:S02]  /*11d0*/  LEA.HI.X.SX32 R77, R81, R0, 0x1, P0 ;  /* 0x00000000514d7211 */ /* 0x000fe400000f0eff */
[----:B------:R-:W-:Y:S01]  /*11e0*/  LEA R80, P0, R69, R4, 0x1 ;  /* 0x0000000445507211 */ /* 0x000fe200078008ff */
[----:B------:R-:W-:-:S03]  /*11f0*/  IMAD R91, R14, 0x4, R75 ;  /* 0x000000040e5b7824 */ /* 0x000fc600078e024b */
[----:B------:R-:W-:Y:S02]  /*1200*/  LEA.HI.X.SX32 R81, R69, R0, 0x1, P0 ;  /* 0x0000000045517211 */ /* 0x000fe400000f0eff */
[----:B------:R0:W2:Y:S01]  /*1210*/  LDG.E.U16 R69, [R76.64] ;  /* 0x000000064c457981 */ /* 0x0000a2000c1e1500 */
[-C--:B------:R-:W-:Y:S02]  /*1220*/  LEA R78, P1, R79, R4.reuse, 0x1 ;  /* 0x000000044f4e7211 */ /* 0x080fe400078208ff */
[----:B------:R-:W-:Y:S01]  /*1230*/  LEA R82, P0, R83, R4, 0x1 ;  /* 0x0000000453527211 */ /* 0x000fe200078008ff */
[----:B------:R1:W2:Y:S01]  /*1240*/  LDG.E.U16 R70, [R80.64] ;  /* 0x0000000650467981 */ /* 0x0002a2000c1e1500 */
[----:B0-----:R-:W-:-:S05]  /*1250*/  LEA R77, R14, R91, 0x2 ;  /* 0x0000005b0e4d7211 */ /* 0x001fca00078e10ff */
[----:B------:R-:W-:Y:S01]  /*1260*/  IMAD R93, R14, 0x4, R77 ;  /* 0x000000040e5d7824 */ /* 0x000fe200078e024d */
[----:B------:R-:W-:-:S04]  /*1270*/  LEA.HI.X.SX32 R79, R79, R0, 0x1, P1 ;  /* 0x000000004f4f7211 */ /* 0x000fc800008f0eff */
[----:B------:R-:W-:Y:S01]  /*1280*/  LEA R95, R14, R93, 0x2 ;  /* 0x0000005d0e5f7211 */ /* 0x000fe200078e10ff */
[----:B------:R0:W2:Y:S01]  /*1290*/  LDG.E.U16 R68, [R78.64] ;  /* 0x000000064e447981 */ /* 0x0000a2000c1e1500 */
[----:B------:R-:W-:-:S03]  /*12a0*/  LEA.HI.X.SX32 R83, R83, R0, 0x1, P0 ;  /* 0x0000000053537211 */ /* 0x000fc600000f0eff */
[----:B------:R-:W-:Y:S01]  /*12b0*/  IMAD R97, R14, 0x4, R95 ;  /* 0x000000040e617824 */ /* 0x000fe200078e025f */
[----:B0-----:R-:W-:-:S04]  /*12c0*/  LEA R78, P0, R87, R4, 0x1 ;  /* 0x00000004574e7211 */ /* 0x001fc800078008ff */
[C---:B------:R-:W-:Y:S02]  /*12d0*/  LEA R99, R14.reuse, R97, 0x2 ;  /* 0x000000610e637211 */ /* 0x040fe400078e10ff */
[----:B------:R-:W-:Y:S02]  /*12e0*/  LEA.HI.X.SX32 R79, R87, R0, 0x1, P0 ;  /* 0x00000000574f7211 */ /* 0x000fe400000f0eff */
[-C--:B------:R-:W-:Y:S01]  /*12f0*/  LEA R86, P0, R73, R4.reuse, 0x1 ;  /* 0x0000000449567211 */ /* 0x080fe200078008ff */
[----:B------:R-:W-:Y:S01]  /*1300*/  IMAD R101, R14, 0x4, R99 ;  /* 0x000000040e657824 */ /* 0x000fe200078e0263 */
[----:B------:R-:W-:Y:S02]  /*1310*/  LEA R84, P1, R71, R4, 0x1 ;  /* 0x0000000447547211 */ /* 0x000fe400078208ff */
[----:B------:R-:W-:Y:S02]  /*1320*/  LEA.HI.X.SX32 R87, R73, R0, 0x1, P0 ;  /* 0x0000000049577211 */ /* 0x000fe400000f0eff */
[----:B-1----:R-:W-:Y:S01]  /*1330*/  LEA R80, P0, R89, R4, 0x1 ;  /* 0x0000000459507211 */ /* 0x002fe200078008ff */
[----:B------:R0:W2:Y:S01]  /*1340*/  LDG.E.U16 R73, [R78.64] ;  /* 0x000000064e497981 */ /* 0x0000a2000c1e1500 */
[----:B------:R-:W-:-:S02]  /*1350*/  LEA.HI.X.SX32 R85, R71, R0, 0x1, P1 ;  /* 0x0000000047557211 */ /* 0x000fc400008f0eff */
[----:B------:R-:W-:Y:S01]  /*1360*/  LEA.HI.X.SX32 R81, R89, R0, 0x1, P0 ;  /* 0x0000000059517211 */ /* 0x000fe200000f0eff */
[----:B------:R1:W2:Y:S01]  /*1370*/  LDG.E.U16 R71, [R82.64] ;  /* 0x0000000652477981 */ /* 0x0002a2000c1e1500 */
[----:B------:R-:W-:-:S03]  /*1380*/  LEA R103, R14, R101, 0x2 ;  /* 0x000000650e677211 */ /* 0x000fc600078e10ff */
[----:B------:R0:W2:Y:S04]  /*1390*/  LDG.E.U16 R72, [R84.64] ;  /* 0x0000000654487981 */ /* 0x0000a8000c1e1500 */
[----:B------:R5:W2:Y:S01]  /*13a0*/  LDG.E.U16 R74, [R86.64] ;  /* 0x00000006564a7981 */ /* 0x000aa2000c1e1500 */
[----:B-1----:R-:W-:Y:S01]  /*13b0*/  LEA R82, P0, R91, R4, 0x1 ;  /* 0x000000045b527211 */ /* 0x002fe200078008ff */
[----:B------:R-:W-:-:S03]  /*13c0*/  IMAD R105, R14, 0x4, R103 ;  /* 0x000000040e697824 */ /* 0x000fc600078e0267 */
[----:B------:R-:W-:Y:S02]  /*13d0*/  LEA.HI.X.SX32 R83, R91, R0, 0x1, P0 ;  /* 0x000000005b537211 */ /* 0x000fe400000f0eff */
[-C--:B0-----:R-:W-:Y:S02]  /*13e0*/  LEA R84, P0, R77, R4.reuse, 0x1 ;  /* 0x000000044d547211 */ /* 0x081fe400078008ff */
[----:B------:R-:W-:Y:S02]  /*13f0*/  LEA R88, P1, R75, R4, 0x1 ;  /* 0x000000044b587211 */ /* 0x000fe400078208ff */
[----:B------:R-:W-:Y:S02]  /*1400*/  LEA.HI.X.SX32 R85, R77, R0, 0x1, P0 ;  /* 0x000000004d557211 */ /* 0x000fe400000f0eff */
[----:B-----5:R-:W-:Y:S01]  /*1410*/  LEA R86, P0, R93, R4, 0x1 ;  /* 0x000000045d567211 */ /* 0x020fe200078008ff */
[----:B------:R0:W5:Y:S01]  /*1420*/  LDG.E.U16 R77, [R82.64] ;  /* 0x00000006524d7981 */ /* 0x000162000c1e1500 */
[----:B------:R-:W-:-:S02]  /*1430*/  LEA R107, R14, R105, 0x2 ;  /* 0x000000690e6b7211 */ /* 0x000fc400078e10ff */
[-C--:B------:R-:W-:Y:S01]  /*1440*/  LEA.HI.X.SX32 R89, R75, R0.reuse, 0x1, P1 ;  /* 0x000000004b597211 */ /* 0x080fe200008f0eff */
[----:B------:R1:W2:Y:S01]  /*1450*/  LDG.E.U16 R78, [R84.64] ;  /* 0x00000006544e7981 */ /* 0x0002a2000c1e1500 */
[----:B------:R-:W-:Y:S01]  /*1460*/  LEA.HI.X.SX32 R87, R93, R0, 0x1, P0 ;  /* 0x000000005d577211 */ /* 0x000fe200000f0eff */
[C---:B------:R-:W-:Y:S02]  /*1470*/  IMAD R93, R14.reuse, 0x4, R107 ;  /* 0x000000040e5d7824 */ /* 0x040fe400078e026b */
[----:B------:R0:W2:Y:S03]  /*1480*/  LDG.E.U16 R76, [R88.64] ;  /* 0x00000006584c7981 */ /* 0x0000a6000c1e1500 */
[----:B------:R-:W-:Y:S01]  /*1490*/  LEA R109, R14, R93, 0x2 ;  /* 0x0000005d0e6d7211 */ /* 0x000fe200078e10ff */
[----:B------:R1:W2:Y:S01]  /*14a0*/  LDG.E.U16 R75, [R80.64] ;  /* 0x00000006504b7981 */ /* 0x0002a2000c1e1500 */
[----:B------:R-:W-:-:S03]  /*14b0*/  LEA R90, P1, R95, R4, 0x1 ;  /* 0x000000045f5a7211 */ /* 0x000fc600078208ff */
[----:B------:R1:W2:Y:S01]  /*14c0*/  LDG.E.U16 R79, [R86.64] ;  /* 0x00000006564f7981 */ /* 0x0002a2000c1e1500 */
[----:B0-----:R-:W-:-:S04]  /*14d0*/  LEA R88, P0, R97, R4, 0x1 ;  /* 0x0000000461587211 */ /* 0x001fc800078008ff */
[----:B------:R-:W-:Y:S01]  /*14e0*/  LEA.HI.X.SX32 R89, R97, R0, 0x1, P0 ;  /* 0x0000000061597211 */ /* 0x000fe200000f0eff */
[C---:B------:R-:W-:Y:S01]  /*14f0*/  IMAD R97, R14.reuse, 0x4, R109 ;  /* 0x000000040e617824 */ /* 0x040fe200078e026d */
[----:B------:R-:W-:Y:S02]  /*1500*/  LEA R82, P0, R99, R4, 0x1 ;  /* 0x0000000463527211 */ /* 0x000fe400078008ff */
[-C--:B------:R-:W-:Y:S01]  /*1510*/  LEA.HI.X.SX32 R91, R95, R0.reuse, 0x1, P1 ;  /* 0x000000005f5b7211 */ /* 0x080fe200008f0eff */
[----:B-1----:R0:W2:Y:S01]  /*1520*/  LDG.E.U16 R81, [R88.64] ;  /* 0x0000000658517981 */ /* 0x0020a2000c1e1500 */
[C---:B------:R-:W-:Y:S02]  /*1530*/  LEA R111, R14.reuse, R97, 0x2 ;  /* 0x000000610e6f7211 */ /* 0x040fe400078e10ff */
[----:B------:R-:W-:Y:S01]  /*1540*/  LEA.HI.X.SX32 R83, R99, R0, 0x1, P0 ;  /* 0x0000000063537211 */ /* 0x000fe200000f0eff */
[----:B------:R1:W2:Y:S02]  /*1550*/  LDG.E.U16 R80, [R90.64] ;  /* 0x000000065a507981 */ /* 0x0002a4000c1e1500 */
[C---:B------:R-:W-:Y:S01]  /*1560*/  IMAD R113, R14.reuse, 0x4, R111 ;  /* 0x000000040e717824 */ /* 0x040fe200078e026f */
[----:B------:R-:W-:Y:S01]  /*1570*/  LEA R84, P0, R101, R4, 0x1 ;  /* 0x0000000465547211 */ /* 0x000fe200078008ff */
[----:B------:R0:W2:Y:S03]  /*1580*/  LDG.E.U16 R94, [R82.64] ;  /* 0x00000006525e7981 */ /* 0x0000a6000c1e1500 */
[----:B------:R-:W-:-:S02]  /*1590*/  LEA R115, R14, R113, 0x2 ;  /* 0x000000710e737211 */ /* 0x000fc400078e10ff */
[----:B------:R-:W-:Y:S02]  /*15a0*/  LEA.HI.X.SX32 R85, R101, R0, 0x1, P0 ;  /* 0x0000000065557211 */ /* 0x000fe400000f0eff */
[-C--:B-1----:R-:W-:Y:S01]  /*15b0*/  LEA R90, P0, R105, R4.reuse, 0x1 ;  /* 0x00000004695a7211 */ /* 0x082fe200078008ff */
[C---:B------:R-:W-:Y:S01]  /*15c0*/  IMAD R117, R14.reuse, 0x4, R115 ;  /* 0x000000040e757824 */ /* 0x040fe200078e0273 */
[----:B------:R-:W-:Y:S01]  /*15d0*/  LEA R86, P1, R103, R4, 0x1 ;  /* 0x0000000467567211 */ /* 0x000fe200078208ff */
[----:B------:R1:W2:Y:S01]  /*15e0*/  LDG.E.U16 R95, [R84.64] ;  /* 0x00000006545f7981 */ /* 0x0002a2000c1e1500 */
[----:B------:R-:W-:Y:S02]  /*15f0*/  LEA.HI.X.SX32 R91, R105, R0, 0x1, P0 ;  /* 0x00000000695b7211 */ /* 0x000fe400000f0eff */
[C---:B------:R-:W-:Y:S02]  /*1600*/  LEA R105, R14.reuse, R117, 0x2 ;  /* 0x000000750e697211 */ /* 0x040fe400078e10ff */
[----:B0-----:R-:W-:Y:S01]  /*1610*/  LEA R88, P0, R107, R4, 0x1 ;  /* 0x000000046b587211 */ /* 0x001fe200078008ff */
[----:B------:R0:W3:Y:S02]  /*1620*/  LDG.E.U16 R99, [R90.64] ;  /* 0x000000065a637981 */ /* 0x0000e4000c1e1500 */
[----:B------:R-:W-:-:S05]  /*1630*/  IMAD R119, R14, 0x4, R105 ;  /* 0x000000040e777824 */ /* 0x000fca00078e0269 */
[----:B------:R-:W-:-:S05]  /*1640*/  LEA R121, R14, R119, 0x2 ;  /* 0x000000770e797211 */ /* 0x000fca00078e10ff */
[C---:B------:R-:W-:Y:S01]  /*1650*/  IMAD R123, R14.reuse, 0x4, R121 ;  /* 0x000000040e7b7824 */ /* 0x040fe200078e0279 */
[----:B------:R-:W-:Y:S02]  /*1660*/  LEA.HI.X.SX32 R89, R107, R0, 0x1, P0 ;  /* 0x000000006b597211 */ /* 0x000fe400000f0eff */
[----:B------:R-:W-:Y:S02]  /*1670*/  LEA R82, P0, R93, R4, 0x1 ;  /* 0x000000045d527211 */ /* 0x000fe400078008ff */
[C---:B------:R-:W-:Y:S01]  /*1680*/  LEA R125, R14.reuse, R123, 0x2 ;  /* 0x0000007b0e7d7211 */ /* 0x040fe200078e10ff */
[----:B------:R0:W3:Y:S01]  /*1690*/  LDG.E.U16 R100, [R88.64] ;  /* 0x0000000658647981 */ /* 0x0000e2000c1e1500 */
[-C--:B------:R-:W-:Y:S02]  /*16a0*/  LEA.HI.X.SX32 R87, R103, R0.reuse, 0x1, P1 ;  /* 0x0000000067577211 */ /* 0x080fe400008f0eff */
[----:B------:R-:W-:Y:S01]  /*16b0*/  LEA.HI.X.SX32 R83, R93, R0, 0x1, P0 ;  /* 0x000000005d537211 */ /* 0x000fe200000f0eff */
[C---:B------:R-:W-:Y:S01]  /*16c0*/  IMAD R127, R14.reuse, 0x4, R125 ;  /* 0x000000040e7f7824 */ /* 0x040fe200078e027d */
[C---:B-1----:R-:W-:Y:S01]  /*16d0*/  LEA R84, P0, R97.reuse, R4, 0x1 ;  /* 0x0000000461547211 */ /* 0x042fe200078008ff */
[----:B------:R1:W3:Y:S03]  /*16e0*/  LDG.E.U16 R98, [R86.64] ;  /* 0x0000000656627981 */ /* 0x0002e6000c1e1500 */
[----:B------:R-:W-:Y:S01]  /*16f0*/  LEA.HI.X.SX32 R85, R97, R0, 0x1, P0 ;  /* 0x0000000061557211 */ /* 0x000fe200000f0eff */
[----:B------:R0:W3:Y:S01]  /*1700*/  LDG.E.U16 R101, [R82.64] ;  /* 0x0000000652657981 */ /* 0x0000e2000c1e1500 */
[----:B------:R-:W-:-:S02]  /*1710*/  LEA R97, R14, R127, 0x2 ;  /* 0x0000007f0e617211 */ /* 0x000fc400078e10ff */
[-C--:B------:R-:W-:Y:S01]  /*1720*/  LEA R92, P1, R109, R4.reuse, 0x1 ;  /* 0x000000046d5c7211 */ /* 0x080fe200078208ff */
[----:B------:R0:W3:Y:S01]  /*1730*/  LDG.E.U16 R103, [R84.64] ;  /* 0x0000000654677981 */ /* 0x0000e2000c1e1500 */
[----:B-1----:R-:W-:-:S04]  /*1740*/  LEA R86, P0, R111, R4, 0x1 ;  /* 0x000000046f567211 */ /* 0x002fc800078008ff */
[----:B------:R-:W-:Y:S01]  /*1750*/  LEA.HI.X.SX32 R87, R111, R0, 0x1, P0 ;  /* 0x000000006f577211 */ /* 0x000fe200000f0eff */
[C---:B------:R-:W-:Y:S01]  /*1760*/  IMAD R111, R14.reuse, 0x4, R97 ;  /* 0x000000040e6f7824 */ /* 0x040fe200078e0261 */
[----:B0-----:R-:W-:Y:S02]  /*1770*/  LEA R88, P0, R113, R4, 0x1 ;  /* 0x0000000471587211 */ /* 0x001fe400078008ff */
[-C--:B------:R-:W-:Y:S01]  /*1780*/  LEA.HI.X.SX32 R93, R109, R0.reuse, 0x1, P1 ;  /* 0x000000006d5d7211 */ /* 0x080fe200008f0eff */
[----:B------:R0:W3:Y:S01]  /*1790*/  LDG.E.U16 R106, [R86.64] ;  /* 0x00000006566a7981 */ /* 0x0000e2000c1e1500 */
[C---:B------:R-:W-:Y:S02]  /*17a0*/  LEA R131, R14.reuse, R111, 0x2 ;  /* 0x0000006f0e837211 */ /* 0x040fe400078e10ff */
[----:B------:R-:W-:Y:S01]  /*17b0*/  LEA.HI.X.SX32 R89, R113, R0, 0x1, P0 ;  /* 0x0000000071597211 */ /* 0x000fe200000f0eff */
[----:B------:R1:W3:Y:S02]  /*17c0*/  LDG.E.U16 R102, [R92.64] ;  /* 0x000000065c667981 */ /* 0x0002e4000c1e1500 */
[----:B------:R-:W-:Y:S01]  /*17d0*/  IMAD R113, R14, 0x4, R131 ;  /* 0x000000040e717824 */ /* 0x000fe200078e0283 */
[-C--:B------:R-:W-:Y:S01]  /*17e0*/  LEA R90, P1, R115, R4.reuse, 0x1 ;  /* 0x00000004735a7211 */ /* 0x080fe200078208ff */
[----:B------:R0:W3:Y:S01]  /*17f0*/  LDG.E.U16 R107, [R88.64] ;  /* 0x00000006586b7981 */ /* 0x0000e2000c1e1500 */
[----:B------:R-:W-:-:S02]  /*1800*/  LEA R82, P0, R117, R4, 0x1 ;  /* 0x0000000475527211 */ /* 0x000fc400078008ff */
[C---:B-1----:R-:W-:Y:S02]  /*1810*/  LEA R93, R14.reuse, R113, 0x2 ;  /* 0x000000710e5d7211 */ /* 0x042fe400078e10ff */
[-C--:B------:R-:W-:Y:S02]  /*1820*/  LEA.HI.X.SX32 R91, R115, R0.reuse, 0x1, P1 ;  /* 0x00000000735b7211 */ /* 0x080fe400008f0eff */
[----:B------:R-:W-:Y:S01]  /*1830*/  LEA.HI.X.SX32 R83, R117, R0, 0x1, P0 ;  /* 0x0000000075537211 */ /* 0x000fe200000f0eff */
[C---:B------:R-:W-:Y:S01]  /*1840*/  IMAD R115, R14.reuse, 0x4, R93 ;  /* 0x000000040e737824 */ /* 0x040fe200078e025d */
[C---:B------:R-:W-:Y:S01]  /*1850*/  LEA R84, P0, R105.reuse, R4, 0x1 ;  /* 0x0000000469547211 */ /* 0x040fe200078008ff */
[----:B------:R1:W3:Y:S03]  /*1860*/  LDG.E.U16 R108, [R90.64] ;  /* 0x000000065a6c7981 */ /* 0x0002e6000c1e1500 */
[----:B------:R-:W-:Y:S01]  /*1870*/  LEA.HI.X.SX32 R85, R105, R0, 0x1, P0 ;  /* 0x0000000069557211 */ /* 0x000fe200000f0eff */
[----:B------:R1:W3:Y:S01]  /*1880*/  LDG.E.U16 R109, [R82.64] ;  /* 0x00000006526d7981 */ /* 0x0002e2000c1e1500 */
[----:B------:R-:W-:-:S02]  /*1890*/  LEA R105, R14, R115, 0x2 ;  /* 0x000000730e697211 */ /* 0x000fc400078e10ff */
[C---:B0-----:R-:W-:Y:S01]  /*18a0*/  LEA R86, P0, R119.reuse, R4, 0x1 ;  /* 0x0000000477567211 */ /* 0x041fe200078008ff */
[----:B------:R0:W3:Y:S02]  /*18b0*/  LDG.E.U16 R110, [R84.64] ;  /* 0x00000006546e7981 */ /* 0x0000e4000c1e1500 */
[C---:B------:R-:W-:Y:S01]  /*18c0*/  IMAD R117, R14.reuse, 0x4, R105 ;  /* 0x000000040e757824 */ /* 0x040fe200078e0269 */
[----:B------:R-:W-:Y:S02]  /*18d0*/  LEA.HI.X.SX32 R87, R119, R0, 0x1, P0 ;  /* 0x0000000077577211 */ /* 0x000fe400000f0eff */
[C---:B------:R-:W-:Y:S02]  /*18e0*/  LEA R88, P1, R121.reuse, R4, 0x1 ;  /* 0x0000000479587211 */ /* 0x040fe400078208ff */
[----:B------:R-:W-:Y:S01]  /*18f0*/  LEA R119, R14, R117, 0x2 ;  /* 0x000000750e777211 */ /* 0x000fe200078e10ff */
[----:B------:R0:W3:Y:S01]  /*1900*/  LDG.E.U16 R112, [R86.64] ;  /* 0x0000000656707981 */ /* 0x0000e2000c1e1500 */
[----:B------:R-:W-:-:S02]  /*1910*/  LEA.HI.X.SX32 R89, R121, R0, 0x1, P1 ;  /* 0x0000000079597211 */ /* 0x000fc400008f0eff */
[-C--:B-1----:R-:W-:Y:S01]  /*1920*/  LEA R90, P0, R123, R4.reuse, 0x1 ;  /* 0x000000047b5a7211 */ /* 0x082fe200078008ff */
[C---:B------:R-:W-:Y:S01]  /*1930*/  IMAD R121, R14.reuse, 0x4, R119 ;  /* 0x000000040e797824 */ /* 0x040fe200078e0277 */
[----:B------:R-:W-:Y:S01]  /*1940*/  LEA R96, P1, R131, R4, 0x1 ;  /* 0x0000000483607211 */ /* 0x000fe200078208ff */
[----:B------:R1:W3:Y:S01]  /*1950*/  LDG.E.U16 R114, [R88.64] ;  /* 0x0000000658727981 */ /* 0x0002e2000c1e1500 */
[----:B------:R-:W-:Y:S02]  /*1960*/  LEA.HI.X.SX32 R91, R123, R0, 0x1, P0 ;  /* 0x000000007b5b7211 */ /* 0x000fe400000f0eff */
[C---:B------:R-:W-:Y:S02]  /*1970*/  LEA R82, P0, R125.reuse, R4, 0x1 ;  /* 0x000000047d527211 */ /* 0x040fe400078008ff */
[----:B------:R-:W-:Y:S01]  /*1980*/  LEA R123, R14, R121, 0x2 ;  /* 0x000000790e7b7211 */ /* 0x000fe200078e10ff */
[----:B------:R1:W3:Y:S01]  /*1990*/  LDG.E.U16 R116, [R90.64] ;  /* 0x000000065a747981 */ /* 0x0002e2000c1e1500 */
[----:B------:R-:W-:-:S03]  /*19a0*/  LEA.HI.X.SX32 R83, R125, R0, 0x1, P0 ;  /* 0x000000007d537211 */ /* 0x000fc600000f0eff */
[C---:B------:R-:W-:Y:S01]  /*19b0*/  IMAD R125, R14.reuse, 0x4, R123 ;  /* 0x000000040e7d7824 */ /* 0x040fe200078e027b */
[C---:B0-----:R-:W-:Y:S01]  /*19c0*/  LEA R84, P0, R97.reuse, R4, 0x1 ;  /* 0x0000000461547211 */ /* 0x041fe200078008ff */
[----:B------:R0:W3:Y:S03]  /*19d0*/  LDG.E.U16 R118, [R82.64] ;  /* 0x0000000652767981 */ /* 0x0000e6000c1e1500 */
[----:B------:R-:W-:Y:S02]  /*19e0*/  LEA R133, R14, R125, 0x2 ;  /* 0x0000007d0e857211 */ /* 0x000fe400078e10ff */
[----:B------:R-:W-:-:S03]  /*19f0*/  LEA.HI.X.SX32 R85, R97, R0, 0x1, P0 ;  /* 0x0000000061557211 */ /* 0x000fc600000f0eff */
[C---:B------:R-:W-:Y:S01]  /*1a00*/  IMAD R135, R14.reuse, 0x4, R133 ;  /* 0x000000040e877824 */ /* 0x040fe200078e0285 */
[----:B------:R-:W-:Y:S01]  /*1a10*/  LEA.HI.X.SX32 R97, R131, R0, 0x1, P1 ;  /* 0x0000000083617211 */ /* 0x000fe200008f0eff */
[----:B------:R0:W3:Y:S03]  /*1a20*/  LDG.E.U16 R120, [R84.64] ;  /* 0x0000000654787981 */ /* 0x0000e6000c1e1500 */
[----:B------:R-:W-:Y:S01]  /*1a30*/  LEA R131, R14, R135, 0x2 ;  /* 0x000000870e837211 */ /* 0x000fe200078e10ff */
[----:B------:R0:W3:Y:S01]  /*1a40*/  LDG.E.U16 R122, [R96.64] ;  /* 0x00000006607a7981 */ /* 0x0000e2000c1e1500 */
[----:B------:R-:W-:-:S03]  /*1a50*/  LEA R86, P0, R93, R4, 0x1 ;  /* 0x000000045d567211 */ /* 0x000fc600078008ff */
[C---:B------:R-:W-:Y:S01]  /*1a60*/  IMAD R137, R14.reuse, 0x4, R131 ;  /* 0x000000040e897824 */ /* 0x040fe200078e0283 */
[----:B------:R-:W-:Y:S02]  /*1a70*/  LEA.HI.X.SX32 R87, R93, R0, 0x1, P0 ;  /* 0x000000005d577211 */ /* 0x000fe400000f0eff */
[C---:B------:R-:W-:Y:S02]  /*1a80*/  LEA R92, P0, R105.reuse, R4, 0x1 ;  /* 0x00000004695c7211 */ /* 0x040fe400078008ff */
[C---:B------:R-:W-:Y:S01]  /*1a90*/  LEA R139, R14.reuse, R137, 0x2 ;  /* 0x000000890e8b7211 */ /* 0x040fe200078e10ff */
[----:B------:R4:W3:Y:S01]  /*1aa0*/  LDG.E.U16 R124, [R86.64] ;  /* 0x00000006567c7981 */ /* 0x0008e2000c1e1500 */
[----:B------:R-:W-:Y:S02]  /*1ab0*/  LEA.HI.X.SX32 R93, R105, R0, 0x1, P0 ;  /* 0x00000000695d7211 */ /* 0x000fe400000f0eff */
[-C--:B-1----:R-:W-:Y:S01]  /*1ac0*/  LEA R88, P1, R119, R4.reuse, 0x1 ;  /* 0x0000000477587211 */ /* 0x082fe200078208ff */
[----:B------:R-:W-:Y:S01]  /*1ad0*/  IMAD R105, R14, 0x4, R139 ;  /* 0x000000040e697824 */ /* 0x000fe200078e028b */
[----:B0-----:R-:W-:Y:S01]  /*1ae0*/  LEA R82, P0, R123, R4, 0x1 ;  /* 0x000000047b527211 */ /* 0x001fe200078008ff */
[----:B------:R0:W3:Y:S01]  /*1af0*/  LDG.E.U16 R126, [R92.64] ;  /* 0x000000065c7e7981 */ /* 0x0000e2000c1e1500 */
[----:B------:R-:W-:-:S02]  /*1b00*/  LEA.HI.X.SX32 R89, R119, R0, 0x1, P1 ;  /* 0x0000000077597211 */ /* 0x000fc400008f0eff */
[C---:B------:R-:W-:Y:S02]  /*1b10*/  LEA R119, R14.reuse, R105, 0x2 ;  /* 0x000000690e777211 */ /* 0x040fe400078e10ff */
[----:B------:R-:W-:Y:S01]  /*1b20*/  LEA.HI.X.SX32 R83, R123, R0, 0x1, P0 ;  /* 0x000000007b537211 */ /* 0x000fe200000f0eff */
[----:B------:R1:W3:Y:S02]  /*1b30*/  LDG.E.U16 R128, [R88.64] ;  /* 0x0000000658807981 */ /* 0x0002e4000c1e1500 */
[C---:B------:R-:W-:Y:S01]  /*1b40*/  IMAD R123, R14.reuse, 0x4, R119 ;  /* 0x000000040e7b7824 */ /* 0x040fe200078e0277 */
[----:B------:R-:W-:Y:S01]  /*1b50*/  LEA R90, P0, R133, R4, 0x1 ;  /* 0x00000004855a7211 */ /* 0x000fe200078008ff */
[----:B------:R0:W3:Y:S03]  /*1b60*/  LDG.E.U16 R130, [R82.64] ;  /* 0x0000000652827981 */ /* 0x0000e6000c1e1500 */
[----:B------:R-:W-:-:S02]  /*1b70*/  LEA R97, R14, R123, 0x2 ;  /* 0x0000007b0e617211 */ /* 0x000fc400078e10ff */
[----:B------:R-:W-:Y:S02]  /*1b80*/  LEA.HI.X.SX32 R91, R133, R0, 0x1, P0 ;  /* 0x00000000855b7211 */ /* 0x000fe400000f0eff */
[-C--:B------:R-:W-:Y:S01]  /*1b90*/  LEA R84, P1, R131, R4.reuse, 0x1 ;  /* 0x0000000483547211 */ /* 0x080fe200078208ff */
[C---:B------:R-:W-:Y:S01]  /*1ba0*/  IMAD R133, R14.reuse, 0x4, R97 ;  /* 0x000000040e857824 */ /* 0x040fe200078e0261 */
[----:B----4-:R-:W-:Y:S01]  /*1bb0*/  LEA R86, P0, R139, R4, 0x1 ;  /* 0x000000048b567211 */ /* 0x010fe200078008ff */
[----:B------:R4:W3:Y:S01]  /*1bc0*/  LDG.E.U16 R132, [R90.64] ;  /* 0x000000065a847981 */ /* 0x0008e2000c1e1500 */
[-C--:B------:R-:W-:Y:S02]  /*1bd0*/  LEA.HI.X.SX32 R85, R131, R0.reuse, 0x1, P1 ;  /* 0x0000000083557211 */ /* 0x080fe400008f0eff */
[C---:B------:R-:W-:Y:S02]  /*1be0*/  LEA R131, R14.reuse, R133, 0x2 ;  /* 0x000000850e837211 */ /* 0x040fe400078e10ff */
[----:B------:R-:W-:Y:S01]  /*1bf0*/  LEA.HI.X.SX32 R87, R139, R0, 0x1, P0 ;  /* 0x000000008b577211 */ /* 0x000fe200000f0eff */
[----:B------:R1:W3:Y:S02]  /*1c00*/  LDG.E.U16 R134, [R84.64] ;  /* 0x0000000654867981 */ /* 0x0002e4000c1e1500 */
[C---:B------:R-:W-:Y:S01]  /*1c10*/  IMAD R139, R14.reuse, 0x4, R131 ;  /* 0x000000040e8b7824 */ /* 0x040fe200078e0283 */
[----:B0-----:R-:W-:Y:S01]  /*1c20*/  LEA R92, P0, R119, R4, 0x1 ;  /* 0x00000004775c7211 */ /* 0x001fe200078008ff */
[----:B------:R0:W5:Y:S03]  /*1c30*/  LDG.E.U16 R136, [R86.64] ;  /* 0x0000000656887981 */ /* 0x000166000c1e1500 */
[----:B------:R-:W-:-:S02]  /*1c40*/  LEA R141, R14, R139, 0x2 ;  /* 0x0000008b0e8d7211 */ /* 0x000fc400078e10ff */
[----:B------:R-:W-:Y:S02]  /*1c50*/  LEA.HI.X.SX32 R93, R119, R0, 0x1, P0 ;  /* 0x00000000775d7211 */ /* 0x000fe400000f0eff */
[-C--:B-1----:R-:W-:Y:S01]  /*1c60*/  LEA R88, P1, R97, R4.reuse, 0x1 ;  /* 0x0000000461587211 */ /* 0x082fe200078208ff */
[C---:B------:R-:W-:Y:S01]  /*1c70*/  IMAD R119, R14.reuse, 0x4, R141 ;  /* 0x000000040e777824 */ /* 0x040fe200078e028d */
[----:B------:R-:W-:Y:S01]  /*1c80*/  LEA R82, P0, R131, R4, 0x1 ;  /* 0x0000000483527211 */ /* 0x000fe200078008ff */
[----:B------:R1:W5:Y:S01]  /*1c90*/  LDG.E.U16 R138, [R92.64] ;  /* 0x000000065c8a7981 */ /* 0x000362000c1e1500 */
[-C--:B------:R-:W-:Y:S02]  /*1ca0*/  LEA.HI.X.SX32 R89, R97, R0.reuse, 0x1, P1 ;  /* 0x0000000061597211 */ /* 0x080fe400008f0eff */
[C---:B------:R-:W-:Y:S02]  /*1cb0*/  LEA R97, R14.reuse, R119, 0x2 ;  /* 0x000000770e617211 */ /* 0x040fe400078e10ff */
[----:B------:R-:W-:Y:S01]  /*1cc0*/  LEA.HI.X.SX32 R83, R131, R0, 0x1, P0 ;  /* 0x0000000083537211 */ /* 0x000fe200000f0eff */
[----:B------:R0:W5:Y:S02]  /*1cd0*/  LDG.E.U16 R140, [R88.64] ;  /* 0x00000006588c7981 */ /* 0x000164000c1e1500 */
[C---:B------:R-:W-:Y:S01]  /*1ce0*/  IMAD R131, R14.reuse, 0x4, R97 ;  /* 0x000000040e837824 */ /* 0x040fe200078e0261 */
[----:B----4-:R-:W-:Y:S01]  /*1cf0*/  LEA R90, P0, R141, R4, 0x1 ;  /* 0x000000048d5a7211 */ /* 0x010fe200078008ff */
[----:B------:R4:W5:Y:S03]  /*1d00*/  LDG.E.U16 R142, [R82.64] ;  /* 0x00000006528e7981 */ /* 0x000966000c1e1500 */
[----:B------:R-:W-:-:S02]  /*1d10*/  LEA R143, R14, R131, 0x2 ;  /* 0x000000830e8f7211 */ /* 0x000fc400078e10ff */
[----:B------:R-:W-:-:S03]  /*1d20*/  LEA.HI.X.SX32 R91, R141, R0, 0x1, P0 ;  /* 0x000000008d5b7211 */ /* 0x000fc600000f0eff */
[C---:B------:R-:W-:Y:S01]  /*1d30*/  IMAD R141, R14.reuse, 0x4, R143 ;  /* 0x000000040e8d7824 */ /* 0x040fe200078e028f */
[-C--:B------:R-:W-:Y:S01]  /*1d40*/  LEA R84, P1, R97, R4.reuse, 0x1 ;  /* 0x0000000461547211 */ /* 0x080fe200078208ff */
[----:B------:R4:W5:Y:S01]  /*1d50*/  LDG.E.U16 R144, [R90.64] ;  /* 0x000000065a907981 */ /* 0x000962000c1e1500 */
[----:B0-----:R-:W-:Y:S02]  /*1d60*/  LEA R86, P0, R143, R4, 0x1 ;  /* 0x000000048f567211 */ /* 0x001fe400078008ff */
[----:B------:R-:W-:Y:S02]  /*1d70*/  LEA R145, R14, R141, 0x2 ;  /* 0x0000008d0e917211 */ /* 0x000fe400078e10ff */
[-C--:B------:R-:W-:Y:S02]  /*1d80*/  LEA.HI.X.SX32 R85, R97, R0.reuse, 0x1, P1 ;  /* 0x0000000061557211 */ /* 0x080fe400008f0eff */
[----:B------:R-:W-:Y:S02]  /*1d90*/  LEA.HI.X.SX32 R87, R143, R0, 0x1, P0 ;  /* 0x000000008f577211 */ /* 0x000fe400000f0eff */
[-C--:B-1----:R-:W-:Y:S01]  /*1da0*/  LEA R92, P1, R145, R4.reuse, 0x1 ;  /* 0x00000004915c7211 */ /* 0x082fe200078208ff */
[----:B------:R0:W5:Y:S01]  /*1db0*/  LDG.E.U16 R143, [R84.64] ;  /* 0x00000006548f7981 */ /* 0x000162000c1e1500 */
[----:B------:R-:W-:-:S02]  /*1dc0*/  LEA R88, P0, R127, R4, 0x1 ;  /* 0x000000047f587211 */ /* 0x000fc400078008ff */
[-C--:B------:R-:W-:Y:S01]  /*1dd0*/  LEA.HI.X.SX32 R93, R145, R0.reuse, 0x1, P1 ;  /* 0x00000000915d7211 */ /* 0x080fe200008f0eff */
[----:B------:R1:W5:Y:S01]  /*1de0*/  LDG.E.U16 R146, [R86.64] ;  /* 0x0000000656927981 */ /* 0x000362000c1e1500 */
[----:B------:R-:W-:Y:S02]  /*1df0*/  LEA.HI.X.SX32 R89, R127, R0, 0x1, P0 ;  /* 0x000000007f597211 */ /* 0x000fe400000f0eff */
[-C--:B----4-:R-:W-:Y:S01]  /*1e00*/  LEA R82, P1, R111, R4.reuse, 0x1 ;  /* 0x000000046f527211 */ /* 0x090fe200078208ff */
[----:B------:R4:W5:Y:S01]  /*1e10*/  LDG.E.U16 R147, [R92.64] ;  /* 0x000000065c937981 */ /* 0x000962000c1e1500 */
[----:B------:R-:W-:Y:S02]  /*1e20*/  LEA R96, P0, R113, R4, 0x1 ;  /* 0x0000000471607211 */ /* 0x000fe400078008ff */
[-C--:B------:R-:W-:Y:S02]  /*1e30*/  LEA.HI.X.SX32 R83, R111, R0.reuse, 0x1, P1 ;  /* 0x000000006f537211 */ /* 0x080fe400008f0eff */
[----:B------:R-:W-:Y:S01]  /*1e40*/  LEA.HI.X.SX32 R97, R113, R0, 0x1, P0 ;  /* 0x0000000071617211 */ /* 0x000fe200000f0eff */
[----:B------:R-:W-:Y:S01]  /*1e50*/  IMAD R145, R14, 0x4, R145 ;  /* 0x000000040e917824 */ /* 0x000fe200078e0291 */
[-C--:B------:R-:W-:Y:S01]  /*1e60*/  LEA R90, P1, R115, R4.reuse, 0x1 ;  /* 0x00000004735a7211 */ /* 0x080fe200078208ff */
[----:B------:R4:W5:Y:S01]  /*1e70*/  LDG.E.U16 R111, [R88.64] ;  /* 0x00000006586f7981 */ /* 0x000962000c1e1500 */
[----:B0-----:R-:W-:-:S02]  /*1e80*/  LEA R84, P0, R117, R4, 0x1 ;  /* 0x0000000475547211 */ /* 0x001fc400078008ff */
[-C--:B------:R-:W-:Y:S01]  /*1e90*/  LEA.HI.X.SX32 R91, R115, R0.reuse, 0x1, P1 ;  /* 0x00000000735b7211 */ /* 0x080fe200008f0eff */
[----:B------:R0:W5:Y:S01]  /*1ea0*/  LDG.E.U16 R113, [R82.64] ;  /* 0x0000000652717981 */ /* 0x000162000c1e1500 */
[----:B------:R-:W-:Y:S02]  /*1eb0*/  LEA.HI.X.SX32 R85, R117, R0, 0x1, P0 ;  /* 0x0000000075557211 */ /* 0x000fe400000f0eff */
[-C--:B-1----:R-:W-:Y:S01]  /*1ec0*/  LEA R86, P0, R121, R4.reuse, 0x1 ;  /* 0x0000000479567211 */ /* 0x082fe200078008ff */
[----:B------:R1:W5:Y:S01]  /*1ed0*/  LDG.E.U16 R117, [R90.64] ;  /* 0x000000065a757981 */ /* 0x000362000c1e1500 */
[----:B----4-:R-:W-:Y:S02]  /*1ee0*/  LEA R92, P1, R125, R4, 0x1 ;  /* 0x000000047d5c7211 */ /* 0x010fe400078208ff */
[-C--:B------:R-:W-:Y:S01]  /*1ef0*/  LEA.HI.X.SX32 R87, R121, R0.reuse, 0x1, P0 ;  /* 0x0000000079577211 */ /* 0x080fe200000f0eff */
[----:B------:R4:W5:Y:S01]  /*1f00*/  LDG.E.U16 R14, [R84.64] ;  /* 0x00000006540e7981 */ /* 0x000962000c1e1500 */
[----:B------:R-:W-:-:S02]  /*1f10*/  LEA.HI.X.SX32 R93, R125, R0, 0x1, P1 ;  /* 0x000000007d5d7211 */ /* 0x000fc400008f0eff */
[-C--:B0-----:R-:W-:Y:S01]  /*1f20*/  LEA R82, P1, R145, R4.reuse, 0x1 ;  /* 0x0000000491527211 */ /* 0x081fe200078208ff */
[----:B------:R0:W5:Y:S01]  /*1f30*/  LDG.E.U16 R115, [R96.64] ;  /* 0x0000000660737981 */ /* 0x000162000c1e1500 */
[----:B------:R-:W-:Y:S02]  /*1f40*/  LEA R88, P0, R135, R4, 0x1 ;  /* 0x0000000487587211 */ /* 0x000fe400078008ff */
[-C--:B------:R-:W-:Y:S01]  /*1f50*/  LEA.HI.X.SX32 R83, R145, R0.reuse, 0x1, P1 ;  /* 0x0000000091537211 */ /* 0x080fe200008f0eff */
[----:B------:R0:W5:Y:S01]  /*1f60*/  LDG.E.U16 R121, [R86.64] ;  /* 0x0000000656797981 */ /* 0x000162000c1e1500 */
[----:B------:R-:W-:Y:S02]  /*1f70*/  LEA.HI.X.SX32 R89, R135, R0, 0x1, P0 ;  /* 0x0000000087597211 */ /* 0x000fe400000f0eff */
[-C--:B-1----:R-:W-:Y:S01]  /*1f80*/  LEA R90, P1, R137, R4.reuse, 0x1 ;  /* 0x00000004895a7211 */ /* 0x082fe200078208ff */
[----:B------:R1:W5:Y:S01]  /*1f90*/  LDG.E.U16 R125, [R92.64] ;  /* 0x000000065c7d7981 */ /* 0x000362000c1e1500 */
[----:B----4-:R-:W-:-:S02]  /*1fa0*/  LEA R84, P0, R105, R4, 0x1 ;  /* 0x0000000469547211 */ /* 0x010fc400078008ff */
[-C--:B------:R-:W-:Y:S01]  /*1fb0*/  LEA.HI.X.SX32 R91, R137, R0.reuse, 0x1, P1 ;  /* 0x00000000895b7211 */ /* 0x080fe200008f0eff */
[----:B------:R4:W5:Y:S01]  /*1fc0*/  LDG.E.U16 R135, [R82.64] ;  /* 0x0000000652877981 */ /* 0x000962000c1e1500 */
[----:B------:R-:W-:Y:S02]  /*1fd0*/  LEA.HI.X.SX32 R85, R105, R0, 0x1, P0 ;  /* 0x0000000069557211 */ /* 0x000fe400000f0eff */
[-C--:B0-----:R-:W-:Y:S01]  /*1fe0*/  LEA R96, P1, R123, R4.reuse, 0x1 ;  /* 0x000000047b607211 */ /* 0x081fe200078208ff */
[----:B------:R0:W5:Y:S01]  /*1ff0*/  LDG.E.U16 R127, [R88.64] ;  /* 0x00000006587f7981 */ /* 0x000162000c1e1500 */
[----:B------:R-:W-:Y:S02]  /*2000*/  LEA R86, P0, R133, R4, 0x1 ;  /* 0x0000000485567211 */ /* 0x000fe400078008ff */
[-C--:B------:R-:W-:Y:S01]  /*2010*/  LEA.HI.X.SX32 R97, R123, R0.reuse, 0x1, P1 ;  /* 0x000000007b617211 */ /* 0x080fe200008f0eff */
[----:B------:R-:W5:Y:S01]  /*2020*/  LDG.E.U16 R90, [R90.64] ;  /* 0x000000065a5a7981 */ /* 0x000f62000c1e1500 */
[----:B------:R-:W-:-:S02]  /*2030*/  LEA.HI.X.SX32 R87, R133, R0, 0x1, P0 ;  /* 0x0000000085577211 */ /* 0x000fc400000f0eff */
[-C--:B----4-:R-:W-:Y:S01]  /*2040*/  LEA R82, P0, R139, R4.reuse, 0x1 ;  /* 0x000000048b527211 */ /* 0x090fe200078008ff */
[----:B------:R4:W5:Y:S01]  /*2050*/  LDG.E.U16 R84, [R84.64] ;  /* 0x0000000654547981 */ /* 0x000962000c1e1500 */
[----:B-1----:R-:W-:Y:S02]  /*2060*/  LEA R92, P1, R119, R4, 0x1 ;  /* 0x00000004775c7211 */ /* 0x002fe400078208ff */
[-C--:B------:R-:W-:Y:S01]  /*2070*/  LEA.HI.X.SX32 R83, R139, R0.reuse, 0x1, P0 ;  /* 0x000000008b537211 */ /* 0x080fe200000f0eff */
[----:B------:R-:W5:Y:S01]  /*2080*/  LDG.E.U16 R96, [R96.64] ;  /* 0x0000000660607981 */ /* 0x000f62000c1e1500 */
[----:B------:R-:W-:Y:S02]  /*2090*/  LEA.HI.X.SX32 R93, R119, R0, 0x1, P1 ;  /* 0x00000000775d7211 */ /* 0x000fe400008f0eff */
[-C--:B0-----:R-:W-:Y:S01]  /*20a0*/  LEA R88, P0, R131, R4.reuse, 0x1 ;  /* 0x0000000483587211 */ /* 0x081fe200078008ff */
[----:B------:R-:W5:Y:S01]  /*20b0*/  LDG.E.U16 R86, [R86.64] ;  /* 0x0000000656567981 */ /* 0x000f62000c1e1500 */
[----:B------:R-:W-:-:S02]  /*20c0*/  LEA R104, P1, R141, R4, 0x1 ;  /* 0x000000048d687211 */ /* 0x000fc400078208ff */
[-C--:B------:R-:W-:Y:S01]  /*20d0*/  LEA.HI.X.SX32 R89, R131, R0.reuse, 0x1, P0 ;  /* 0x0000000083597211 */ /* 0x080fe200000f0eff */
[----:B------:R-:W5:Y:S01]  /*20e0*/  LDG.E.U16 R82, [R82.64] ;  /* 0x0000000652527981 */ /* 0x000f62000c1e1500 */
[----:B------:R-:W-:-:S03]  /*20f0*/  LEA.HI.X.SX32 R105, R141, R0, 0x1, P1 ;  /* 0x000000008d697211 */ /* 0x000fc600008f0eff */
[----:B------:R-:W5:Y:S04]  /*2100*/  LDG.E.U16 R92, [R92.64] ;  /* 0x000000065c5c7981 */ /* 0x000f68000c1e1500 */
[----:B------:R-:W5:Y:S04]  /*2110*/  LDG.E.U16 R88, [R88.64] ;  /* 0x0000000658587981 */ /* 0x000f68000c1e1500 */
[----:B------:R-:W5:Y:S01]  /*2120*/  LDG.E.U16 R104, [R104.64] ;  /* 0x0000000668687981 */ /* 0x000f62000c1e1500 */
[C---:B------:R-:W-:Y:S02]  /*2130*/  LOP3.LUT R0, R150.reuse, 0xc0, RZ, 0xc0, !PT ;  /* 0x000000c096007812 */ /* 0x040fe400078ec0ff */
[----:B------:R-:W-:-:S02]  /*2140*/  LOP3.LUT R148, R150, 0xff, RZ, 0xc0, !PT ;  /* 0x000000ff96947812 */ /* 0x000fc400078ec0ff */
[----:B----4-:R-:W-:Y:S02]  /*2150*/  SHF.R.U32.HI R85, RZ, 0x2, R0 ;  /* 0x00000002ff557819 */ /* 0x010fe40000011600 */
[----:B------:R-:W-:-:S04]  /*2160*/  SHF.L.U32 R222, R148, 0x1, RZ ;  /* 0x0000000194de7819 */ /* 0x000fc800000006ff */
[----:B------:R-:W-:-:S04]  /*2170*/  LOP3.LUT R85, R222, R85, RZ, 0x3c, !PT ;  /* 0x00000055de557212 */ /* 0x000fc800078e3cff */
[----:B------:R-:W-:Y:S01]  /*2180*/  LOP3.LUT R0, R85, 0x40, RZ, 0x3c, !PT ;  /* 0x0000004055007812 */ /* 0x000fe200078e3cff */
[----:B--2---:R-:W-:Y:S04]  /*2190*/  STS.U16 [R85+0x20000], R2 ;  /* 0x0200000255007388 */ /* 0x004fe80000000400 */
[----:B------:R0:W-:Y:S04]  /*21a0*/  STS.U16 [R85+0x20400], R3 ;  /* 0x0204000355007388 */ /* 0x0001e80000000400 */
[----:B------:R-:W-:Y:S04]  /*21b0*/  STS.U16 [R85+0x20800], R7 ;  /* 0x0208000755007388 */ /* 0x000fe80000000400 */
        /* <DEDUP_REMOVED lines=37> */
[----:B---3--:R-:W-:Y:S04]  /*2410*/  STS.U16 [R85+0x2a000], R98 ;  /* 0x02a0006255007388 */ /* 0x008fe80000000400 */
        /* <DEDUP_REMOVED lines=15> */
[----:B-----5:R-:W-:Y:S04]  /*2510*/  STS.U16 [R85+0x2e000], R136 ;  /* 0x02e0008855007388 */ /* 0x020fe80000000400 */
        /* <DEDUP_REMOVED lines=70> */
[----:B------:R1:W-:Y:S01]  /*2980*/  STS.U16 [R0+0x2fa00], R104 ;  /* 0x02fa006800007388 */ /* 0x0003e20000000400 */
[----:B0-----:R-:W-:Y:S01]  /*2990*/  MOV R3, 0xff800000 ;  /* 0xff80000000037802 */ /* 0x001fe20000000f00 */
[----:B------:R-:W-:-:S02]  /*29a0*/  IMAD.MOV.U32 R2, RZ, RZ, -0x800000 ;  /* 0xff800000ff027424 */ /* 0x000fc400078e00ff */
[----:B-1----:R-:W-:-:S05]  /*29b0*/  IMAD.MOV.U32 R0, RZ, RZ, 0x3f800000 ;  /* 0x3f800000ff007424 */ /* 0x002fca00078e00ff */
[----:B------:R0:W-:Y:S04]  /*29c0*/  STL [R1+0x148], R0 ;  /* 0x0001480001007387 */ /* 0x0001e80000100800 */
[----:B------:R-:W-:Y:S01]  /*29d0*/  STL [R1+0x1c], R3 ;  /* 0x00001c0301007387 */ /* 0x000fe20000100800 */
[----:B0-----:R-:W-:-:S03]  /*29e0*/  MOV R0, 0xff800000 ;  /* 0xff80000000007802 */ /* 0x001fc60000000f00 */
[----:B------:R-:W-:Y:S04]  /*29f0*/  STL [R1+0x18], R2 ;  /* 0x0000180201007387 */ /* 0x000fe80000100800 */
[----:B------:R-:W-:Y:S04]  /*2a00*/  STL [R1+0x14], R0 ;  /* 0x0000140001007387 */ /* 0x000fe80000100800 */
[----:B------:R-:W-:Y:S04]  /*2a10*/  STL [R1+0x10], R3 ;  /* 0x0000100301007387 */ /* 0x000fe80000100800 */
[----:B------:R-:W-:Y:S04]  /*2a20*/  STL [R1+0xc], R2 ;  /* 0x00000c0201007387 */ /* 0x000fe80000100800 */
[----:B------:R0:W-:Y:S04]  /*2a30*/  STL [R1+0x8], R0 ;  /* 0x0000080001007387 */ /* 0x0001e80000100800 */
[----:B------:R1:W-:Y:S04]  /*2a40*/  STL [R1+0x4], R3 ;  /* 0x0000040301007387 */ /* 0x0003e80000100800 */
[----:B------:R2:W-:Y:S01]  /*2a50*/  STL [R1], R2 ;  /* 0x0000000201007387 */ /* 0x0005e20000100800 */
[----:B0-----:R-:W-:Y:S01]  /*2a60*/  IMAD.MOV.U32 R0, RZ, RZ, 0x3f800000 ;  /* 0x3f800000ff007424 */ /* 0x001fe200078e00ff */
[----:B-1----:R-:W-:-:S04]  /*2a70*/  MOV R3, 0x3f800000 ;  /* 0x3f80000000037802 */ /* 0x002fc80000000f00 */
[----:B------:R-:W-:Y:S01]  /*2a80*/  STL [R1+0x144], R0 ;  /* 0x0001440001007387 */ /* 0x000fe20000100800 */
[----:B--2---:R-:W-:-:S03]  /*2a90*/  IMAD.MOV.U32 R2, RZ, RZ, 0x3f800000 ;  /* 0x3f800000ff027424 */ /* 0x004fc600078e00ff */
[----:B------:R-:W-:Y:S04]  /*2aa0*/  STL [R1+0x140], R3 ;  /* 0x0001400301007387 */ /* 0x000fe80000100800 */
[----:B------:R-:W-:Y:S04]  /*2ab0*/  STL [R1+0x13c], R2 ;  /* 0x00013c0201007387 */ /* 0x000fe80000100800 */
[----:B------:R-:W-:Y:S04]  /*2ac0*/  STL [R1+0x138], R0 ;  /* 0x0001380001007387 */ /* 0x000fe80000100800 */
[----:B------:R-:W-:Y:S04]  /*2ad0*/  STL [R1+0x134], R3 ;  /* 0x0001340301007387 */ /* 0x000fe80000100800 */
[----:B------:R-:W-:Y:S04]  /*2ae0*/  STL [R1+0x130], R2 ;  /* 0x0001300201007387 */ /* 0x000fe80000100800 */
[----:B------:R0:W-:Y:S02]  /*2af0*/  STL [R1+0x12c], R0 ;  /* 0x00012c0001007387 */ /* 0x0001e40000100800 */
[----:B0-----:R-:W-:-:S04]  /*2b00*/  IADD3 R0, R129, 0x40, RZ ;  /* 0x0000004081007810 */ /* 0x001fc80007ffe0ff */
[----:B------:R-:W-:Y:S02]  /*2b10*/  ISETP.GE.AND P0, PT, R0, 0x1, PT ;  /* 0x000000010000780c */ /* 0x000fe40003f06270 */
[C---:B------:R-:W-:Y:S01]  /*2b20*/  LOP3.LUT R3, R150.reuse, 0xe0, RZ, 0xc0, !PT ;  /* 0x000000e096037812 */ /* 0x040fe200078ec0ff */
[----:B------:R-:W-:Y:S01]  /*2b30*/  CS2R R100, SRZ ;  /* 0x0000000000647805 */ /* 0x000fe2000001ff00 */
        /* <DEDUP_REMOVED lines=63> */
[C---:B------:R-:W-:Y:S01]  /*2f30*/  LOP3.LUT R130, R150.reuse, 0x1c, RZ, 0xc0, !PT ;  /* 0x0000001c96827812 */ /* 0x040fe200078ec0ff */
[----:B------:R-:W-:Y:S01]  /*2f40*/  IMAD.SHL.U32 R18, R3, 0x40, RZ ;  /* 0x0000004003127824 */ /* 0x000fe200078e00ff */
[----:B------:R-:W-:-:S02]  /*2f50*/  LOP3.LUT R156, R150, 0x3, RZ, 0xc0, !PT ;  /* 0x00000003969c7812 */ /* 0x000fc400078ec0ff */
[C---:B------:R-:W-:Y:S02]  /*2f60*/  LOP3.LUT R5, R150.reuse, 0x80, RZ, 0xc0, !PT ;  /* 0x0000008096057812 */ /* 0x040fe400078ec0ff */
[C---:B------:R-:W-:Y:S02]  /*2f70*/  LOP3.LUT R2, R150.reuse, 0x7f, RZ, 0xc0, !PT ;  /* 0x0000007f96027812 */ /* 0x040fe400078ec0ff */
[----:B------:R-:W-:Y:S01]  /*2f80*/  SHF.L.U32 R4, R150, 0x2, RZ ;  /* 0x0000000296047819 */ /* 0x000fe200000006ff */
[----:B------:R-:W-:Y:S05]  /*2f90*/  @!P0 BRA `(.L_x_0) ;  /* 0x000182e000008947 */ /* 0x000fea0003800000 */
[----:B------:R-:W-:Y:S01]  /*2fa0*/  SHF.R.U32.HI R0, RZ, 0x7, R150 ;  /* 0x00000007ff007819 */ /* 0x000fe20000011696 */
[----:B------:R-:W-:Y:S01]  /*2fb0*/  IMAD R12, R2, c[0x0][0x1b4], RZ ;  /* 0x00006d00020c7a24 */ /* 0x000fe200078e02ff */
[----:B------:R-:W-:Y:S01]  /*2fc0*/  MOV R9, c[0x0][0x1b8] ;  /* 0x00006e0000097a02 */ /* 0x000fe20000000f00 */
[----:B------:R-:W-:Y:S01]  /*2fd0*/  IMAD.SHL.U32 R198, R130, 0x8, RZ ;  /* 0x0000000882c67824 */ /* 0x000fe200078e00ff */
[----:B------:R-:W-:Y:S01]  /*2fe0*/  SGXT.U32 R0, R0, 0x1 ;  /* 0x000000010000781a */ /* 0x000fe20000000000 */
[----:B------:R-:W-:Y:S01]  /*2ff0*/  CS2R R212, SRZ ;  /* 0x0000000000d47805 */ /* 0x000fe2000001ff00 */
[----:B------:R-:W-:Y:S01]  /*3000*/  ISETP.NE.U32.AND P0, PT, R5, RZ, PT ;  /* 0x000000ff0500720c */ /* 0x000fe20003f05070 */
[----:B------:R-:W-:Y:S01]  /*3010*/  IMAD R5, R158, c[0x0][0x1b0], RZ ;  /* 0x00006c009e057a24 */ /* 0x000fe200078e02ff */
[----:B------:R-:W-:Y:S01]  /*3020*/  SHF.L.U32 R7, R12, 0x1, RZ ;  /* 0x000000010c077819 */ /* 0x000fe200000006ff */
[----:B------:R-:W-:Y:S01]  /*3030*/  IMAD R15, R0, c[0x0][0x1b8], RZ ;  /* 0x00006e00000f7a24 */ /* 0x000fe200078e02ff */
[----:B------:R-:W-:Y:S01]  /*3040*/  LOP3.LUT R0, R4, 0x7c, RZ, 0xc0, !PT ;  /* 0x0000007c04007812 */ /* 0x000fe200078ec0ff */
[----:B------:R-:W-:Y:S01]  /*3050*/  IMAD.SHL.U32 R10, R5, 0x2, RZ ;  /* 0x00000002050a7824 */ /* 0x000fe200078e00ff */
[----:B------:R-:W-:Y:S01]  /*3060*/  MOV R8, c[0x0][0x1a8] ;  /* 0x00006a0000087a02 */ /* 0x000fe20000000f00 */
[----:B------:R-:W-:Y:S01]  /*3070*/  IMAD R19, R9, 0x2, R15 ;  /* 0x0000000209137824 */ /* 0x000fe200078e020f */
[----:B------:R-:W-:Y:S01]  /*3080*/  SEL R13, RZ, 0x110, !P0 ;  /* 0x00000110ff0d7807 */ /* 0x000fe20004000000 */
[----:B------:R-:W-:Y:S01]  /*3090*/  IMAD R35, R130, 0x40, R0 ;  /* 0x0000004082237824 */ /* 0x000fe200078e0200 */
[----:B------:R-:W-:Y:S01]  /*30a0*/  IADD3 R10, P2, P3, R7, c[0x0][0x170], R10 ;  /* 0x00005c00070a7a10 */ /* 0x000fe20007b5e00a */
[----:B------:R-:W-:Y:S01]  /*30b0*/  IMAD R0, R158, c[0x0][0x1a0], RZ ;  /* 0x000068009e007a24 */ /* 0x000fe200078e02ff */
[----:B------:R-:W-:Y:S01]  /*30c0*/  LEA R23, R9, R19, 0x1 ;  /* 0x0000001309177211 */ /* 0x000fe200078e08ff */
[----:B------:R-:W-:Y:S01]  /*30d0*/  IMAD R7, R148, c[0x0][0x1a8], RZ ;  /* 0x00006a0094077a24 */ /* 0x000fe200078e02ff */
[----:B------:R-:W-:Y:S01]  /*30e0*/  LOP3.LUT R14, R150, 0x7, RZ, 0xc0, !PT ;  /* 0x00000007960e7812 */ /* 0x000fe200078ec0ff */
[----:B------:R-:W-:Y:S01]  /*30f0*/  IMAD.HI R5, R5, 0x2, RZ ;  /* 0x0000000205057827 */ /* 0x000fe200078e02ff */
[----:B------:R-:W-:Y:S01]  /*3100*/  LEA R6, P0, R0, c[0x0][0x168], 0x1 ;  /* 0x00005a0000067a11 */ /* 0x000fe200078008ff */
[----:B------:R-:W-:Y:S01]  /*3110*/  CS2R R214, SRZ ;  /* 0x0000000000d67805 */ /* 0x000fe2000001ff00 */
[----:B------:R-:W-:Y:S01]  /*3120*/  SHF.L.U32 R2, R2, 0x1, RZ ;  /* 0x0000000102027819 */ /* 0x000fe200000006ff */
[C---:B------:R-:W-:Y:S01]  /*3130*/  IMAD R25, R9.reuse, 0x2, R23 ;  /* 0x0000000209197824 */ /* 0x040fe200078e0217 */
[----:B------:R-:W-:Y:S01]  /*3140*/  LEA R8, R8, R7, 0x8 ;  /* 0x0000000708087211 */ /* 0x000fe200078e40ff */
[----:B------:R-:W-:Y:S01]  /*3150*/  IMAD R4, R14, 0x90, RZ ;  /* 0x000000900e047824 */ /* 0x000fe200078e02ff */
[----:B------:R-:W-:Y:S01]  /*3160*/  LEA.HI.X.SX32 R16, R0, c[0x0][0x16c], 0x1, P0 ;  /* 0x00005b0000107a11 */ /* 0x000fe200000f0eff */
[----:B------:R-:W-:Y:S01]  /*3170*/  IMAD.HI R0, R12, 0x2, RZ ;  /* 0x000000020c007827 */ /* 0x000fe200078e02ff */
[----:B------:R-:W-:Y:S01]  /*3180*/  LEA R31, R9, R25, 0x1 ;  /* 0x00000019091f7211 */ /* 0x000fe200078e08ff */
[----:B------:R-:W-:Y:S01]  /*3190*/  UMOV UR4, URZ ;  /* 0x0000003f00047c82 */ /* 0x000fe20008000000 */
[----:B------:R-:W-:Y:S01]  /*31a0*/  LEA R220, P0, R7, R6, 0x1 ;  /* 0x0000000607dc7211 */ /* 0x000fe200078008ff */
[----:B------:R-:W-:Y:S01]  /*31b0*/  IMAD R224, R14, 0x4, R3 ;  /* 0x000000040ee07824 */ /* 0x000fe200078e0203 */
[----:B------:R-:W-:Y:S01]  /*31c0*/  LOP3.LUT R2, R13, R2, RZ, 0x3c, !PT ;  /* 0x000000020d027212 */ /* 0x000fe200078e3cff */
[----:B------:R-:W-:Y:S01]  /*31d0*/  IMAD R33, R9, 0x2, R31 ;  /* 0x0000000209217824 */ /* 0x000fe200078e021f */
[----:B------:R-:W-:-:S02]  /*31e0*/  LEA R6, P1, R8, R6, 0x1 ;  /* 0x0000000608067211 */ /* 0x000fc400078208ff */
[----:B------:R-:W-:Y:S02]  /*31f0*/  SHF.L.U32 R13, R150, 0x1, RZ ;  /* 0x00000001960d7819 */ /* 0x000fe400000006ff */
[----:B------:R-:W-:Y:S02]  /*3200*/  LEA R43, R9, R33, 0x1 ;  /* 0x00000021092b7211 */ /* 0x000fe400078e08ff */
[----:B------:R-:W-:Y:S02]  /*3210*/  SHF.L.U32 R128, R14, 0x4, RZ ;  /* 0x000000040e807819 */ /* 0x000fe400000006ff */
[-C--:B------:R-:W-:Y:S01]  /*3220*/  LEA.HI.X.SX32 R221, R7, R16.reuse, 0x1, P0 ;  /* 0x0000001007dd7211 */ /* 0x080fe200000f0eff */
[----:B------:R-:W-:Y:S01]  /*3230*/  IMAD R45, R9, 0x2, R43 ;  /* 0x00000002092d7824 */ /* 0x000fe200078e022b */
[----:B------:R-:W-:Y:S01]  /*3240*/  LEA.HI.X.SX32 R7, R8, R16, 0x1, P1 ;  /* 0x0000001008077211 */ /* 0x000fe200008f0eff */
[----:B------:R-:W-:Y:S01]  /*3250*/  IMAD.SHL.U32 R8, R156, 0x2, RZ ;  /* 0x000000029c087824 */ /* 0x000fe200078e00ff */
[----:B------:R-:W-:-:S02]  /*3260*/  LOP3.LUT R12, R150, 0x10, RZ, 0xc0, !PT ;  /* 0x00000010960c7812 */ /* 0x000fc400078ec0ff */
[----:B------:R-:W-:Y:S02]  /*3270*/  LEA R59, R9, R45, 0x1 ;  /* 0x0000002d093b7211 */ /* 0x000fe400078e08ff */
[----:B------:R-:W-:Y:S02]  /*3280*/  IADD3.X R0, R0, c[0x0][0x174], R5, P2, P3 ;  /* 0x00005d0000007a10 */ /* 0x000fe400017e6405 */
[-C--:B------:R-:W-:Y:S01]  /*3290*/  LEA R182, P0, R15, R10.reuse, 0x1 ;  /* 0x0000000a0fb67211 */ /* 0x080fe200078008ff */
[----:B------:R-:W-:Y:S01]  /*32a0*/  IMAD R61, R9, 0x2, R59 ;  /* 0x00000002093d7824 */ /* 0x000fe200078e023b */
[----:B------:R-:W-:Y:S02]  /*32b0*/  LOP3.LUT R47, R4, 0x10, R13, 0x78, !PT ;  /* 0x00000010042f7812 */ /* 0x000fe400078e780d */
[----:B------:R-:W-:Y:S02]  /*32c0*/  LEA R180, P1, R19, R10, 0x1 ;  /* 0x0000000a13b47211 */ /* 0x000fe400078208ff */
[----:B------:R-:W-:-:S02]  /*32d0*/  LEA R63, R9, R61, 0x1 ;  /* 0x0000003d093f7211 */ /* 0x000fc400078e08ff */
[----:B------:R-:W-:Y:S02]  /*32e0*/  LOP3.LUT R13, R128, 0x30, R13, 0x78, !PT ;  /* 0x00000030800d7812 */ /* 0x000fe400078e780d */
[----:B------:R-:W-:Y:S01]  /*32f0*/  LEA R14, R14, R18, 0x8 ;  /* 0x000000120e0e7211 */ /* 0x000fe200078e40ff */
[----:B------:R-:W-:Y:S01]  /*3300*/  IMAD R65, R9, 0x2, R63 ;  /* 0x0000000209417824 */ /* 0x000fe200078e023f */
[----:B------:R-:W-:Y:S01]  /*3310*/  LEA R66, P2, R23, R10, 0x1 ;  /* 0x0000000a17427211 */ /* 0x000fe200078408ff */
[----:B------:R-:W-:Y:S01]  /*3320*/  IMAD.U32 R224, R224, 0x100, R13 ;  /* 0x00000100e0e07824 */ /* 0x000fe200078e000d */
[----:B------:R-:W-:Y:S02]  /*3330*/  SHF.L.U32 R12, R12, 0x6, RZ ;  /* 0x000000060c0c7819 */ /* 0x000fe400000006ff */
[----:B------:R-:W-:Y:S02]  /*3340*/  LEA R125, R9, R65, 0x1 ;  /* 0x00000041097d7211 */ /* 0x000fe400078e08ff */
[----:B------:R-:W-:-:S02]  /*3350*/  LEA.HI.X.SX32 R183, R15, R0, 0x1, P0 ;  /* 0x000000000fb77211 */ /* 0x000fc400000f0eff */
[----:B------:R-:W-:Y:S01]  /*3360*/  LEA.HI.X.SX32 R181, R19, R0, 0x1, P1 ;  /* 0x0000000013b57211 */ /* 0x000fe200008f0eff */
[----:B------:R-:W-:Y:S01]  /*3370*/  IMAD R127, R9, 0x2, R125 ;  /* 0x00000002097f7824 */ /* 0x000fe200078e027d */
[----:B------:R-:W-:Y:S02]  /*3380*/  LEA R46, P0, R25, R10, 0x1 ;  /* 0x0000000a192e7211 */ /* 0x000fe400078008ff */
[----:B------:R-:W-:Y:S02]  /*3390*/  IADD3 R223, R13, R14, RZ ;  /* 0x0000000e0ddf7210 */ /* 0x000fe40007ffe0ff */
[----:B------:R-:W-:Y:S02]  /*33a0*/  LEA R131, R9, R127, 0x1 ;  /* 0x0000007f09837211 */ /* 0x000fe400078e08ff */
[----:B------:R-:W-:Y:S02]  /*33b0*/  LEA.HI.X.SX32 R67, R23, R0, 0x1, P2 ;  /* 0x0000000017437211 */ /* 0x000fe400010f0eff */
[----:B------:R-:W-:Y:S01]  /*33c0*/  LEA R18, P1, R31, R10, 0x1 ;  /* 0x0000000a1f127211 */ /* 0x000fe200078208ff */
[----:B------:R-:W-:Y:S01]  /*33d0*/  IMAD R133, R9, 0x2, R131 ;  /* 0x0000000209857824 */ /* 0x000fe200078e0283 */
[----:B------:R-:W-:Y:S01]  /*33e0*/  SHF.R.U32.HI R228, RZ, 0x1, R3 ;  /* 0x00000001ffe47819 */ /* 0x000fe20000011603 */
[----:B------:R-:W-:Y:S01]  /*33f0*/  STL.64 [R1+0x950], R66 ;  /* 0x0009504201007387 */ /* 0x000fe20000100a00 */
[----:B------:R-:W-:-:S02]  /*3400*/  LEA.HI R5, R3, R8, RZ, 0x1e ;  /* 0x0000000803057211 */ /* 0x000fc400078ff0ff */
[----:B------:R-:W-:Y:S01]  /*3410*/  LEA R135, R9, R133, 0x1 ;  /* 0x0000008509877211 */ /* 0x000fe200078e08ff */
[----:B------:R0:W-:Y:S01]  /*3420*/  STL.64 [R1+0x960], R182 ;  /* 0x000960b601007387 */ /* 0x0001e20000100a00 */
[----:B------:R-:W-:Y:S02]  /*3430*/  LEA R14, P2, R33, R10, 0x1 ;  /* 0x0000000a210e7211 */ /* 0x000fe400078408ff */
[----:B------:R-:W-:Y:S01]  /*3440*/  LOP3.LUT R3, R47, R12, RZ, 0xfc, !PT ;  /* 0x0000000c2f037212 */ /* 0x000fe200078efcff */
[----:B------:R-:W-:Y:S01]  /*3450*/  IMAD R137, R9, 0x2, R135 ;  /* 0x0000000209897824 */ /* 0x000fe200078e0287 */
[-C--:B------:R-:W-:Y:S01]  /*3460*/  LEA.HI.X.SX32 R47, R25, R0.reuse, 0x1, P0 ;  /* 0x00000000192f7211 */ /* 0x080fe200000f0eff */
[----:B------:R1:W-:Y:S01]  /*3470*/  STL.64 [R1+0x958], R180 ;  /* 0x000958b401007387 */ /* 0x0003e20000100a00 */
[-C--:B------:R-:W-:Y:S02]  /*3480*/  LEA.HI.X.SX32 R19, R31, R0.reuse, 0x1, P1 ;  /* 0x000000001f137211 */ /* 0x080fe400008f0eff */
[----:B------:R-:W-:Y:S01]  /*3490*/  LEA R139, R9, R137, 0x1 ;  /* 0x00000089098b7211 */ /* 0x000fe200078e08ff */
[----:B------:R-:W-:Y:S01]  /*34a0*/  STL.64 [R1+0x948], R46 ;  /* 0x0009482e01007387 */ /* 0x000fe20000100a00 */
[----:B------:R-:W-:Y:S01]  /*34b0*/  LEA.HI.X.SX32 R15, R33, R0, 0x1, P2 ;  /* 0x00000000210f7211 */ /* 0x000fe200010f0eff */
[----:B0-----:R-:W-:Y:S01]  /*34c0*/  CS2R R182, SRZ ;  /* 0x0000000000b67805 */ /* 0x001fe2000001ff00 */
[----:B------:R-:W-:Y:S01]  /*34d0*/  LEA R22, P0, R43, R10, 0x1 ;  /* 0x0000000a2b167211 */ /* 0x000fe200078008ff */
[----:B------:R-:W-:Y:S01]  /*34e0*/  IMAD R141, R9, 0x2, R139 ;  /* 0x00000002098d7824 */ /* 0x000fe200078e028b */
[----:B------:R0:W-:Y:S01]  /*34f0*/  STL.64 [R1+0x940], R18 ;  /* 0x0009401201007387 */ /* 0x0001e20000100a00 */
[----:B------:R-:W-:-:S02]  /*3500*/  LOP3.LUT R228, R35, R228, RZ, 0x3c, !PT ;  /* 0x000000e423e47212 */ /* 0x000fc400078e3cff */
[----:B------:R-:W-:Y:S01]  /*3510*/  LEA.HI.X.SX32 R23, R43, R0, 0x1, P0 ;  /* 0x000000002b177211 */ /* 0x000fe200000f0eff */
[----:B------:R2:W-:Y:S01]  /*3520*/  STL.64 [R1+0x938], R14 ;  /* 0x0009380e01007387 */ /* 0x0005e20000100a00 */
[C---:B------:R-:W-:Y:S01]  /*3530*/  LEA R143, R9.reuse, R141, 0x1 ;  /* 0x0000008d098f7211 */ /* 0x040fe200078e08ff */
[----:B-1----:R-:W-:Y:S01]  /*3540*/  CS2R R180, SRZ ;  /* 0x0000000000b47805 */ /* 0x002fe2000001ff00 */
[----:B------:R-:W-:Y:S01]  /*3550*/  SHF.L.U32 R35, R150, 0x8, RZ ;  /* 0x0000000896237819 */ /* 0x000fe200000006ff */
[----:B------:R1:W-:Y:S02]  /*3560*/  STL.64 [R1+0x930], R22 ;  /* 0x0009301601007387 */ /* 0x0003e40000100a00 */
[----:B------:R-:W-:Y:S01]  /*3570*/  IMAD R145, R9, 0x2, R143 ;  /* 0x0000000209917824 */ /* 0x000fe200078e028f */
[----:B------:R-:W-:Y:S02]  /*3580*/  LOP3.LUT R128, R128, 0xf00, R35, 0xf8, !PT ;  /* 0x00000f0080807812 */ /* 0x000fe400078ef823 */
[----:B0-----:R-:W-:-:S02]  /*3590*/  LEA R18, P1, R45, R10, 0x1 ;  /* 0x0000000a2d127211 */ /* 0x001fc400078208ff */
[----:B------:R-:W-:Y:S02]  /*35a0*/  LEA R147, R9, R145, 0x1 ;  /* 0x0000009109937211 */ /* 0x000fe400078e08ff */
[----:B--2---:R-:W-:Y:S02]  /*35b0*/  LEA R14, P2, R59, R10, 0x1 ;  /* 0x0000000a3b0e7211 */ /* 0x004fe400078408ff */
[-C--:B------:R-:W-:Y:S01]  /*35c0*/  LEA.HI.X.SX32 R19, R45, R0.reuse, 0x1, P1 ;  /* 0x000000002d137211 */ /* 0x080fe200008f0eff */
[----:B------:R-:W-:Y:S01]  /*35d0*/  IMAD R149, R9, 0x2, R147 ;  /* 0x0000000209957824 */ /* 0x000fe200078e0293 */
[----:B------:R-:W-:Y:S02]  /*35e0*/  LEA.HI.X.SX32 R15, R59, R0, 0x1, P2 ;  /* 0x000000003b0f7211 */ /* 0x000fe400010f0eff */
[----:B-1----:R-:W-:Y:S01]  /*35f0*/  LEA R22, P0, R61, R10, 0x1 ;  /* 0x0000000a3d167211 */ /* 0x002fe200078008ff */
[----:B------:R0:W-:Y:S01]  /*3600*/  STL.64 [R1+0x928], R18 ;  /* 0x0009281201007387 */ /* 0x0001e20000100a00 */
[----:B------:R-:W-:-:S02]  /*3610*/  LEA R151, R9, R149, 0x1 ;  /* 0x0000009509977211 */ /* 0x000fc400078e08ff */
[----:B------:R-:W-:Y:S01]  /*3620*/  LEA.HI.X.SX32 R23, R61, R0, 0x1, P0 ;  /* 0x000000003d177211 */ /* 0x000fe200000f0eff */
[----:B------:R1:W-:Y:S01]  /*3630*/  STL.64 [R1+0x920], R14 ;  /* 0x0009200e01007387 */ /* 0x0003e20000100a00 */
[----:B------:R-:W-:Y:S01]  /*3640*/  LEA R30, P0, R125, R10, 0x1 ;  /* 0x0000000a7d1e7211 */ /* 0x000fe200078008ff */
[----:B------:R-:W-:Y:S02]  /*3650*/  IMAD R153, R9, 0x2, R151 ;  /* 0x0000000209997824 */ /* 0x000fe400078e0297 */
[----:B------:R2:W-:Y:S01]  /*3660*/  STL.64 [R1+0x918], R22 ;  /* 0x0009181601007387 */ /* 0x0005e20000100a00 */
[----:B------:R-:W-:Y:S02]  /*3670*/  LEA.HI.X.SX32 R31, R125, R0, 0x1, P0 ;  /* 0x000000007d1f7211 */ /* 0x000fe400000f0eff */
[----:B------:R-:W-:Y:S02]  /*3680*/  LEA R155, R9, R153, 0x1 ;  /* 0x00000099099b7211 */ /* 0x000fe400078e08ff */
[----:B0-----:R-:W-:-:S03]  /*3690*/  LEA R18, P1, R63, R10, 0x1 ;  /* 0x0000000a3f127211 */ /* 0x001fc600078208ff */
[----:B------:R-:W-:Y:S01]  /*36a0*/  IMAD R157, R9, 0x2, R155 ;  /* 0x00000002099d7824 */ /* 0x000fe200078e029b */
[----:B-1----:R-:W-:Y:S02]  /*36b0*/  LEA R14, P2, R65, R10, 0x1 ;  /* 0x0000000a410e7211 */ /* 0x002fe400078408ff */
[-C--:B------:R-:W-:Y:S02]  /*36c0*/  LEA.HI.X.SX32 R19, R63, R0.reuse, 0x1, P1 ;  /* 0x000000003f137211 */ /* 0x080fe400008f0eff */
[----:B------:R-:W-:Y:S02]  /*36d0*/  LEA R159, R9, R157, 0x1 ;  /* 0x0000009d099f7211 */ /* 0x000fe400078e08ff */
[----:B------:R-:W-:Y:S01]  /*36e0*/  LEA.HI.X.SX32 R15, R65, R0, 0x1, P2 ;  /* 0x00000000410f7211 */ /* 0x000fe200010f0eff */
[----:B------:R-:W-:Y:S01]  /*36f0*/  STL.64 [R1+0x910], R18 ;  /* 0x0009101201007387 */ /* 0x000fe20000100a00 */
[----:B--2---:R-:W-:Y:S01]  /*3700*/  LEA R22, P1, R127, R10, 0x1 ;  /* 0x0000000a7f167211 */ /* 0x004fe200078208ff */
[----:B------:R-:W-:-:S02]  /*3710*/  IMAD R161, R9, 0x2, R159 ;  /* 0x0000000209a17824 */ /* 0x000fc400078e029f */
[----:B------:R0:W-:Y:S01]  /*3720*/  STL.64 [R1+0x908], R14 ;  /* 0x0009080e01007387 */ /* 0x0001e20000100a00 */
[----:B------:R-:W-:Y:S02]  /*3730*/  LEA.HI.X.SX32 R23, R127, R0, 0x1, P1 ;  /* 0x000000007f177211 */ /* 0x000fe400008f0eff */
[C---:B------:R-:W-:Y:S01]  /*3740*/  LEA R163, R9.reuse, R161, 0x1 ;  /* 0x000000a109a37211 */ /* 0x040fe200078e08ff */
[----:B------:R1:W-:Y:S04]  /*3750*/  STL.64 [R1+0x900], R30 ;  /* 0x0009001e01007387 */ /* 0x0003e80000100a00 */
[----:B------:R-:W-:Y:S01]  /*3760*/  IMAD R165, R9, 0x2, R163 ;  /* 0x0000000209a57824 */ /* 0x000fe200078e02a3 */
[----:B------:R2:W-:Y:S01]  /*3770*/  STL.64 [R1+0x8f8], R22 ;  /* 0x0008f81601007387 */ /* 0x0005e20000100a00 */
[----:B0-----:R-:W-:-:S03]  /*3780*/  LEA R14, P2, R131, R10, 0x1 ;  /* 0x0000000a830e7211 */ /* 0x001fc600078408ff */
[----:B------:R-:W-:Y:S02]  /*3790*/  LEA R167, R9, R165, 0x1 ;  /* 0x000000a509a77211 */ /* 0x000fe400078e08ff */
[----:B------:R-:W-:Y:S02]  /*37a0*/  LEA.HI.X.SX32 R15, R131, R0, 0x1, P2 ;  /* 0x00000000830f7211 */ /* 0x000fe400010f0eff */
[----:B------:R-:W-:Y:S02]  /*37b0*/  LEA R169, R9, R167, 0x1 ;  /* 0x000000a709a97211 */ /* 0x000fe400078e08ff */
[-C--:B-1----:R-:W-:Y:S01]  /*37c0*/  LEA R30, P0, R133, R10.reuse, 0x1 ;  /* 0x0000000a851e7211 */ /* 0x082fe200078008ff */
[----:B------:R0:W-:Y:S01]  /*37d0*/  STL.64 [R1+0x8f0], R14 ;  /* 0x0008f00e01007387 */ /* 0x0001e20000100a00 */
[----:B--2---:R-:W-:Y:S01]  /*37e0*/  LEA R22, P1, R135, R10, 0x1 ;  /* 0x0000000a87167211 */ /* 0x004fe200078208ff */
[----:B------:R-:W-:Y:S01]  /*37f0*/  IMAD R171, R9, 0x2, R169 ;  /* 0x0000000209ab7824 */ /* 0x000fe200078e02a9 */
[----:B------:R-:W-:-:S02]  /*3800*/  LEA.HI.X.SX32 R31, R133, R0, 0x1, P0 ;  /* 0x00000000851f7211 */ /* 0x000fc400000f0eff */
[----:B------:R-:W-:Y:S02]  /*3810*/  LEA.HI.X.SX32 R23, R135, R0, 0x1, P1 ;  /* 0x0000000087177211 */ /* 0x000fe400008f0eff */
[C---:B------:R-:W-:Y:S01]  /*3820*/  LEA R173, R9.reuse, R171, 0x1 ;  /* 0x000000ab09ad7211 */ /* 0x040fe200078e08ff */
[----:B------:R1:W-:Y:S01]  /*3830*/  STL.64 [R1+0x8e8], R30 ;  /* 0x0008e81e01007387 */ /* 0x0003e20000100a00 */
[----:B------:R-:W-:Y:S02]  /*3840*/  CS2R R134, SRZ ;  /* 0x0000000000867805 */ /* 0x000fe4000001ff00 */
[----:B------:R-:W-:Y:S01]  /*3850*/  LEA R175, R9, R173, 0x1 ;  /* 0x000000ad09af7211 */ /* 0x000fe200078e08ff */
[----:B------:R2:W-:Y:S01]  /*3860*/  STL.64 [R1+0x8e0], R22 ;  /* 0x0008e01601007387 */ /* 0x0005e20000100a00 */
[----:B0-----:R-:W-:-:S03]  /*3870*/  LEA R14, P2, R137, R10, 0x1 ;  /* 0x0000000a890e7211 */ /* 0x001fc600078408ff */
[----:B------:R-:W-:Y:S01]  /*3880*/  IMAD R177, R9, 0x2, R175 ;  /* 0x0000000209b17824 */ /* 0x000fe200078e02af */
[----:B------:R-:W-:Y:S02]  /*3890*/  LEA.HI.X.SX32 R15, R137, R0, 0x1, P2 ;  /* 0x00000000890f7211 */ /* 0x000fe400010f0eff */
[----:B------:R-:W-:Y:S01]  /*38a0*/  CS2R R136, SRZ ;  /* 0x0000000000887805 */ /* 0x000fe2000001ff00 */
[-C--:B-1----:R-:W-:Y:S02]  /*38b0*/  LEA R30, P0, R139, R10.reuse, 0x1 ;  /* 0x0000000a8b1e7211 */ /* 0x082fe400078008ff */
[----:B------:R-:W-:Y:S01]  /*38c0*/  LEA R179, R9, R177, 0x1 ;  /* 0x000000b109b37211 */ /* 0x000fe200078e08ff */
[----:B------:R0:W-:Y:S01]  /*38d0*/  STL.64 [R1+0x8d8], R14 ;  /* 0x0008d80e01007387 */ /* 0x0001e20000100a00 */
[----:B--2---:R-:W-:Y:S02]  /*38e0*/  LEA R22, P1, R141, R10, 0x1 ;  /* 0x0000000a8d167211 */ /* 0x004fe400078208ff */
[----:B------:R-:W-:-:S02]  /*38f0*/  LEA R119, R9, R179, 0x1 ;  /* 0x000000b309777211 */ /* 0x000fc400078e08ff */
[-C--:B------:R-:W-:Y:S02]  /*3900*/  LEA.HI.X.SX32 R31, R139, R0.reuse, 0x1, P0 ;  /* 0x000000008b1f7211 */ /* 0x080fe400000f0eff */
[----:B------:R-:W-:Y:S01]  /*3910*/  LEA.HI.X.SX32 R23, R141, R0, 0x1, P1 ;  /* 0x000000008d177211 */ /* 0x000fe200008f0eff */
[----:B------:R-:W-:Y:S01]  /*3920*/  IMAD R121, R9, 0x2, R119 ;  /* 0x0000000209797824 */ /* 0x000fe200078e0277 */
[----:B------:R-:W-:Y:S01]  /*3930*/  CS2R R138, SRZ ;  /* 0x00000000008a7805 */ /* 0x000fe2000001ff00 */
[----:B------:R1:W-:Y:S01]  /*3940*/  STL.64 [R1+0x8d0], R30 ;  /* 0x0008d01e01007387 */ /* 0x0003e20000100a00 */
[----:B------:R-:W-:Y:S01]  /*3950*/  CS2R R140, SRZ ;  /* 0x00000000008c7805 */ /* 0x000fe2000001ff00 */
[----:B0-----:R-:W-:Y:S02]  /*3960*/  LEA R14, P2, R143, R10, 0x1 ;  /* 0x0000000a8f0e7211 */ /* 0x001fe400078408ff */
[----:B------:R-:W-:Y:S01]  /*3970*/  LEA R123, R9, R121, 0x1 ;  /* 0x00000079097b7211 */ /* 0x000fe200078e08ff */
[----:B------:R0:W-:Y:S01]  /*3980*/  STL.64 [R1+0x8c8], R22 ;  /* 0x0008c81601007387 */ /* 0x0001e20000100a00 */
[----:B------:R-:W-:-:S02]  /*3990*/  LEA.HI.X.SX32 R15, R143, R0, 0x1, P2 ;  /* 0x000000008f0f7211 */ /* 0x000fc400010f0eff */
[----:B------:R-:W-:Y:S01]  /*39a0*/  LEA R117, R9, R123, 0x1 ;  /* 0x0000007b09757211 */ /* 0x000fe200078e08ff */
[----:B------:R-:W-:Y:S02]  /*39b0*/  CS2R R142, SRZ ;  /* 0x00000000008e7805 */ /* 0x000fe4000001ff00 */
[----:B------:R2:W-:Y:S01]  /*39c0*/  STL.64 [R1+0x8c0], R14 ;  /* 0x0008c00e01007387 */ /* 0x0005e20000100a00 */
[----:B-1----:R-:W-:Y:S01]  /*39d0*/  LEA R30, P0, R145, R10, 0x1 ;  /* 0x0000000a911e7211 */ /* 0x002fe200078008ff */
[----:B------:R-:W-:-:S03]  /*39e0*/  IMAD R115, R9, 0x2, R117 ;  /* 0x0000000209737824 */ /* 0x000fc600078e0275 */
[----:B------:R-:W-:Y:S02]  /*39f0*/  LEA.HI.X.SX32 R31, R145, R0, 0x1, P0 ;  /* 0x00000000911f7211 */ /* 0x000fe400000f0eff */
[----:B------:R-:W-:Y:S01]  /*3a00*/  LEA R41, R9, R115, 0x1 ;  /* 0x0000007309297211 */ /* 0x000fe200078e08ff */
[----:B------:R-:W-:Y:S01]  /*3a10*/  CS2R R144, SRZ ;  /* 0x0000000000907805 */ /* 0x000fe2000001ff00 */
[-C--:B0-----:R-:W-:Y:S01]  /*3a20*/  LEA R22, P1, R147, R10.reuse, 0x1 ;  /* 0x0000000a93167211 */ /* 0x081fe200078208ff */
[----:B------:R0:W-:Y:S01]  /*3a30*/  STL.64 [R1+0x8b8], R30 ;  /* 0x0008b81e01007387 */ /* 0x0001e20000100a00 */
[----:B------:R-:W-:Y:S02]  /*3a40*/  LEA R57, R9, R41, 0x1 ;  /* 0x0000002909397211 */ /* 0x000fe400078e08ff */
[----:B--2---:R-:W-:Y:S02]  /*3a50*/  LEA R14, P2, R149, R10, 0x1 ;  /* 0x0000000a950e7211 */ /* 0x004fe400078408ff */
[-C--:B------:R-:W-:Y:S01]  /*3a60*/  LEA.HI.X.SX32 R23, R147, R0.reuse, 0x1, P1 ;  /* 0x0000000093177211 */ /* 0x080fe200008f0eff */
[----:B------:R-:W-:Y:S01]  /*3a70*/  IMAD R111, R9, 0x2, R57 ;  /* 0x00000002096f7824 */ /* 0x000fe200078e0239 */
[----:B------:R-:W-:Y:S01]  /*3a80*/  LEA.HI.X.SX32 R15, R149, R0, 0x1, P2 ;  /* 0x00000000950f7211 */ /* 0x000fe200010f0eff */
[----:B------:R-:W-:-:S02]  /*3a90*/  CS2R R146, SRZ ;  /* 0x0000000000927805 */ /* 0x000fc4000001ff00 */
[----:B------:R1:W-:Y:S01]  /*3aa0*/  STL.64 [R1+0x8b0], R22 ;  /* 0x0008b01601007387 */ /* 0x0003e20000100a00 */
[----:B------:R-:W-:Y:S02]  /*3ab0*/  LEA R113, R9, R111, 0x1 ;  /* 0x0000006f09717211 */ /* 0x000fe400078e08ff */
[----:B0-----:R-:W-:Y:S01]  /*3ac0*/  LEA R30, P0, R151, R10, 0x1 ;  /* 0x0000000a971e7211 */ /* 0x001fe200078008ff */
[----:B------:R0:W-:Y:S01]  /*3ad0*/  STL.64 [R1+0x8a8], R14 ;  /* 0x0008a80e01007387 */ /* 0x0001e20000100a00 */
[----:B------:R-:W-:Y:S02]  /*3ae0*/  LEA R105, R9, R113, 0x1 ;  /* 0x0000007109697211 */ /* 0x000fe400078e08ff */
[----:B------:R-:W-:Y:S02]  /*3af0*/  LEA.HI.X.SX32 R31, R151, R0, 0x1, P0 ;  /* 0x00000000971f7211 */ /* 0x000fe400000f0eff */
[-C--:B------:R-:W-:Y:S01]  /*3b00*/  LEA R42, P0, R157, R10.reuse, 0x1 ;  /* 0x0000000a9d2a7211 */ /* 0x080fe200078008ff */
[----:B------:R-:W-:Y:S01]  /*3b10*/  IMAD R107, R9, 0x2, R105 ;  /* 0x00000002096b7824 */ /* 0x000fe200078e0269 */
[----:B-1----:R-:W-:-:S02]  /*3b20*/  LEA R22, P1, R153, R10, 0x1 ;  /* 0x0000000a99167211 */ /* 0x002fc400078208ff */
[----:B------:R-:W-:Y:S02]  /*3b30*/  LEA.HI.X.SX32 R43, R157, R0, 0x1, P0 ;  /* 0x000000009d2b7211 */ /* 0x000fe400000f0eff */
[----:B------:R-:W-:Y:S02]  /*3b40*/  LEA R109, R9, R107, 0x1 ;  /* 0x0000006b096d7211 */ /* 0x000fe400078e08ff */
[----:B0-----:R-:W-:Y:S02]  /*3b50*/  LEA R14, P2, R155, R10, 0x1 ;  /* 0x0000000a9b0e7211 */ /* 0x001fe400078408ff */
[----:B------:R-:W-:Y:S02]  /*3b60*/  LEA R11, R9, R109, 0x1 ;  /* 0x0000006d090b7211 */ /* 0x000fe400078e08ff */
[-C--:B------:R-:W-:Y:S02]  /*3b70*/  LEA.HI.X.SX32 R15, R155, R0.reuse, 0x1, P2 ;  /* 0x000000009b0f7211 */ /* 0x080fe400010f0eff */
[----:B------:R-:W-:Y:S01]  /*3b80*/  LEA.HI.X.SX32 R23, R153, R0, 0x1, P1 ;  /* 0x0000000099177211 */ /* 0x000fe200008f0eff */
[----:B------:R-:W-:Y:S01]  /*3b90*/  IMAD R29, R9, 0x2, R11 ;  /* 0x00000002091d7824 */ /* 0x000fe200078e020b */
[----:B------:R-:W-:Y:S01]  /*3ba0*/  CS2R R152, SRZ ;  /* 0x0000000000987805 */ /* 0x000fe2000001ff00 */
[----:B------:R-:W-:Y:S01]  /*3bb0*/  STL.64 [R1+0x890], R14 ;  /* 0x0008900e01007387 */ /* 0x000fe20000100a00 */
[----:B------:R-:W-:-:S02]  /*3bc0*/  CS2R R154, SRZ ;  /* 0x00000000009a7805 */ /* 0x000fc4000001ff00 */
[C---:B------:R-:W-:Y:S01]  /*3bd0*/  LEA R103, R9.reuse, R29, 0x1 ;  /* 0x0000001d09677211 */ /* 0x040fe200078e08ff */
[----:B------:R0:W-:Y:S03]  /*3be0*/  STL.64 [R1+0x8a0], R30 ;  /* 0x0008a01e01007387 */ /* 0x0001e60000100a00 */
        /* <DEDUP_REMOVED lines=14> */
[----:B------:R-:W-:Y:S01]  /*3cd0*/  LEA R99, R9, R97, 0x1 ;  /* 0x0000006109637211 */ /* 0x000fe200078e08ff */
[----:B------:R1:W-:Y:S01]  /*3ce0*/  STL.64 [R1+0x878], R22 ;  /* 0x0008781601007387 */ /* 0x0003e20000100a00 */
[-C--:B------:R-:W-:Y:S02]  /*3cf0*/  LEA R58, P0, R169, R10.reuse, 0x1 ;  /* 0x0000000aa93a7211 */ /* 0x080fe400078008ff */
[----:B------:R-:W-:Y:S01]  /*3d00*/  LEA R95, R9, R99, 0x1 ;  /* 0x00000063095f7211 */ /* 0x000fe200078e08ff */
[----:B------:R-:W-:Y:S01]  /*3d10*/  STL.64 [R1+0x870], R42 ;  /* 0x0008702a01007387 */ /* 0x000fe20000100a00 */
[----:B0-----:R-:W-:Y:S02]  /*3d20*/  LEA R30, P1, R165, R10, 0x1 ;  /* 0x0000000aa51e7211 */ /* 0x001fe400078208ff */
[-C--:B------:R-:W-:Y:S01]  /*3d30*/  LEA.HI.X.SX32 R59, R169, R0.reuse, 0x1, P0 ;  /* 0x00000000a93b7211 */ /* 0x080fe200000f0eff */
[----:B------:R-:W-:Y:S01]  /*3d40*/  IMAD R93, R9, 0x2, R95 ;  /* 0x00000002095d7824 */ /* 0x000fe200078e025f */
[----:B------:R-:W-:-:S02]  /*3d50*/  LEA.HI.X.SX32 R31, R165, R0, 0x1, P1 ;  /* 0x00000000a51f7211 */ /* 0x000fc400008f0eff */
[-C--:B------:R-:W-:Y:S01]  /*3d60*/  LEA R124, P0, R175, R10.reuse, 0x1 ;  /* 0x0000000aaf7c7211 */ /* 0x080fe200078008ff */
[----:B------:R-:W-:Y:S01]  /*3d70*/  CS2R R164, SRZ ;  /* 0x0000000000a47805 */ /* 0x000fe2000001ff00 */
[----:B------:R-:W-:Y:S01]  /*3d80*/  LEA R91, R9, R93, 0x1 ;  /* 0x0000005d095b7211 */ /* 0x000fe200078e08ff */
[----:B------:R0:W-:Y:S01]  /*3d90*/  STL.64 [R1+0x868], R30 ;  /* 0x0008681e01007387 */ /* 0x0001e20000100a00 */
[----:B-1----:R-:W-:Y:S02]  /*3da0*/  LEA R22, P2, R167, R10, 0x1 ;  /* 0x0000000aa7167211 */ /* 0x002fe400078408ff */
[----:B------:R-:W-:Y:S02]  /*3db0*/  LEA R53, R9, R91, 0x1 ;  /* 0x0000005b09357211 */ /* 0x000fe400078e08ff */
[-C--:B------:R-:W-:Y:S02]  /*3dc0*/  LEA.HI.X.SX32 R23, R167, R0.reuse, 0x1, P2 ;  /* 0x00000000a7177211 */ /* 0x080fe400010f0eff */
[----:B------:R-:W-:Y:S01]  /*3dd0*/  LEA.HI.X.SX32 R125, R175, R0, 0x1, P0 ;  /* 0x00000000af7d7211 */ /* 0x000fe200000f0eff */
[----:B------:R-:W-:Y:S01]  /*3de0*/  IMAD R87, R9, 0x2, R53 ;  /* 0x0000000209577824 */ /* 0x000fe200078e0235 */
[-C--:B------:R-:W-:Y:S01]  /*3df0*/  LEA R132, P0, R119, R10.reuse, 0x1 ;  /* 0x0000000a77847211 */ /* 0x080fe200078008ff */
[----:B------:R1:W-:Y:S01]  /*3e00*/  STL.64 [R1+0x860], R22 ;  /* 0x0008601601007387 */ /* 0x0003e20000100a00 */
[----:B------:R-:W-:Y:S01]  /*3e10*/  CS2R R166, SRZ ;  /* 0x0000000000a67805 */ /* 0x000fe2000001ff00 */
[----:B0-----:R-:W-:-:S02]  /*3e20*/  LEA R30, P1, R171, R10, 0x1 ;  /* 0x0000000aab1e7211 */ /* 0x001fc400078208ff */
[----:B------:R-:W-:Y:S02]  /*3e30*/  LEA R89, R9, R87, 0x1 ;  /* 0x0000005709597211 */ /* 0x000fe400078e08ff */
[-C--:B------:R-:W-:Y:S02]  /*3e40*/  LEA.HI.X.SX32 R31, R171, R0.reuse, 0x1, P1 ;  /* 0x00000000ab1f7211 */ /* 0x080fe400008f0eff */
[----:B------:R-:W-:Y:S02]  /*3e50*/  LEA R21, R9, R89, 0x1 ;  /* 0x0000005909157211 */ /* 0x000fe400078e08ff */
[----:B------:R-:W-:Y:S01]  /*3e60*/  LEA.HI.X.SX32 R133, R119, R0, 0x1, P0 ;  /* 0x0000000077857211 */ /* 0x000fe200000f0eff */
[----:B------:R-:W-:Y:S01]  /*3e70*/  STL.64 [R1+0x850], R30 ;  /* 0x0008501e01007387 */ /* 0x000fe20000100a00 */
[----:B-1----:R-:W-:Y:S01]  /*3e80*/  LEA R22, P2, R173, R10, 0x1 ;  /* 0x0000000aad167211 */ /* 0x002fe200078408ff */
[----:B------:R-:W-:Y:S02]  /*3e90*/  IMAD R83, R9, 0x2, R21 ;  /* 0x0000000209537824 */ /* 0x000fe400078e0215 */
[----:B------:R0:W-:Y:S01]  /*3ea0*/  STL.64 [R1+0x858], R58 ;  /* 0x0008583a01007387 */ /* 0x0001e20000100a00 */
[----:B------:R-:W-:-:S02]  /*3eb0*/  LEA.HI.X.SX32 R23, R173, R0, 0x1, P2 ;  /* 0x00000000ad177211 */ /* 0x000fc400010f0eff */
[----:B------:R-:W-:-:S03]  /*3ec0*/  LEA R85, R9, R83, 0x1 ;  /* 0x0000005309557211 */ /* 0x000fc600078e08ff */
[----:B------:R1:W-:Y:S01]  /*3ed0*/  STL.64 [R1+0x848], R22 ;  /* 0x0008481601007387 */ /* 0x0003e20000100a00 */
[----:B------:R-:W-:-:S05]  /*3ee0*/  LEA R37, R9, R85, 0x1 ;  /* 0x0000005509257211 */ /* 0x000fca00078e08ff */
[----:B------:R-:W-:Y:S01]  /*3ef0*/  IMAD R79, R9, 0x2, R37 ;  /* 0x00000002094f7824 */ /* 0x000fe200078e0225 */
[----:B0-----:R-:W-:-:S04]  /*3f00*/  LEA R58, P1, R177, R10, 0x1 ;  /* 0x0000000ab13a7211 */ /* 0x001fc800078208ff */
[----:B------:R-:W-:Y:S02]  /*3f10*/  LEA R81, R9, R79, 0x1 ;  /* 0x0000004f09517211 */ /* 0x000fe400078e08ff */
[----:B------:R-:W-:Y:S02]  /*3f20*/  LEA.HI.X.SX32 R59, R177, R0, 0x1, P1 ;  /* 0x00000000b13b7211 */ /* 0x000fe400008f0eff */
[----:B------:R-:W-:Y:S02]  /*3f30*/  LEA R27, R9, R81, 0x1 ;  /* 0x00000051091b7211 */ /* 0x000fe400078e08ff */
[-C--:B-1----:R-:W-:Y:S01]  /*3f40*/  LEA R22, P2, R179, R10.reuse, 0x1 ;  /* 0x0000000ab3167211 */ /* 0x082fe200078408ff */
[----:B------:R-:W-:Y:S01]  /*3f50*/  STL.64 [R1+0x838], R58 ;  /* 0x0008383a01007387 */ /* 0x000fe20000100a00 */
[----:B------:R-:W-:Y:S01]  /*3f60*/  LEA R126, P1, R121, R10, 0x1 ;  /* 0x0000000a797e7211 */ /* 0x000fe200078208ff */
[----:B------:R-:W-:Y:S01]  /*3f70*/  IMAD R51, R9, 0x2, R27 ;  /* 0x0000000209337824 */ /* 0x000fe200078e021b */
[-C--:B------:R-:W-:Y:S01]  /*3f80*/  LEA.HI.X.SX32 R23, R179, R0.reuse, 0x1, P2 ;  /* 0x00000000b3177211 */ /* 0x080fe200010f0eff */
[----:B------:R0:W-:Y:S01]  /*3f90*/  STL.64 [R1+0x840], R124 ;  /* 0x0008407c01007387 */ /* 0x0001e20000100a00 */
[----:B------:R-:W-:-:S02]  /*3fa0*/  LEA.HI.X.SX32 R127, R121, R0, 0x1, P1 ;  /* 0x00000000797f7211 */ /* 0x000fc400008f0eff */
[----:B------:R-:W-:Y:S01]  /*3fb0*/  LEA R77, R9, R51, 0x1 ;  /* 0x00000033094d7211 */ /* 0x000fe200078e08ff */
[----:B------:R-:W-:Y:S01]  /*3fc0*/  STL.64 [R1+0x830], R22 ;  /* 0x0008301601007387 */ /* 0x000fe20000100a00 */
[----:B------:R-:W-:Y:S02]  /*3fd0*/  LEA R120, P1, R115, R10, 0x1 ;  /* 0x0000000a73787211 */ /* 0x000fe400078208ff */
[----:B------:R-:W-:Y:S01]  /*3fe0*/  LEA R71, R9, R77, 0x1 ;  /* 0x0000004d09477211 */ /* 0x000fe200078e08ff */
[----:B------:R1:W-:Y:S01]  /*3ff0*/  STL.64 [R1+0x828], R132 ;  /* 0x0008288401007387 */ /* 0x0003e20000100a00 */
[----:B------:R-:W-:Y:S02]  /*4000*/  LEA.HI.X.SX32 R121, R115, R0, 0x1, P1 ;  /* 0x0000000073797211 */ /* 0x000fe400008f0eff */
[----:B------:R-:W-:Y:S02]  /*4010*/  LEA R73, R9, R71, 0x1 ;  /* 0x0000004709497211 */ /* 0x000fe400078e08ff */
[----:B0-----:R-:W-:-:S02]  /*4020*/  LEA R124, P2, R123, R10, 0x1 ;  /* 0x0000000a7b7c7211 */ /* 0x001fc400078408ff */
[----:B------:R-:W-:Y:S02]  /*4030*/  LEA R75, R9, R73, 0x1 ;  /* 0x00000049094b7211 */ /* 0x000fe400078e08ff */
[----:B------:R-:W-:Y:S02]  /*4040*/  LEA.HI.X.SX32 R125, R123, R0, 0x1, P2 ;  /* 0x000000007b7d7211 */ /* 0x000fe400010f0eff */
[-C--:B------:R-:W-:Y:S01]  /*4050*/  LEA R118, P2, R41, R10.reuse, 0x1 ;  /* 0x0000000a29767211 */ /* 0x080fe200078408ff */
[----:B------:R-:W-:Y:S01]  /*4060*/  IMAD R20, R9, 0x2, R75 ;  /* 0x0000000209147824 */ /* 0x000fe200078e024b */
[----:B------:R-:W-:Y:S01]  /*4070*/  LEA R116, P1, R111, R10, 0x1 ;  /* 0x0000000a6f747211 */ /* 0x000fe200078208ff */
[----:B------:R0:W-:Y:S01]  /*4080*/  STL.64 [R1+0x818], R124 ;  /* 0x0008187c01007387 */ /* 0x0001e20000100a00 */
[----:B------:R-:W-:Y:S01]  /*4090*/  LEA.HI.X.SX32 R119, R41, R0, 0x1, P2 ;  /* 0x0000000029777211 */ /* 0x000fe200010f0eff */
[----:B------:R-:W-:Y:S01]  /*40a0*/  IMAD R26, R9, 0x2, R20 ;  /* 0x00000002091a7824 */ /* 0x000fe200078e0214 */
[----:B------:R-:W-:Y:S01]  /*40b0*/  LEA R114, P2, R113, R10, 0x1 ;  /* 0x0000000a71727211 */ /* 0x000fe200078408ff */
[----:B------:R2:W-:Y:S01]  /*40c0*/  STL.64 [R1+0x820], R126 ;  /* 0x0008207e01007387 */ /* 0x0005e20000100a00 */
[----:B------:R-:W-:Y:S01]  /*40d0*/  CS2R R122, SRZ ;  /* 0x00000000007a7805 */ /* 0x000fe2000001ff00 */
[----:B------:R-:W-:Y:S01]  /*40e0*/  IMAD R70, R9, 0x2, R26 ;  /* 0x0000000209467824 */ /* 0x000fe200078e021a */
[----:B------:R-:W-:Y:S01]  /*40f0*/  LEA.HI.X.SX32 R115, R113, R0, 0x1, P2 ;  /* 0x0000000071737211 */ /* 0x000fe200010f0eff */
[----:B-1----:R-:W-:Y:S01]  /*4100*/  CS2R R132, SRZ ;  /* 0x0000000000847805 */ /* 0x002fe2000001ff00 */
[----:B------:R-:W-:Y:S01]  /*4110*/  LEA R110, P2, R109, R10, 0x1 ;  /* 0x0000000a6d6e7211 */ /* 0x000fe200078408ff */
[----:B------:R-:W-:Y:S01]  /*4120*/  CS2R R112, SRZ ;  /* 0x0000000000707805 */ /* 0x000fe2000001ff00 */
[----:B------:R-:W-:-:S02]  /*4130*/  LEA R4, R9, R70, 0x1 ;  /* 0x0000004609047211 */ /* 0x000fc400078e08ff */
[----:B0-----:R-:W-:-:S03]  /*4140*/  LEA R124, P0, R117, R10, 0x1 ;  /* 0x0000000a757c7211 */ /* 0x001fc600078008ff */
[----:B------:R-:W-:Y:S01]  /*4150*/  IMAD R49, R9, 0x2, R4 ;  /* 0x0000000209317824 */ /* 0x000fe200078e0204 */
[-C--:B------:R-:W-:Y:S01]  /*4160*/  LEA.HI.X.SX32 R125, R117, R0.reuse, 0x1, P0 ;  /* 0x00000000757d7211 */ /* 0x080fe200000f0eff */
[----:B--2---:R-:W-:Y:S01]  /*4170*/  CS2R R126, SRZ ;  /* 0x00000000007e7805 */ /* 0x004fe2000001ff00 */
[-C--:B------:R-:W-:Y:S02]  /*4180*/  LEA.HI.X.SX32 R117, R111, R0.reuse, 0x1, P1 ;  /* 0x000000006f757211 */ /* 0x080fe400008f0eff */
[----:B------:R-:W-:Y:S01]  /*4190*/  LEA R69, R9, R49, 0x1 ;  /* 0x0000003109457211 */ /* 0x000fe200078e08ff */
[----:B------:R0:W-:Y:S01]  /*41a0*/  STL.64 [R1+0x810], R124 ;  /* 0x0008107c01007387 */ /* 0x0001e20000100a00 */
[----:B------:R-:W-:Y:S02]  /*41b0*/  LEA.HI.X.SX32 R111, R109, R0, 0x1, P2 ;  /* 0x000000006d6f7211 */ /* 0x000fe400010f0eff */
[----:B------:R-:W-:Y:S01]  /*41c0*/  LEA R35, R9, R69, 0x1 ;  /* 0x0000004509237211 */ /* 0x000fe200078e08ff */
[----:B------:R1:W-:Y:S01]  /*41d0*/  STL.64 [R1+0x800], R118 ;  /* 0x0008007601007387 */ /* 0x0003e20000100a00 */
[----:B------:R-:W-:-:S02]  /*41e0*/  LEA R104, P2, R103, R10, 0x1 ;  /* 0x0000000a67687211 */ /* 0x000fc400078408ff */
[C---:B------:R-:W-:Y:S01]  /*41f0*/  LEA R48, R9.reuse, R35, 0x1 ;  /* 0x0000002309307211 */ /* 0x040fe200078e08ff */
[----:B------:R2:W-:Y:S03]  /*4200*/  STL.64 [R1+0x808], R120 ;  /* 0x0008087801007387 */ /* 0x0005e60000100a00 */
[----:B------:R-:W-:Y:S01]  /*4210*/  LEA R68, R9, R48, 0x1 ;  /* 0x0000003009447211 */ /* 0x000fe200078e08ff */
[----:B0-----:R-:W-:-:S03]  /*4220*/  CS2R R124, SRZ ;  /* 0x00000000007c7805 */ /* 0x001fc6000001ff00 */
[----:B------:R-:W-:Y:S02]  /*4230*/  LEA R13, R9, R68, 0x1 ;  /* 0x00000044090d7211 */ /* 0x000fe400078e08ff */
[----:B-1----:R-:W-:-:S03]  /*4240*/  LEA R118, P0, R57, R10, 0x1 ;  /* 0x0000000a39767211 */ /* 0x002fc600078008ff */
[----:B------:R-:W-:Y:S01]  /*4250*/  IMAD R34, R9, 0x2, R13 ;  /* 0x0000000209227824 */ /* 0x000fe200078e020d */
[----:B------:R-:W-:Y:S01]  /*4260*/  LEA.HI.X.SX32 R119, R57, R0, 0x1, P0 ;  /* 0x0000000039777211 */ /* 0x000fe200000f0eff */
[----:B--2---:R-:W-:-:S03]  /*4270*/  CS2R R120, SRZ ;  /* 0x0000000000787805 */ /* 0x004fc6000001ff00 */
[C---:B------:R-:W-:Y:S01]  /*4280*/  LEA R67, R9.reuse, R34, 0x1 ;  /* 0x0000002209437211 */ /* 0x040fe200078e08ff */
[----:B------:R0:W-:Y:S03]  /*4290*/  STL.64 [R1+0x7f8], R118 ;  /* 0x0007f87601007387 */ /* 0x0001e60000100a00 */
[C---:B------:R-:W-:Y:S01]  /*42a0*/  LEA R5, R9.reuse, R67, 0x1 ;  /* 0x0000004309057211 */ /* 0x040fe200078e08ff */
[----:B------:R1:W-:Y:S04]  /*42b0*/  STL.64 [R1+0x7f0], R116 ;  /* 0x0007f07401007387 */ /* 0x0003e80000100a00 */
[----:B------:R-:W-:Y:S01]  /*42c0*/  IMAD R47, R9, 0x2, R5 ;  /* 0x00000002092f7824 */ /* 0x000fe200078e0205 */
[----:B------:R2:W-:Y:S01]  /*42d0*/  STL.64 [R1+0x7e8], R114 ;  /* 0x0007e87201007387 */ /* 0x0005e20000100a00 */
[----:B0-----:R-:W-:-:S03]  /*42e0*/  CS2R R118, SRZ ;  /* 0x0000000000767805 */ /* 0x001fc6000001ff00 */
[----:B------:R-:W-:Y:S02]  /*42f0*/  LEA R66, R9, R47, 0x1 ;  /* 0x0000002f09427211 */ /* 0x000fe400078e08ff */
[----:B-1----:R-:W-:Y:S02]  /*4300*/  LEA R116, P0, R105, R10, 0x1 ;  /* 0x0000000a69747211 */ /* 0x002fe400078008ff */
[----:B------:R-:W-:Y:S02]  /*4310*/  LEA R25, R9, R66, 0x1 ;  /* 0x0000004209197211 */ /* 0x000fe400078e08ff */
[----:B------:R-:W-:Y:S02]  /*4320*/  LEA.HI.X.SX32 R117, R105, R0, 0x1, P0 ;  /* 0x0000000069757211 */ /* 0x000fe400000f0eff */
[----:B--2---:R-:W-:Y:S01]  /*4330*/  LEA R114, P1, R107, R10, 0x1 ;  /* 0x0000000a6b727211 */ /* 0x004fe200078208ff */
[----:B------:R-:W-:Y:S01]  /*4340*/  IMAD R46, R9, 0x2, R25 ;  /* 0x00000002092e7824 */ /* 0x000fe200078e0219 */
[-C--:B------:R-:W-:Y:S01]  /*4350*/  LEA.HI.X.SX32 R105, R103, R0.reuse, 0x1, P2 ;  /* 0x0000000067697211 */ /* 0x080fe200010f0eff */
[----:B------:R0:W-:Y:S01]  /*4360*/  STL.64 [R1+0x7e0], R116 ;  /* 0x0007e07401007387 */ /* 0x0001e20000100a00 */
[----:B------:R-:W-:-:S02]  /*4370*/  LEA.HI.X.SX32 R115, R107, R0, 0x1, P1 ;  /* 0x000000006b737211 */ /* 0x000fc400008f0eff */
[----:B------:R-:W-:Y:S01]  /*4380*/  LEA R65, R9, R46, 0x1 ;  /* 0x0000002e09417211 */ /* 0x000fe200078e08ff */
[----:B------:R1:W-:Y:S01]  /*4390*/  STL.64 [R1+0x7d0], R110 ;  /* 0x0007d06e01007387 */ /* 0x0003e20000100a00 */
[----:B------:R-:W-:Y:S02]  /*43a0*/  LEA R106, P1, R29, R10, 0x1 ;  /* 0x0000000a1d6a7211 */ /* 0x000fe400078208ff */
[----:B------:R-:W-:Y:S01]  /*43b0*/  LEA R19, R9, R65, 0x1 ;  /* 0x0000004109137211 */ /* 0x000fe200078e08ff */
[----:B------:R2:W-:Y:S01]  /*43c0*/  STL.64 [R1+0x7d8], R114 ;  /* 0x0007d87201007387 */ /* 0x0005e20000100a00 */
[----:B------:R-:W-:-:S03]  /*43d0*/  LEA.HI.X.SX32 R107, R29, R0, 0x1, P1 ;  /* 0x000000001d6b7211 */ /* 0x000fc600008f0eff */
[----:B------:R-:W-:Y:S01]  /*43e0*/  IMAD R33, R9, 0x2, R19 ;  /* 0x0000000209217824 */ /* 0x000fe200078e0213 */
[----:B0-----:R-:W-:Y:S01]  /*43f0*/  CS2R R116, SRZ ;  /* 0x0000000000747805 */ /* 0x001fe2000001ff00 */
[----:B-1----:R-:W-:-:S03]  /*4400*/  LEA R110, P0, R11, R10, 0x1 ;  /* 0x0000000a0b6e7211 */ /* 0x002fc600078008ff */
[----:B------:R-:W-:Y:S02]  /*4410*/  LEA R64, R9, R33, 0x1 ;  /* 0x0000002109407211 */ /* 0x000fe400078e08ff */
[----:B------:R-:W-:Y:S01]  /*4420*/  LEA.HI.X.SX32 R111, R11, R0, 0x1, P0 ;  /* 0x000000000b6f7211 */ /* 0x000fe200000f0eff */
[----:B--2---:R-:W-:Y:S01]  /*4430*/  CS2R R114, SRZ ;  /* 0x0000000000727805 */ /* 0x004fe2000001ff00 */
[----:B------:R-:W-:Y:S02]  /*4440*/  LEA R24, R9, R64, 0x1 ;  /* 0x0000004009187211 */ /* 0x000fe400078e08ff */
[----:B------:R-:W-:Y:S01]  /*4450*/  LEA R108, P0, R17, R10, 0x1 ;  /* 0x0000000a116c7211 */ /* 0x000fe200078008ff */
[----:B------:R0:W-:Y:S02]  /*4460*/  STL.64 [R1+0x7c8], R110 ;  /* 0x0007c86e01007387 */ /* 0x0001e40000100a00 */
[----:B------:R-:W-:Y:S01]  /*4470*/  IMAD R45, R9, 0x2, R24 ;  /* 0x00000002092d7824 */ /* 0x000fe200078e0218 */
[----:B------:R-:W-:Y:S01]  /*4480*/  LEA.HI.X.SX32 R109, R17, R0, 0x1, P0 ;  /* 0x00000000116d7211 */ /* 0x000fe200000f0eff */
[----:B------:R1:W-:Y:S03]  /*4490*/  STL.64 [R1+0x7c0], R106 ;  /* 0x0007c06a01007387 */ /* 0x0003e60000100a00 */
[C---:B------:R-:W-:Y:S01]  /*44a0*/  LEA R63, R9.reuse, R45, 0x1 ;  /* 0x0000002d093f7211 */ /* 0x040fe200078e08ff */
[----:B------:R2:W-:Y:S03]  /*44b0*/  STL.64 [R1+0x7b8], R104 ;  /* 0x0007b86801007387 */ /* 0x0005e60000100a00 */
[----:B------:R-:W-:Y:S01]  /*44c0*/  LEA R32, R9, R63, 0x1 ;  /* 0x0000003f09207211 */ /* 0x000fe200078e08ff */
[----:B------:R3:W-:Y:S01]  /*44d0*/  STL.64 [R1+0x7b0], R108 ;  /* 0x0007b06c01007387 */ /* 0x0007e20000100a00 */
[----:B0-----:R-:W-:-:S03]  /*44e0*/  CS2R R110, SRZ ;  /* 0x00000000006e7805 */ /* 0x001fc6000001ff00 */
[----:B------:R-:W-:Y:S01]  /*44f0*/  IMAD R44, R9, 0x2, R32 ;  /* 0x00000002092c7824 */ /* 0x000fe200078e0220 */
[-C--:B-1----:R-:W-:Y:S02]  /*4500*/  LEA R106, P1, R55, R10.reuse, 0x1 ;  /* 0x0000000a376a7211 */ /* 0x082fe400078208ff */
[----:B--2---:R-:W-:Y:S02]  /*4510*/  LEA R104, P2, R101, R10, 0x1 ;  /* 0x0000000a65687211 */ /* 0x004fe400078408ff */
[----:B------:R-:W-:Y:S02]  /*4520*/  LEA R62, R9, R44, 0x1 ;  /* 0x0000002c093e7211 */ /* 0x000fe400078e08ff */
[----:B------:R-:W-:Y:S01]  /*4530*/  LEA.HI.X.SX32 R107, R55, R0, 0x1, P1 ;  /* 0x00000000376b7211 */ /* 0x000fe200008f0eff */
[----:B---3--:R-:W-:Y:S01]  /*4540*/  CS2R R108, SRZ ;  /* 0x00000000006c7805 */ /* 0x008fe2000001ff00 */
[----:B------:R-:W-:Y:S02]  /*4550*/  LEA R15, R9, R62, 0x1 ;  /* 0x0000003e090f7211 */ /* 0x000fe400078e08ff */
[----:B------:R-:W-:Y:S01]  /*4560*/  LEA.HI.X.SX32 R105, R101, R0, 0x1, P2 ;  /* 0x0000000065697211 */ /* 0x000fe200010f0eff */
[----:B------:R0:W-:Y:S01]  /*4570*/  STL.64 [R1+0x7a8], R106 ;  /* 0x0007a86a01007387 */ /* 0x0001e20000100a00 */
[----:B------:R-:W-:Y:S01]  /*4580*/  LEA R102, P2, R99, R10, 0x1 ;  /* 0x0000000a63667211 */ /* 0x000fe200078408ff */
[----:B------:R-:W-:-:S02]  /*4590*/  IMAD R18, R9, 0x2, R15 ;  /* 0x0000000209127824 */ /* 0x000fc400078e020f */
[----:B------:R1:W-:Y:S01]  /*45a0*/  STL.64 [R1+0x7a0], R104 ;  /* 0x0007a06801007387 */ /* 0x0003e20000100a00 */
[----:B------:R-:W-:Y:S02]  /*45b0*/  LEA.HI.X.SX32 R103, R99, R0, 0x1, P2 ;  /* 0x0000000063677211 */ /* 0x000fe400010f0eff */
[----:B------:R-:W-:Y:S01]  /*45c0*/  LEA R61, R9, R18, 0x1 ;  /* 0x00000012093d7211 */ /* 0x000fe200078e08ff */
[----:B------:R-:W-:Y:S01]  /*45d0*/  CS2R R98, SRZ ;  /* 0x0000000000627805 */ /* 0x000fe2000001ff00 */
[-C--:B------:R-:W-:Y:S02]  /*45e0*/  LEA R96, P2, R91, R10.reuse, 0x1 ;  /* 0x0000000a5b607211 */ /* 0x080fe400078408ff */
[----:B------:R-:W-:Y:S02]  /*45f0*/  LEA R8, R9, R61, 0x1 ;  /* 0x0000003d09087211 */ /* 0x000fe400078e08ff */
[----:B0-----:R-:W-:-:S03]  /*4600*/  LEA R106, P0, R39, R10, 0x1 ;  /* 0x0000000a276a7211 */ /* 0x001fc600078008ff */
[----:B------:R-:W-:Y:S01]  /*4610*/  IMAD R43, R9, 0x2, R8 ;  /* 0x00000002092b7824 */ /* 0x000fe200078e0208 */
[----:B------:R-:W-:Y:S02]  /*4620*/  LEA.HI.X.SX32 R107, R39, R0, 0x1, P0 ;  /* 0x00000000276b7211 */ /* 0x000fe400000f0eff */
[----:B-1----:R-:W-:Y:S02]  /*4630*/  LEA R104, P1, R97, R10, 0x1 ;  /* 0x0000000a61687211 */ /* 0x002fe400078208ff */
[----:B------:R-:W-:Y:S01]  /*4640*/  LEA R60, R9, R43, 0x1 ;  /* 0x0000002b093c7211 */ /* 0x000fe200078e08ff */
[----:B------:R0:W-:Y:S01]  /*4650*/  STL.64 [R1+0x798], R106 ;  /* 0x0007986a01007387 */ /* 0x0001e20000100a00 */
[----:B------:R-:W-:Y:S02]  /*4660*/  LEA.HI.X.SX32 R105, R97, R0, 0x1, P1 ;  /* 0x0000000061697211 */ /* 0x000fe400008f0eff */
[----:B------:R-:W-:Y:S01]  /*4670*/  LEA R31, R9, R60, 0x1 ;  /* 0x0000003c091f7211 */ /* 0x000fe200078e08ff */
[----:B------:R1:W-:Y:S01]  /*4680*/  STL.64 [R1+0x788], R102 ;  /* 0x0007886601007387 */ /* 0x0003e20000100a00 */
[----:B------:R-:W-:-:S02]  /*4690*/  LEA.HI.X.SX32 R97, R91, R0, 0x1, P2 ;  /* 0x000000005b617211 */ /* 0x000fc400010f0eff */
[-C--:B------:R-:W-:Y:S01]  /*46a0*/  LEA R100, P1, R93, R10.reuse, 0x1 ;  /* 0x0000000a5d647211 */ /* 0x080fe200078208ff */
[----:B------:R2:W-:Y:S01]  /*46b0*/  STL.64 [R1+0x790], R104 ;  /* 0x0007906801007387 */ /* 0x0005e20000100a00 */
[----:B------:R-:W-:Y:S01]  /*46c0*/  IMAD R42, R9, 0x2, R31 ;  /* 0x00000002092a7824 */ /* 0x000fe200078e021f */
[----:B------:R-:W-:Y:S02]  /*46d0*/  LEA R92, P2, R89, R10, 0x1 ;  /* 0x0000000a595c7211 */ /* 0x000fe400078408ff */
[----:B------:R-:W-:Y:S01]  /*46e0*/  LEA.HI.X.SX32 R101, R93, R0, 0x1, P1 ;  /* 0x000000005d657211 */ /* 0x000fe200008f0eff */
[----:B0-----:R-:W-:Y:S01]  /*46f0*/  CS2R R106, SRZ ;  /* 0x00000000006a7805 */ /* 0x001fe2000001ff00 */
[----:B------:R-:W-:Y:S02]  /*4700*/  LEA R59, R9, R42, 0x1 ;  /* 0x0000002a093b7211 */ /* 0x000fe400078e08ff */
[----:B-1----:R-:W-:Y:S02]  /*4710*/  LEA R102, P0, R95, R10, 0x1 ;  /* 0x0000000a5f667211 */ /* 0x002fe400078008ff */
[----:B------:R-:W-:-:S02]  /*4720*/  LEA.HI.X.SX32 R93, R89, R0, 0x1, P2 ;  /* 0x00000000595d7211 */ /* 0x000fc400010f0eff */
[----:B------:R-:W-:Y:S01]  /*4730*/  LEA.HI.X.SX32 R103, R95, R0, 0x1, P0 ;  /* 0x000000005f677211 */ /* 0x000fe200000f0eff */
[----:B--2---:R-:W-:Y:S01]  /*4740*/  CS2R R104, SRZ ;  /* 0x0000000000687805 */ /* 0x004fe2000001ff00 */
[----:B------:R-:W-:Y:S02]  /*4750*/  LEA R94, P1, R87, R10, 0x1 ;  /* 0x0000000a575e7211 */ /* 0x000fe400078208ff */
[----:B------:R-:W-:Y:S01]  /*4760*/  LEA R23, R9, R59, 0x1 ;  /* 0x0000003b09177211 */ /* 0x000fe200078e08ff */
[----:B------:R0:W-:Y:S01]  /*4770*/  STL.64 [R1+0x780], R102 ;  /* 0x0007806601007387 */ /* 0x0001e20000100a00 */
[----:B------:R-:W-:Y:S02]  /*4780*/  LEA.HI.X.SX32 R95, R87, R0, 0x1, P1 ;  /* 0x00000000575f7211 */ /* 0x000fe400008f0eff */
[-C--:B------:R-:W-:Y:S01]  /*4790*/  LEA R90, P1, R83, R10.reuse, 0x1 ;  /* 0x0000000a535a7211 */ /* 0x080fe200078208ff */
[----:B------:R1:W-:Y:S01]  /*47a0*/  STL.64 [R1+0x770], R96 ;  /* 0x0007706001007387 */ /* 0x0003e20000100a00 */
[----:B------:R-:W-:Y:S01]  /*47b0*/  IMAD R30, R9, 0x2, R23 ;  /* 0x00000002091e7824 */ /* 0x000fe200078e0217 */
[----:B------:R-:W-:-:S02]  /*47c0*/  LEA R86, P2, R85, R10, 0x1 ;  /* 0x0000000a55567211 */ /* 0x000fc400078408ff */
[----:B------:R2:W-:Y:S01]  /*47d0*/  STL.64 [R1+0x778], R100 ;  /* 0x0007786401007387 */ /* 0x0005e20000100a00 */
[-C--:B------:R-:W-:Y:S02]  /*47e0*/  LEA.HI.X.SX32 R91, R83, R0.reuse, 0x1, P1 ;  /* 0x00000000535b7211 */ /* 0x080fe400008f0eff */
[----:B------:R-:W-:Y:S01]  /*47f0*/  LEA.HI.X.SX32 R87, R85, R0, 0x1, P2 ;  /* 0x0000000055577211 */ /* 0x000fe200010f0eff */
[----:B0-----:R-:W-:Y:S01]  /*4800*/  CS2R R102, SRZ ;  /* 0x0000000000667805 */ /* 0x001fe2000001ff00 */
[----:B------:R-:W-:Y:S02]  /*4810*/  LEA R58, R9, R30, 0x1 ;  /* 0x0000001e093a7211 */ /* 0x000fe400078e08ff */
[-C--:B------:R-:W-:Y:S02]  /*4820*/  LEA R82, P2, R81, R10.reuse, 0x1 ;  /* 0x0000000a51527211 */ /* 0x080fe400078408ff */
[----:B-1----:R-:W-:Y:S02]  /*4830*/  LEA R96, P0, R53, R10, 0x1 ;  /* 0x0000000a35607211 */ /* 0x002fe400078008ff */
[----:B------:R-:W-:Y:S01]  /*4840*/  LEA R14, R9, R58, 0x1 ;  /* 0x0000003a090e7211 */ /* 0x000fe200078e08ff */
[----:B--2---:R-:W-:Y:S01]  /*4850*/  CS2R R100, SRZ ;  /* 0x0000000000647805 */ /* 0x004fe2000001ff00 */
[----:B------:R-:W-:-:S02]  /*4860*/  LEA.HI.X.SX32 R97, R53, R0, 0x1, P0 ;  /* 0x0000000035617211 */ /* 0x000fc400000f0eff */
[----:B------:R-:W-:Y:S01]  /*4870*/  LEA.HI.X.SX32 R83, R81, R0, 0x1, P2 ;  /* 0x0000000051537211 */ /* 0x000fe200010f0eff */
[----:B------:R-:W-:Y:S01]  /*4880*/  IMAD R41, R9, 0x2, R14 ;  /* 0x0000000209297824 */ /* 0x000fe200078e020e */
[-C--:B------:R-:W-:Y:S01]  /*4890*/  LEA R78, P2, R77, R10.reuse, 0x1 ;  /* 0x0000000a4d4e7211 */ /* 0x080fe200078408ff */
[----:B------:R0:W-:Y:S03]  /*48a0*/  STL.64 [R1+0x768], R96 ;  /* 0x0007686001007387 */ /* 0x0001e60000100a00 */
[C---:B------:R-:W-:Y:S01]  /*48b0*/  LEA R57, R9.reuse, R41, 0x1 ;  /* 0x0000002909397211 */ /* 0x040fe200078e08ff */
[----:B------:R1:W-:Y:S03]  /*48c0*/  STL.64 [R1+0x758], R92 ;  /* 0x0007585c01007387 */ /* 0x0003e60000100a00 */
[C---:B------:R-:W-:Y:S01]  /*48d0*/  LEA R22, R9.reuse, R57, 0x1 ;  /* 0x0000003909167211 */ /* 0x040fe200078e08ff */
[----:B------:R2:W-:Y:S04]  /*48e0*/  STL.64 [R1+0x760], R94 ;  /* 0x0007605e01007387 */ /* 0x0005e80000100a00 */
[----:B------:R-:W-:Y:S01]  /*48f0*/  IMAD R40, R9, 0x2, R22 ;  /* 0x0000000209287824 */ /* 0x000fe200078e0216 */
[----:B0-----:R-:W-:Y:S01]  /*4900*/  CS2R R96, SRZ ;  /* 0x0000000000607805 */ /* 0x001fe2000001ff00 */
[----:B-1----:R-:W-:-:S03]  /*4910*/  LEA R92, P0, R21, R10, 0x1 ;  /* 0x0000000a155c7211 */ /* 0x002fc600078008ff */
[----:B------:R-:W-:Y:S02]  /*4920*/  LEA R56, R9, R40, 0x1 ;  /* 0x0000002809387211 */ /* 0x000fe400078e08ff */
[----:B------:R-:W-:Y:S01]  /*4930*/  LEA.HI.X.SX32 R93, R21, R0, 0x1, P0 ;  /* 0x00000000155d7211 */ /* 0x000fe200000f0eff */
[----:B--2---:R-:W-:Y:S01]  /*4940*/  CS2R R94, SRZ ;  /* 0x00000000005e7805 */ /* 0x004fe2000001ff00 */
[----:B------:R-:W-:Y:S02]  /*4950*/  LEA R88, P0, R37, R10, 0x1 ;  /* 0x0000000a25587211 */ /* 0x000fe400078008ff */
[----:B------:R-:W-:Y:S01]  /*4960*/  LEA R11, R9, R56, 0x1 ;  /* 0x00000038090b7211 */ /* 0x000fe200078e08ff */
[----:B------:R0:W-:Y:S01]  /*4970*/  STL.64 [R1+0x750], R92 ;  /* 0x0007505c01007387 */ /* 0x0001e20000100a00 */
[----:B------:R-:W-:Y:S02]  /*4980*/  LEA.HI.X.SX32 R89, R37, R0, 0x1, P0 ;  /* 0x0000000025597211 */ /* 0x000fe400000f0eff */
[----:B------:R-:W-:Y:S01]  /*4990*/  LEA R84, P0, R27, R10, 0x1 ;  /* 0x0000000a1b547211 */ /* 0x000fe200078008ff */
[----:B------:R1:W-:Y:S01]  /*49a0*/  STL.64 [R1+0x748], R90 ;  /* 0x0007485a01007387 */ /* 0x0003e20000100a00 */
[----:B------:R-:W-:-:S02]  /*49b0*/  IMAD R29, R9, 0x2, R11 ;  /* 0x00000002091d7824 */ /* 0x000fc400078e020b */
[----:B------:R-:W-:Y:S01]  /*49c0*/  LEA.HI.X.SX32 R85, R27, R0, 0x1, P0 ;  /* 0x000000001b557211 */ /* 0x000fe200000f0eff */
[----:B------:R2:W-:Y:S02]  /*49d0*/  STL.64 [R1+0x740], R86 ;  /* 0x0007405601007387 */ /* 0x0005e40000100a00 */
[C---:B------:R-:W-:Y:S02]  /*49e0*/  LEA R55, R9.reuse, R29, 0x1 ;  /* 0x0000001d09377211 */ /* 0x040fe400078e08ff */
[----:B------:R3:W-:Y:S01]  /*49f0*/  STL.64 [R1+0x738], R88 ;  /* 0x0007385801007387 */ /* 0x0007e20000100a00 */
[----:B0-----:R-:W-:Y:S01]  /*4a00*/  CS2R R92, SRZ ;  /* 0x00000000005c7805 */ /* 0x001fe2000001ff00 */
[----:B------:R-:W-:Y:S01]  /*4a10*/  LEA R17, R9, R55, 0x1 ;  /* 0x0000003709117211 */ /* 0x000fe200078e08ff */
[----:B-1----:R-:W-:-:S04]  /*4a20*/  CS2R R90, SRZ ;  /* 0x00000000005a7805 */ /* 0x002fc8000001ff00 */
[----:B------:R-:W-:Y:S01]  /*4a30*/  IMAD R39, R9, 0x2, R17 ;  /* 0x0000000209277824 */ /* 0x000fe200078e0211 */
[----:B--2---:R-:W-:-:S04]  /*4a40*/  LEA R86, P1, R79, R10, 0x1 ;  /* 0x0000000a4f567211 */ /* 0x004fc800078208ff */
[-C--:B------:R-:W-:Y:S01]  /*4a50*/  LEA.HI.X.SX32 R87, R79, R0.reuse, 0x1, P1 ;  /* 0x000000004f577211 */ /* 0x080fe200008f0eff */
[----:B---3--:R-:W-:Y:S01]  /*4a60*/  CS2R R88, SRZ ;  /* 0x0000000000587805 */ /* 0x008fe2000001ff00 */
[----:B------:R-:W-:Y:S02]  /*4a70*/  LEA.HI.X.SX32 R79, R77, R0, 0x1, P2 ;  /* 0x000000004d4f7211 */ /* 0x000fe400010f0eff */
[C---:B------:R-:W-:Y:S01]  /*4a80*/  LEA R54, R9.reuse, R39, 0x1 ;  /* 0x0000002709367211 */ /* 0x040fe200078e08ff */
[----:B------:R0:W-:Y:S03]  /*4a90*/  STL.64 [R1+0x730], R86 ;  /* 0x0007305601007387 */ /* 0x0001e60000100a00 */
[C---:B------:R-:W-:Y:S01]  /*4aa0*/  LEA R28, R9.reuse, R54, 0x1 ;  /* 0x00000036091c7211 */ /* 0x040fe200078e08ff */
[----:B------:R1:W-:Y:S04]  /*4ab0*/  STL.64 [R1+0x728], R82 ;  /* 0x0007285201007387 */ /* 0x0003e80000100a00 */
[----:B------:R2:W-:Y:S01]  /*4ac0*/  STL.64 [R1+0x720], R84 ;  /* 0x0007205401007387 */ /* 0x0005e20000100a00 */
[----:B------:R-:W-:Y:S01]  /*4ad0*/  IMAD R38, R9, 0x2, R28 ;  /* 0x0000000209267824 */ /* 0x000fe200078e021c */
[----:B0-----:R-:W-:-:S04]  /*4ae0*/  CS2R R86, SRZ ;  /* 0x0000000000567805 */ /* 0x001fc8000001ff00 */
[----:B------:R-:W-:Y:S02]  /*4af0*/  LEA R53, R9, R38, 0x1 ;  /* 0x0000002609357211 */ /* 0x000fe400078e08ff */
[----:B-1----:R-:W-:Y:S02]  /*4b00*/  LEA R82, P1, R51, R10, 0x1 ;  /* 0x0000000a33527211 */ /* 0x002fe400078208ff */
[----:B------:R-:W-:Y:S02]  /*4b10*/  LEA R12, R9, R53, 0x1 ;  /* 0x00000035090c7211 */ /* 0x000fe400078e08ff */
[----:B------:R-:W-:Y:S01]  /*4b20*/  LEA.HI.X.SX32 R83, R51, R0, 0x1, P1 ;  /* 0x0000000033537211 */ /* 0x000fe200008f0eff */
[----:B--2---:R-:W-:Y:S01]  /*4b30*/  CS2R R84, SRZ ;  /* 0x0000000000547805 */ /* 0x004fe2000001ff00 */
[----:B------:R-:W-:Y:S01]  /*4b40*/  LEA R80, P1, R73, R10, 0x1 ;  /* 0x0000000a49507211 */ /* 0x000fe200078208ff */
[----:B------:R-:W-:Y:S02]  /*4b50*/  IMAD R21, R9, 0x2, R12 ;  /* 0x0000000209157824 */ /* 0x000fe400078e020c */
[----:B------:R0:W-:Y:S01]  /*4b60*/  STL.64 [R1+0x718], R82 ;  /* 0x0007185201007387 */ /* 0x0001e20000100a00 */
[----:B------:R-:W-:-:S02]  /*4b70*/  LEA.HI.X.SX32 R81, R73, R0, 0x1, P1 ;  /* 0x0000000049517211 */ /* 0x000fc400008f0eff */
[C---:B------:R-:W-:Y:S01]  /*4b80*/  LEA R76, P1, R26.reuse, R10, 0x1 ;  /* 0x0000000a1a4c7211 */ /* 0x040fe200078208ff */
[----:B------:R1:W-:Y:S01]  /*4b90*/  STL.64 [R1+0x710], R78 ;  /* 0x0007104e01007387 */ /* 0x0003e20000100a00 */
[----:B------:R-:W-:Y:S02]  /*4ba0*/  LEA R52, R9, R21, 0x1 ;  /* 0x0000001509347211 */ /* 0x000fe400078e08ff */
[----:B------:R-:W-:Y:S02]  /*4bb0*/  LEA.HI.X.SX32 R77, R26, R0, 0x1, P1 ;  /* 0x000000001a4d7211 */ /* 0x000fe400008f0eff */
[----:B------:R-:W-:Y:S02]  /*4bc0*/  LEA R74, P1, R49, R10, 0x1 ;  /* 0x0000000a314a7211 */ /* 0x000fe400078208ff */
[----:B------:R-:W-:Y:S02]  /*4bd0*/  LEA R16, R9, R52, 0x1 ;  /* 0x0000003409107211 */ /* 0x000fe400078e08ff */
[----:B0-----:R-:W-:-:S02]  /*4be0*/  LEA R82, P0, R71, R10, 0x1 ;  /* 0x0000000a47527211 */ /* 0x001fc400078008ff */
[----:B-1----:R-:W-:Y:S01]  /*4bf0*/  LEA R78, P2, R75, R10, 0x1 ;  /* 0x0000000a4b4e7211 */ /* 0x002fe200078408ff */
[----:B------:R-:W-:Y:S01]  /*4c00*/  IMAD R37, R9, 0x2, R16 ;  /* 0x0000000209257824 */ /* 0x000fe200078e0210 */
[-C--:B------:R-:W-:Y:S02]  /*4c10*/  LEA.HI.X.SX32 R83, R71, R0.reuse, 0x1, P0 ;  /* 0x0000000047537211 */ /* 0x080fe400000f0eff */
[----:B------:R-:W-:Y:S02]  /*4c20*/  LEA.HI.X.SX32 R79, R75, R0, 0x1, P2 ;  /* 0x000000004b4f7211 */ /* 0x000fe400010f0eff */
[C---:B------:R-:W-:Y:S01]  /*4c30*/  LEA R72, P2, R70.reuse, R10, 0x1 ;  /* 0x0000000a46487211 */ /* 0x040fe200078408ff */
[----:B------:R0:W-:Y:S01]  /*4c40*/  STL.64 [R1+0x708], R82 ;  /* 0x0007085201007387 */ /* 0x0001e20000100a00 */
[-C--:B------:R-:W-:Y:S02]  /*4c50*/  LEA.HI.X.SX32 R75, R49, R0.reuse, 0x1, P1 ;  /* 0x00000000314b7211 */ /* 0x080fe400008f0eff */
[----:B------:R-:W-:Y:S01]  /*4c60*/  LEA.HI.X.SX32 R73, R70, R0, 0x1, P2 ;  /* 0x0000000046497211 */ /* 0x000fe200010f0eff */
[----:B------:R1:W-:Y:S01]  /*4c70*/  STL.64 [R1+0x6f8], R78 ;  /* 0x0006f84e01007387 */ /* 0x0003e20000100a00 */
[----:B------:R-:W-:-:S03]  /*4c80*/  LEA R51, R9, R37, 0x1 ;  /* 0x0000002509337211 */ /* 0x000fc600078e08ff */
[----:B------:R2:W-:Y:S01]  /*4c90*/  STL.64 [R1+0x700], R80 ;  /* 0x0007005001007387 */ /* 0x0005e20000100a00 */
[----:B------:R-:W-:Y:S01]  /*4ca0*/  LEA R27, R9, R51, 0x1 ;  /* 0x00000033091b7211 */ /* 0x000fe200078e08ff */
[----:B0-----:R-:W-:-:S04]  /*4cb0*/  CS2R R82, SRZ ;  /* 0x0000000000527805 */ /* 0x001fc8000001ff00 */
[----:B------:R-:W-:Y:S01]  /*4cc0*/  IMAD R36, R9, 0x2, R27 ;  /* 0x0000000209247824 */ /* 0x000fe200078e021b */
[----:B-1----:R-:W-:-:S04]  /*4cd0*/  LEA R78, P0, R20, R10, 0x1 ;  /* 0x0000000a144e7211 */ /* 0x002fc800078008ff */
[C---:B------:R-:W-:Y:S01]  /*4ce0*/  LEA R50, R9.reuse, R36, 0x1 ;  /* 0x0000002409327211 */ /* 0x040fe200078e08ff */
[----:B--2---:R-:W-:Y:S01]  /*4cf0*/  CS2R R80, SRZ ;  /* 0x0000000000507805 */ /* 0x004fe2000001ff00 */
[----:B------:R-:W-:Y:S02]  /*4d00*/  LEA.HI.X.SX32 R79, R20, R0, 0x1, P0 ;  /* 0x00000000144f7211 */ /* 0x000fe400000f0eff */
[----:B------:R-:W-:-:S03]  /*4d10*/  LEA R20, R9, R50, 0x1 ;  /* 0x0000003209147211 */ /* 0x000fc600078e08ff */
[----:B------:R0:W-:Y:S02]  /*4d20*/  STL.64 [R1+0x6f0], R78 ;  /* 0x0006f04e01007387 */ /* 0x0001e40000100a00 */
[C---:B------:R-:W-:Y:S02]  /*4d30*/  IMAD R26, R9.reuse, 0x2, R20 ;  /* 0x00000002091a7824 */ /* 0x040fe400078e0214 */
[----:B------:R1:W-:Y:S03]  /*4d40*/  STL.64 [R1+0x6e8], R76 ;  /* 0x0006e84c01007387 */ /* 0x0003e60000100a00 */
[----:B------:R-:W-:Y:S01]  /*4d50*/  LEA R49, R9, R26, 0x1 ;  /* 0x0000001a09317211 */ /* 0x000fe200078e08ff */
[----:B------:R2:W-:Y:S01]  /*4d60*/  STL.64 [R1+0x6e0], R72 ;  /* 0x0006e04801007387 */ /* 0x0005e20000100a00 */
[----:B0-----:R-:W-:Y:S01]  /*4d70*/  CS2R R78, SRZ ;  /* 0x00000000004e7805 */ /* 0x001fe2000001ff00 */
[----:B-1----:R-:W-:-:S02]  /*4d80*/  LEA R76, P0, R4, R10, 0x1 ;  /* 0x0000000a044c7211 */ /* 0x002fc400078008ff */
[C---:B--2---:R-:W-:Y:S02]  /*4d90*/  LEA R72, P2, R69.reuse, R10, 0x1 ;  /* 0x0000000a45487211 */ /* 0x044fe400078408ff */
[-C--:B------:R-:W-:Y:S02]  /*4da0*/  LEA.HI.X.SX32 R77, R4, R0.reuse, 0x1, P0 ;  /* 0x00000000044d7211 */ /* 0x080fe400000f0eff */
[----:B------:R-:W-:Y:S02]  /*4db0*/  LEA.HI.X.SX32 R73, R69, R0, 0x1, P2 ;  /* 0x0000000045497211 */ /* 0x000fe400010f0eff */
[C---:B------:R-:W-:Y:S01]  /*4dc0*/  LEA R70, P2, R68.reuse, R10, 0x1 ;  /* 0x0000000a44467211 */ /* 0x040fe200078408ff */
[----:B------:R0:W-:Y:S01]  /*4dd0*/  STL.64 [R1+0x6d8], R76 ;  /* 0x0006d84c01007387 */ /* 0x0001e20000100a00 */
[----:B------:R-:W-:Y:S02]  /*4de0*/  LEA R4, R9, R49, 0x1 ;  /* 0x0000003109047211 */ /* 0x000fe400078e08ff */
[----:B------:R-:W-:Y:S01]  /*4df0*/  LEA.HI.X.SX32 R71, R68, R0, 0x1, P2 ;  /* 0x0000000044477211 */ /* 0x000fe200010f0eff */
[----:B------:R1:W-:Y:S04]  /*4e00*/  STL.64 [R1+0x6d0], R74 ;  /* 0x0006d04a01007387 */ /* 0x0003e80000100a00 */
[----:B------:R2:W-:Y:S01]  /*4e10*/  STL.64 [R1+0x6c8], R72 ;  /* 0x0006c84801007387 */ /* 0x0005e20000100a00 */
[----:B0-----:R-:W-:Y:S01]  /*4e20*/  CS2R R76, SRZ ;  /* 0x00000000004c7805 */ /* 0x001fe2000001ff00 */
[----:B-1----:R-:W-:-:S02]  /*4e30*/  LEA R74, P0, R35, R10, 0x1 ;  /* 0x0000000a234a7211 */ /* 0x002fc400078008ff */
[C---:B--2---:R-:W-:Y:S02]  /*4e40*/  LEA R72, P1, R48.reuse, R10, 0x1 ;  /* 0x0000000a30487211 */ /* 0x044fe400078208ff */
[-C--:B------:R-:W-:Y:S01]  /*4e50*/  LEA.HI.X.SX32 R75, R35, R0.reuse, 0x1, P0 ;  /* 0x00000000234b7211 */ /* 0x080fe200000f0eff */
[----:B------:R-:W-:Y:S01]  /*4e60*/  IMAD R35, R9, 0x2, R4 ;  /* 0x0000000209237824 */ /* 0x000fe200078e0204 */
[----:B------:R-:W-:-:S03]  /*4e70*/  LEA.HI.X.SX32 R73, R48, R0, 0x1, P1 ;  /* 0x0000000030497211 */ /* 0x000fc600008f0eff */
[----:B------:R0:W-:Y:S01]  /*4e80*/  STL.64 [R1+0x6c0], R74 ;  /* 0x0006c04a01007387 */ /* 0x0001e20000100a00 */
[----:B------:R-:W-:-:S03]  /*4e90*/  LEA R48, R9, R35, 0x1 ;  /* 0x0000002309307211 */ /* 0x000fc600078e08ff */
[----:B------:R1:W-:Y:S04]  /*4ea0*/  STL.64 [R1+0x6b8], R72 ;  /* 0x0006b84801007387 */ /* 0x0003e80000100a00 */
[----:B------:R2:W-:Y:S01]  /*4eb0*/  STL.64 [R1+0x6b0], R70 ;  /* 0x0006b04601007387 */ /* 0x0005e20000100a00 */
[CC--:B0-----:R-:W-:Y:S02]  /*4ec0*/  LEA R74, P0, R13.reuse, R10.reuse, 0x1 ;  /* 0x0000000a0d4a7211 */ /* 0x0c1fe400078008ff */
[----:B-1----:R-:W-:Y:S02]  /*4ed0*/  LEA R72, P1, R34, R10, 0x1 ;  /* 0x0000000a22487211 */ /* 0x002fe400078208ff */
[----:B------:R-:W-:Y:S02]  /*4ee0*/  LEA.HI.X.SX32 R75, R13, R0, 0x1, P0 ;  /* 0x000000000d4b7211 */ /* 0x000fe400000f0eff */
[----:B--2---:R-:W-:-:S02]  /*4ef0*/  LEA R70, P2, R67, R10, 0x1 ;  /* 0x0000000a43467211 */ /* 0x004fc400078408ff */
[-C--:B------:R-:W-:Y:S01]  /*4f00*/  LEA.HI.X.SX32 R73, R34, R0.reuse, 0x1, P1 ;  /* 0x0000000022497211 */ /* 0x080fe200008f0eff */
[----:B------:R0:W-:Y:S01]  /*4f10*/  STL.64 [R1+0x6a8], R74 ;  /* 0x0006a84a01007387 */ /* 0x0001e20000100a00 */
[----:B------:R-:W-:Y:S02]  /*4f20*/  LEA.HI.X.SX32 R71, R67, R0, 0x1, P2 ;  /* 0x0000000043477211 */ /* 0x000fe400010f0eff */
[C---:B------:R-:W-:Y:S01]  /*4f30*/  LEA R68, P2, R66.reuse, R10, 0x1 ;  /* 0x0000000a42447211 */ /* 0x040fe200078408ff */
[----:B------:R1:W-:Y:S01]  /*4f40*/  STL.64 [R1+0x6a0], R72 ;  /* 0x0006a04801007387 */ /* 0x0003e20000100a00 */
[C---:B------:R-:W-:Y:S02]  /*4f50*/  LEA R13, R9.reuse, R48, 0x1 ;  /* 0x00000030090d7211 */ /* 0x040fe400078e08ff */
[----:B------:R-:W-:Y:S01]  /*4f60*/  LEA.HI.X.SX32 R69, R66, R0, 0x1, P2 ;  /* 0x0000000042457211 */ /* 0x000fe200010f0eff */
[----:B------:R2:W-:Y:S02]  /*4f70*/  STL.64 [R1+0x698], R70 ;  /* 0x0006984601007387 */ /* 0x0005e40000100a00 */
[----:B------:R-:W-:Y:S01]  /*4f80*/  IMAD R34, R9, 0x2, R13 ;  /* 0x0000000209227824 */ /* 0x000fe200078e020d */
[----:B0-----:R-:W-:Y:S01]  /*4f90*/  CS2R R74, SRZ ;  /* 0x00000000004a7805 */ /* 0x001fe2000001ff00 */
[----:B-1----:R-:W-:-:S02]  /*4fa0*/  LEA R72, P0, R5, R10, 0x1 ;  /* 0x0000000a05487211 */ /* 0x002fc400078008ff */
[----:B--2---:R-:W-:Y:S02]  /*4fb0*/  LEA R70, P1, R47, R10, 0x1 ;  /* 0x0000000a2f467211 */ /* 0x004fe400078208ff */
[-C--:B------:R-:W-:Y:S02]  /*4fc0*/  LEA.HI.X.SX32 R73, R5, R0.reuse, 0x1, P0 ;  /* 0x0000000005497211 */ /* 0x080fe400000f0eff */
[----:B------:R-:W-:Y:S02]  /*4fd0*/  LEA.HI.X.SX32 R71, R47, R0, 0x1, P1 ;  /* 0x000000002f477211 */ /* 0x000fe400008f0eff */
[C---:B------:R-:W-:Y:S01]  /*4fe0*/  LEA R47, R9.reuse, R34, 0x1 ;  /* 0x00000022092f7211 */ /* 0x040fe200078e08ff */
[----:B------:R0:W-:Y:S03]  /*4ff0*/  STL.64 [R1+0x690], R72 ;  /* 0x0006904801007387 */ /* 0x0001e60000100a00 */
[----:B------:R-:W-:Y:S01]  /*5000*/  LEA R5, R9, R47, 0x1 ;  /* 0x0000002f09057211 */ /* 0x000fe200078e08ff */
[----:B------:R1:W-:Y:S04]  /*5010*/  STL.64 [R1+0x688], R70 ;  /* 0x0006884601007387 */ /* 0x0003e80000100a00 */
[----:B------:R2:W-:Y:S01]  /*5020*/  STL.64 [R1+0x680], R68 ;  /* 0x0006804401007387 */ /* 0x0005e20000100a00 */
[----:B0-----:R-:W-:-:S02]  /*5030*/  LEA R72, P0, R25, R10, 0x1 ;  /* 0x0000000a19487211 */ /* 0x001fc400078008ff */
[C---:B-1----:R-:W-:Y:S02]  /*5040*/  LEA R70, P1, R46.reuse, R10, 0x1 ;  /* 0x0000000a2e467211 */ /* 0x042fe400078208ff */
[----:B------:R-:W-:Y:S01]  /*5050*/  LEA.HI.X.SX32 R73, R25, R0, 0x1, P0 ;  /* 0x0000000019497211 */ /* 0x000fe200000f0eff */
[----:B------:R-:W-:Y:S01]  /*5060*/  IMAD R25, R9, 0x2, R5 ;  /* 0x0000000209197824 */ /* 0x000fe200078e0205 */
[C---:B--2---:R-:W-:Y:S02]  /*5070*/  LEA R68, P2, R65.reuse, R10, 0x1 ;  /* 0x0000000a41447211 */ /* 0x044fe400078408ff */
[-C--:B------:R-:W-:Y:S01]  /*5080*/  LEA.HI.X.SX32 R71, R46, R0.reuse, 0x1, P1 ;  /* 0x000000002e477211 */ /* 0x080fe200008f0eff */
[----:B------:R0:W-:Y:S01]  /*5090*/  STL.64 [R1+0x678], R72 ;  /* 0x0006784801007387 */ /* 0x0001e20000100a00 */
[----:B------:R-:W-:Y:S02]  /*50a0*/  LEA.HI.X.SX32 R69, R65, R0, 0x1, P2 ;  /* 0x0000000041457211 */ /* 0x000fe400010f0eff */
[----:B------:R-:W-:Y:S01]  /*50b0*/  LEA R66, P2, R64, R10, 0x1 ;  /* 0x0000000a40427211 */ /* 0x000fe200078408ff */
[----:B------:R1:W-:Y:S01]  /*50c0*/  STL.64 [R1+0x670], R70 ;  /* 0x0006704601007387 */ /* 0x0003e20000100a00 */
[----:B------:R-:W-:-:S02]  /*50d0*/  LEA R46, R9, R25, 0x1 ;  /* 0x00000019092e7211 */ /* 0x000fc400078e08ff */
[----:B------:R-:W-:Y:S01]  /*50e0*/  LEA.HI.X.SX32 R67, R64, R0, 0x1, P2 ;  /* 0x0000000040437211 */ /* 0x000fe200010f0eff */
[----:B------:R2:W-:Y:S01]  /*50f0*/  STL.64 [R1+0x668], R68 ;  /* 0x0006684401007387 */ /* 0x0005e20000100a00 */
[----:B0-----:R-:W-:Y:S01]  /*5100*/  CS2R R72, SRZ ;  /* 0x0000000000487805 */ /* 0x001fe2000001ff00 */
[-C--:B-1----:R-:W-:Y:S02]  /*5110*/  LEA R70, P0, R19, R10.reuse, 0x1 ;  /* 0x0000000a13467211 */ /* 0x082fe400078008ff */
[----:B--2---:R-:W-:Y:S02]  /*5120*/  LEA R68, P1, R33, R10, 0x1 ;  /* 0x0000000a21447211 */ /* 0x004fe400078208ff */
[-C--:B------:R-:W-:Y:S02]  /*5130*/  LEA.HI.X.SX32 R71, R19, R0.reuse, 0x1, P0 ;  /* 0x0000000013477211 */ /* 0x080fe400000f0eff */
[----:B------:R-:W-:Y:S02]  /*5140*/  LEA.HI.X.SX32 R69, R33, R0, 0x1, P1 ;  /* 0x0000000021457211 */ /* 0x000fe400008f0eff */
[C---:B------:R-:W-:Y:S01]  /*5150*/  LEA R19, R9.reuse, R46, 0x1 ;  /* 0x0000002e09137211 */ /* 0x040fe200078e08ff */
[----:B------:R0:W-:Y:S04]  /*5160*/  STL.64 [R1+0x660], R70 ;  /* 0x0006604601007387 */ /* 0x0001e80000100a00 */
[----:B------:R1:W-:Y:S01]  /*5170*/  STL.64 [R1+0x658], R68 ;  /* 0x0006584401007387 */ /* 0x0003e20000100a00 */
[----:B------:R-:W-:-:S03]  /*5180*/  IMAD R33, R9, 0x2, R19 ;  /* 0x0000000209217824 */ /* 0x000fc600078e0213 */
[----:B------:R2:W-:Y:S01]  /*5190*/  STL.64 [R1+0x650], R66 ;  /* 0x0006504201007387 */ /* 0x0005e20000100a00 */
[CC--:B0-----:R-:W-:Y:S02]  /*51a0*/  LEA R70, P0, R24.reuse, R10.reuse, 0x1 ;  /* 0x0000000a18467211 */ /* 0x0c1fe400078008ff */
[----:B-1----:R-:W-:Y:S02]  /*51b0*/  LEA R68, P1, R45, R10, 0x1 ;  /* 0x0000000a2d447211 */ /* 0x002fe400078208ff */
[----:B------:R-:W-:Y:S02]  /*51c0*/  LEA.HI.X.SX32 R71, R24, R0, 0x1, P0 ;  /* 0x0000000018477211 */ /* 0x000fe400000f0eff */
[----:B--2---:R-:W-:Y:S02]  /*51d0*/  LEA R66, P2, R63, R10, 0x1 ;  /* 0x0000000a3f427211 */ /* 0x004fe400078408ff */
[-C--:B------:R-:W-:Y:S01]  /*51e0*/  LEA.HI.X.SX32 R69, R45, R0.reuse, 0x1, P1 ;  /* 0x000000002d457211 */ /* 0x080fe200008f0eff */
[----:B------:R0:W-:Y:S01]  /*51f0*/  STL.64 [R1+0x648], R70 ;  /* 0x0006484601007387 */ /* 0x0001e20000100a00 */
[----:B------:R-:W-:-:S02]  /*5200*/  LEA.HI.X.SX32 R67, R63, R0, 0x1, P2 ;  /* 0x000000003f437211 */ /* 0x000fc400010f0eff */
[C---:B------:R-:W-:Y:S01]  /*5210*/  LEA R64, P2, R62.reuse, R10, 0x1 ;  /* 0x0000000a3e407211 */ /* 0x040fe200078408ff */
[----:B------:R1:W-:Y:S01]  /*5220*/  STL.64 [R1+0x640], R68 ;  /* 0x0006404401007387 */ /* 0x0003e20000100a00 */
[C---:B------:R-:W-:Y:S02]  /*5230*/  LEA R45, R9.reuse, R33, 0x1 ;  /* 0x00000021092d7211 */ /* 0x040fe400078e08ff */
[----:B------:R-:W-:Y:S01]  /*5240*/  LEA.HI.X.SX32 R65, R62, R0, 0x1, P2 ;  /* 0x000000003e417211 */ /* 0x000fe200010f0eff */
[----:B------:R2:W-:Y:S01]  /*5250*/  STL.64 [R1+0x638], R66 ;  /* 0x0006384201007387 */ /* 0x0005e20000100a00 */
[----:B------:R-:W-:Y:S01]  /*5260*/  LEA R24, R9, R45, 0x1 ;  /* 0x0000002d09187211 */ /* 0x000fe200078e08ff */
[----:B0-----:R-:W-:Y:S01]  /*5270*/  CS2R R70, SRZ ;  /* 0x0000000000467805 */ /* 0x001fe2000001ff00 */
[-C--:B-1----:R-:W-:Y:S02]  /*5280*/  LEA R68, P0, R32, R10.reuse, 0x1 ;  /* 0x0000000a20447211 */ /* 0x082fe400078008ff */
[----:B--2---:R-:W-:-:S02]  /*5290*/  LEA R66, P1, R44, R10, 0x1 ;  /* 0x0000000a2c427211 */ /* 0x004fc400078208ff */
        /* <DEDUP_REMOVED lines=22> */
[C---:B--2---:R-:W-:Y:S02]  /*5400*/  LEA R64, P1, R43.reuse, R10, 0x1 ;  /* 0x0000000a2b407211 */ /* 0x044fe400078208ff */
        /* <DEDUP_REMOVED lines=13> */
[----:B------:R-:W-:Y:S01]  /*54e0*/  STL.64 [R1+0x5e8], R66 ;  /* 0x0005e84201007387 */ /* 0x000fe20000100a00 */
[----:B------:R-:W-:Y:S02]  /*54f0*/  LEA.HI.X.SX32 R63, R59, R0, 0x1, P2 ;  /* 0x000000003b3f7211 */ /* 0x000fe400010f0eff */
[----:B------:R-:W-:Y:S01]  /*5500*/  LEA R60, P2, R58, R10, 0x1 ;  /* 0x0000000a3a3c7211 */ /* 0x000fe200078408ff */
[----:B------:R0:W-:Y:S01]  /*5510*/  STL.64 [R1+0x5e0], R64 ;  /* 0x0005e04001007387 */ /* 0x0001e20000100a00 */
[----:B------:R-:W-:-:S02]  /*5520*/  LEA R42, R9, R31, 0x1 ;  /* 0x0000001f092a7211 */ /* 0x000fc400078e08ff */
[----:B------:R-:W-:Y:S01]  /*5530*/  LEA.HI.X.SX32 R61, R58, R0, 0x1, P2 ;  /* 0x000000003a3d7211 */ /* 0x000fe200010f0eff */
[----:B------:R1:W-:Y:S01]  /*5540*/  STL.64 [R1+0x5d8], R62 ;  /* 0x0005d83e01007387 */ /* 0x0003e20000100a00 */
[CC--:B0-----:R-:W-:Y:S02]  /*5550*/  LEA R64, P0, R23.reuse, R10.reuse, 0x1 ;  /* 0x0000000a17407211 */ /* 0x0c1fe400078008ff */
[C---:B-1----:R-:W-:Y:S02]  /*5560*/  LEA R62, P1, R30.reuse, R10, 0x1 ;  /* 0x0000000a1e3e7211 */ /* 0x042fe400078208ff */
        /* <DEDUP_REMOVED lines=12> */
[----:B------:R-:W-:Y:S01]  /*5630*/  STL.64 [R1+0x5b8], R64 ;  /* 0x0005b84001007387 */ /* 0x000fe20000100a00 */
[----:B------:R-:W-:-:S02]  /*5640*/  LEA.HI.X.SX32 R61, R57, R0, 0x1, P2 ;  /* 0x00000000393d7211 */ /* 0x000fc400010f0eff */
[C---:B------:R-:W-:Y:S01]  /*5650*/  LEA R58, P2, R56.reuse, R10, 0x1 ;  /* 0x0000000a383a7211 */ /* 0x040fe200078408ff */
[----:B------:R0:W-:Y:S01]  /*5660*/  STL.64 [R1+0x5b0], R62 ;  /* 0x0005b03e01007387 */ /* 0x0001e20000100a00 */
[C---:B------:R-:W-:Y:S02]  /*5670*/  LEA R41, R9.reuse, R30, 0x1 ;  /* 0x0000001e09297211 */ /* 0x040fe400078e08ff */
[----:B------:R-:W-:Y:S01]  /*5680*/  LEA.HI.X.SX32 R59, R56, R0, 0x1, P2 ;  /* 0x00000000383b7211 */ /* 0x000fe200010f0eff */
[----:B------:R1:W-:Y:S01]  /*5690*/  STL.64 [R1+0x5a8], R60 ;  /* 0x0005a83c01007387 */ /* 0x0003e20000100a00 */
[----:B------:R-:W-:Y:S02]  /*56a0*/  LEA R14, R9, R41, 0x1 ;  /* 0x00000029090e7211 */ /* 0x000fe400078e08ff */
[-C--:B0-----:R-:W-:Y:S02]  /*56b0*/  LEA R62, P0, R22, R10.reuse, 0x1 ;  /* 0x0000000a163e7211 */ /* 0x081fe400078008ff */
[----:B-1----:R-:W-:-:S02]  /*56c0*/  LEA R60, P1, R40, R10, 0x1 ;  /* 0x0000000a283c7211 */ /* 0x002fc400078208ff */
[-C--:B------:R-:W-:Y:S01]  /*56d0*/  LEA.HI.X.SX32 R63, R22, R0.reuse, 0x1, P0 ;  /* 0x00000000163f7211 */ /* 0x080fe200000f0eff */
[----:B------:R-:W-:Y:S01]  /*56e0*/  IMAD R22, R9, 0x2, R14 ;  /* 0x0000000209167824 */ /* 0x000fe200078e020e */
[----:B------:R-:W-:-:S03]  /*56f0*/  LEA.HI.X.SX32 R61, R40, R0, 0x1, P1 ;  /* 0x00000000283d7211 */ /* 0x000fc600008f0eff */
[----:B------:R0:W-:Y:S01]  /*5700*/  STL.64 [R1+0x5a0], R62 ;  /* 0x0005a03e01007387 */ /* 0x0001e20000100a00 */
[----:B------:R-:W-:-:S03]  /*5710*/  LEA R40, R9, R22, 0x1 ;  /* 0x0000001609287211 */ /* 0x000fc600078e08ff */
[----:B------:R1:W-:Y:S04]  /*5720*/  STL.64 [R1+0x598], R60 ;  /* 0x0005983c01007387 */ /* 0x0003e80000100a00 */
[----:B------:R2:W-:Y:S01]  /*5730*/  STL.64 [R1+0x590], R58 ;  /* 0x0005903a01007387 */ /* 0x0005e20000100a00 */
[-C--:B0-----:R-:W-:Y:S02]  /*5740*/  LEA R62, P0, R11, R10.reuse, 0x1 ;  /* 0x0000000a0b3e7211 */ /* 0x081fe400078008ff */
        /* <DEDUP_REMOVED lines=23> */
[----:B-1----:R-:W-:Y:S02]  /*58c0*/  LEA R58, P1, R38, R10, 0x1 ;  /* 0x0000000a263a7211 */ /* 0x002fe400078208ff */
        /* <DEDUP_REMOVED lines=12> */
[CC--:B-1----:R-:W-:Y:S02]  /*5990*/  LEA R58, P0, R12.reuse, R10.reuse, 0x1 ;  /* 0x0000000a0c3a7211 */ /* 0x0c2fe400078008ff */
[C---:B--2---:R-:W-:Y:S02]  /*59a0*/  LEA R56, P1, R21.reuse, R10, 0x1 ;  /* 0x0000000a15387211 */ /* 0x044fe400078208ff */
        /* <DEDUP_REMOVED lines=76> */
[-C--:B0-----:R-:W-:Y:S02]  /*5e70*/  LEA R52, P0, R19, R10.reuse, 0x1 ;  /* 0x0000000a13347211 */ /* 0x081fe400078008ff */
        /* <DEDUP_REMOVED lines=165> */
[----:B------:R-:W-:Y:S01]  /*68d0*/  STL.64 [R1+0x348], R38 ;  /* 0x0003482601007387 */ /* 0x000fe20000100a00 */
[----:B------:R-:W-:Y:S02]  /*68e0*/  LEA.HI.X.SX32 R35, R31, R0, 0x1, P2 ;  /* 0x000000001f237211 */ /* 0x000fe400010f0eff */
[C---:B------:R-:W-:Y:S01]  /*68f0*/  LEA R32, P2, R30.reuse, R10, 0x1 ;  /* 0x0000000a1e207211 */ /* 0x040fe200078408ff */
[----:B------:R0:W-:Y:S01]  /*6900*/  STL.64 [R1+0x340], R36 ;  /* 0x0003402401007387 */ /* 0x0001e20000100a00 */
[C---:B------:R-:W-:Y:S02]  /*6910*/  LEA R15, R9.reuse, R24, 0x1 ;  /* 0x00000018090f7211 */ /* 0x040fe400078e08ff */
[----:B------:R-:W-:Y:S01]  /*6920*/  LEA.HI.X.SX32 R33, R30, R0, 0x1, P2 ;  /* 0x000000001e217211 */ /* 0x000fe200010f0eff */
[----:B------:R1:W-:Y:S02]  /*6930*/  STL.64 [R1+0x338], R34 ;  /* 0x0003382201007387 */ /* 0x0003e40000100a00 */
[----:B------:R-:W-:Y:S01]  /*6940*/  IMAD R18, R9, 0x2, R15 ;  /* 0x0000000209127824 */ /* 0x000fe200078e020f */
[----:B0-----:R-:W-:-:S02]  /*6950*/  LEA R36, P0, R8, R10, 0x1 ;  /* 0x0000000a08247211 */ /* 0x001fc400078008ff */
[C---:B-1----:R-:W-:Y:S02]  /*6960*/  LEA R34, P1, R23.reuse, R10, 0x1 ;  /* 0x0000000a17227211 */ /* 0x042fe400078208ff */
        /* <DEDUP_REMOVED lines=20> */
[-C--:B0-----:R-:W-:Y:S02]  /*6ab0*/  LEA R34, P0, R11, R10.reuse, 0x1 ;  /* 0x0000000a0b227211 */ /* 0x081fe400078008ff */
[----:B-1----:R-:W-:Y:S02]  /*6ac0*/  LEA R32, P1, R17, R10, 0x1 ;  /* 0x0000000a11207211 */ /* 0x002fe400078208ff */
        /* <DEDUP_REMOVED lines=43> */
[----:B-1----:R-:W-:Y:S02]  /*6d80*/  LEA R28, P1, R19, R10, 0x1 ;  /* 0x0000000a131c7211 */ /* 0x002fe400078208ff */
        /* <DEDUP_REMOVED lines=109> */
[----:B------:R-:W-:Y:S02]  /*7460*/  LEA R4, R9, R13, 0x1 ;  /* 0x0000000d09047211 */ /* 0x000fe400078e08ff */
[----:B0-----:R-:W-:Y:S02]  /*7470*/  SHF.R.U32.HI R23, RZ, 0x2, R150 ;  /* 0x00000002ff177819 */ /* 0x001fe40000011696 */
[----:B-1----:R-:W-:-:S02]  /*7480*/  LEA R20, P0, R5, R10, 0x1 ;  /* 0x0000000a05147211 */ /* 0x002fc400078008ff */
[----:B------:R-:W-:Y:S02]  /*7490*/  SGXT.U32 R23, R23, 0x3 ;  /* 0x000000031717781a */ /* 0x000fe40000000000 */
[C---:B--2---:R-:W-:Y:S02]  /*74a0*/  LEA R18, P1, R8.reuse, R10, 0x1 ;  /* 0x0000000a08127211 */ /* 0x044fe400078208ff */
[-C--:B------:R-:W-:Y:S01]  /*74b0*/  LEA.HI.X.SX32 R21, R5, R0.reuse, 0x1, P0 ;  /* 0x0000000005157211 */ /* 0x080fe200000f0eff */
[----:B------:R-:W-:Y:S01]  /*74c0*/  IMAD R5, R9, 0x2, R4 ;  /* 0x0000000209057824 */ /* 0x000fe200078e0204 */
[----:B------:R-:W-:Y:S02]  /*74d0*/  LEA.HI.X.SX32 R19, R8, R0, 0x1, P1 ;  /* 0x0000000008137211 */ /* 0x000fe400008f0eff */
[----:B------:R-:W-:Y:S01]  /*74e0*/  LOP3.LUT R22, R23, 0x30, RZ, 0xfc, !PT ;  /* 0x0000003017167812 */ /* 0x000fe200078efcff */
[----:B------:R0:W-:Y:S01]  /*74f0*/  STL.64 [R1+0x1b0], R20 ;  /* 0x0001b01401007387 */ /* 0x0001e20000100a00 */
[----:B------:R-:W-:-:S02]  /*7500*/  LEA R8, R9, R5, 0x1 ;  /* 0x0000000509087211 */ /* 0x000fc400078e08ff */
[----:B------:R-:W-:Y:S01]  /*7510*/  SHF.L.U32 R22, R22, 0x5, RZ ;  /* 0x0000000516167819 */ /* 0x000fe200000006ff */
[----:B------:R1:W-:Y:S01]  /*7520*/  STL.64 [R1+0x1a8], R18 ;  /* 0x0001a81201007387 */ /* 0x0003e20000100a00 */
[----:B------:R-:W-:-:S03]  /*7530*/  LEA R9, R9, R8, 0x1 ;  /* 0x0000000809097211 */ /* 0x000fc600078e08ff */
[----:B------:R2:W-:Y:S01]  /*7540*/  STL.64 [R1+0x1a0], R16 ;  /* 0x0001a01001007387 */ /* 0x0005e20000100a00 */
[-C--:B------:R-:W-:Y:S02]  /*7550*/  LEA R14, P3, R9, R10.reuse, 0x1 ;  /* 0x0000000a090e7211 */ /* 0x080fe400078608ff */
[----:B0-----:R-:W-:Y:S02]  /*7560*/  LEA R20, P0, R11, R10, 0x1 ;  /* 0x0000000a0b147211 */ /* 0x001fe400078008ff */
[----:B------:R-:W-:Y:S01]  /*7570*/  LEA.HI.X.SX32 R15, R9, R0, 0x1, P3 ;  /* 0x00000000090f7211 */ /* 0x000fe200018f0eff */
[----:B------:R-:W-:Y:S01]  /*7580*/  IMAD.MOV.U32 R9, RZ, RZ, -0x800000 ;  /* 0xff800000ff097424 */ /* 0x000fe200078e00ff */
[----:B-1----:R-:W-:Y:S02]  /*7590*/  LEA R18, P1, R12, R10, 0x1 ;  /* 0x0000000a0c127211 */ /* 0x002fe400078208ff */
[----:B------:R-:W-:Y:S02]  /*75a0*/  LEA.HI.X.SX32 R21, R11, R0, 0x1, P0 ;  /* 0x000000000b157211 */ /* 0x000fe400000f0eff */
[----:B--2---:R-:W-:-:S02]  /*75b0*/  LEA R16, P2, R13, R10, 0x1 ;  /* 0x0000000a0d107211 */ /* 0x004fc400078408ff */
[-C--:B------:R-:W-:Y:S01]  /*75c0*/  LEA.HI.X.SX32 R19, R12, R0.reuse, 0x1, P1 ;  /* 0x000000000c137211 */ /* 0x080fe200008f0eff */
[----:B------:R0:W-:Y:S01]  /*75d0*/  STL.64 [R1+0x198], R20 ;  /* 0x0001981401007387 */ /* 0x0001e20000100a00 */
[----:B------:R-:W-:Y:S02]  /*75e0*/  LEA.HI.X.SX32 R17, R13, R0, 0x1, P2 ;  /* 0x000000000d117211 */ /* 0x000fe400010f0eff */
[----:B------:R-:W-:Y:S01]  /*75f0*/  CS2R R12, SRZ ;  /* 0x00000000000c7805 */ /* 0x000fe2000001ff00 */
[----:B------:R1:W-:Y:S04]  /*7600*/  STL.64 [R1+0x190], R18 ;  /* 0x0001901201007387 */ /* 0x0003e80000100a00 */
[----:B------:R2:W-:Y:S01]  /*7610*/  STL.64 [R1+0x188], R16 ;  /* 0x0001881001007387 */ /* 0x0005e20000100a00 */
[----:B0-----:R-:W-:-:S02]  /*7620*/  LEA R20, P0, R4, R10, 0x1 ;  /* 0x0000000a04147211 */ /* 0x001fc400078008ff */
[C---:B-1----:R-:W-:Y:S02]  /*7630*/  LEA R18, P1, R5.reuse, R10, 0x1 ;  /* 0x0000000a05127211 */ /* 0x042fe400078208ff */
[----:B------:R-:W-:Y:S02]  /*7640*/  LEA.HI.X.SX32 R21, R4, R0, 0x1, P0 ;  /* 0x0000000004157211 */ /* 0x000fe400000f0eff */
[C---:B--2---:R-:W-:Y:S02]  /*7650*/  LEA R16, P2, R8.reuse, R10, 0x1 ;  /* 0x0000000a08107211 */ /* 0x044fe400078408ff */
[-C--:B------:R-:W-:Y:S01]  /*7660*/  LEA.HI.X.SX32 R19, R5, R0.reuse, 0x1, P1 ;  /* 0x0000000005137211 */ /* 0x080fe200008f0eff */
[----:B------:R0:W-:Y:S01]  /*7670*/  STL.64 [R1+0x180], R20 ;  /* 0x0001801401007387 */ /* 0x0001e20000100a00 */
[----:B------:R-:W-:Y:S02]  /*7680*/  LEA.HI.X.SX32 R17, R8, R0, 0x1, P2 ;  /* 0x0000000008117211 */ /* 0x000fe400010f0eff */
[C---:B------:R-:W-:Y:S01]  /*7690*/  LOP3.LUT R4, R222.reuse, 0x20, RZ, 0x3c, !PT ;  /* 0x00000020de047812 */ /* 0x040fe200078e3cff */
[----:B------:R1:W-:Y:S01]  /*76a0*/  STL.64 [R1+0x178], R18 ;  /* 0x0001781201007387 */ /* 0x0003e20000100a00 */
[----:B------:R-:W-:-:S02]  /*76b0*/  LOP3.LUT R8, R222, 0x30, RZ, 0x3c, !PT ;  /* 0x00000030de087812 */ /* 0x000fc400078e3cff */
[C---:B------:R-:W-:Y:S01]  /*76c0*/  LOP3.LUT R4, R222.reuse, 0x50, RZ, 0x3c, !PT ;  /* 0x00000050de047812 */ /* 0x040fe200078e3cff */
[----:B------:R2:W-:Y:S01]  /*76d0*/  STL.64 [R1+0x170], R16 ;  /* 0x0001701001007387 */ /* 0x0005e20000100a00 */
[----:B------:R-:W-:Y:S01]  /*76e0*/  LOP3.LUT R8, R222, 0x60, RZ, 0x3c, !PT ;  /* 0x00000060de087812 */ /* 0x000fe200078e3cff */
[----:B------:R-:W-:Y:S01]  /*76f0*/  IMAD.MOV.U32 R8, RZ, RZ, -0x800000 ;  /* 0xff800000ff087424 */ /* 0x000fe200078e00ff */
[----:B------:R-:W-:Y:S01]  /*7700*/  MOV R4, 0x3f800000 ;  /* 0x3f80000000047802 */ /* 0x000fe20000000f00 */
[----:B------:R3:W-:Y:S01]  /*7710*/  STL.64 [R1+0x168], R14 ;  /* 0x0001680e01007387 */ /* 0x0007e20000100a00 */
[----:B------:R-:W-:Y:S02]  /*7720*/  MOV R10, 0xff800000 ;  /* 0xff800000000a7802 */ /* 0x000fe40000000f00 */
[C---:B0-----:R-:W-:Y:S01]  /*7730*/  LOP3.LUT R20, R23.reuse, 0x20, RZ, 0xfc, !PT ;  /* 0x0000002017147812 */ /* 0x041fe200078efcff */
[----:B------:R-:W-:Y:S01]  /*7740*/  STL [R1+0x148], R4 ;  /* 0x0001480401007387 */ /* 0x000fe20000100800 */
[----:B-1----:R-:W-:-:S02]  /*7750*/  LOP3.LUT R18, R23, R129, RZ, 0xfc, !PT ;  /* 0x0000008117127212 */ /* 0x002fc400078efcff */
[C-C-:B------:R-:W-:Y:S01]  /*7760*/  LOP3.LUT R19, R129.reuse, 0x8, R23.reuse, 0xfe, !PT ;  /* 0x0000000881137812 */ /* 0x140fe200078efe17 */
[----:B------:R-:W-:Y:S01]  /*7770*/  STL [R1+0x90], R8 ;  /* 0x0000900801007387 */ /* 0x000fe20000100800 */
[----:B--2---:R-:W-:Y:S01]  /*7780*/  SHF.R.U32.HI R16, RZ, 0x3, R148 ;  /* 0x00000003ff107819 */ /* 0x004fe20000011694 */
[----:B------:R-:W-:Y:S01]  /*7790*/  IMAD.SHL.U32 R20, R20, 0x20, RZ ;  /* 0x0000002014147824 */ /* 0x000fe200078e00ff */
[C-C-:B------:R-:W-:Y:S01]  /*77a0*/  LOP3.LUT R17, R129.reuse, 0x10, R23.reuse, 0xfe, !PT ;  /* 0x0000001081117812 */ /* 0x140fe200078efe17 */
[----:B------:R-:W-:Y:S01]  /*77b0*/  STL [R1+0x8c], R9 ;  /* 0x00008c0901007387 */ /* 0x000fe20000100800 */
[----:B------:R-:W-:Y:S01]  /*77c0*/  LOP3.LUT R16, R16, 0x1c, RZ, 0xc0, !PT ;  /* 0x0000001c10107812 */ /* 0x000fe200078ec0ff */
[----:B---3--:R-:W-:Y:S01]  /*77d0*/  CS2R R14, SRZ ;  /* 0x00000000000e7805 */ /* 0x008fe2000001ff00 */
[C-C-:B------:R-:W-:Y:S01]  /*77e0*/  LOP3.LUT R18, R129.reuse, 0x18, R23.reuse, 0xfe, !PT ;  /* 0x0000001881127812 */ /* 0x140fe200078efe17 */
[----:B------:R-:W-:Y:S01]  /*77f0*/  STL [R1+0x94], R8 ;  /* 0x0000940801007387 */ /* 0x000fe20000100800 */
[----:B------:R-:W-:-:S02]  /*7800*/  LOP3.LUT R19, R129, 0x20, R23, 0xfe, !PT ;  /* 0x0000002081137812 */ /* 0x000fc400078efe17 */
[C-C-:B------:R-:W-:Y:S01]  /*7810*/  LOP3.LUT R17, R129.reuse, 0x28, R23.reuse, 0xfe, !PT ;  /* 0x0000002881117812 */ /* 0x140fe200078efe17 */
[----:B------:R-:W-:Y:S01]  /*7820*/  STL [R1+0x98], R10 ;  /* 0x0000980a01007387 */ /* 0x000fe20000100800 */
[C-C-:B------:R-:W-:Y:S02]  /*7830*/  LOP3.LUT R18, R129.reuse, 0x30, R23.reuse, 0xfe, !PT ;  /* 0x0000003081127812 */ /* 0x140fe400078efe17 */
[----:B------:R-:W-:Y:S01]  /*7840*/  LOP3.LUT R19, R129, 0x38, R23, 0xfe, !PT ;  /* 0x0000003881137812 */ /* 0x000fe200078efe17 */
[----:B------:R-:W-:Y:S01]  /*7850*/  STL [R1+0x9c], R9 ;  /* 0x00009c0901007387 */ /* 0x000fe20000100800 */
[----:B------:R-:W-:Y:S02]  /*7860*/  IADD3 R129, R198, R16, RZ ;  /* 0x00000010c6817210 */ /* 0x000fe40007ffe0ff */
[C---:B------:R-:W-:Y:S01]  /*7870*/  LOP3.LUT R17, R23.reuse, 0x8, RZ, 0xfc, !PT ;  /* 0x0000000817117812 */ /* 0x040fe200078efcff */
[----:B------:R0:W-:Y:S01]  /*7880*/  STL [R1+0xa0], R8 ;  /* 0x0000a00801007387 */ /* 0x0001e20000100800 */
[----:B------:R-:W-:-:S02]  /*7890*/  LOP3.LUT R18, R23, 0x10, RZ, 0xfc, !PT ;  /* 0x0000001017127812 */ /* 0x000fc400078efcff */
[----:B------:R-:W-:Y:S01]  /*78a0*/  LOP3.LUT R19, R23, 0x18, RZ, 0xfc, !PT ;  /* 0x0000001817137812 */ /* 0x000fe200078efcff */
[----:B------:R-:W1:Y:S01]  /*78b0*/  S2R R129, SR_TID.X ;  /* 0x0000000000817919 */ /* 0x000e620000002100 */
[----:B------:R-:W-:Y:S01]  /*78c0*/  IMAD.SHL.U32 R17, R17, 0x20, RZ ;  /* 0x0000002011117824 */ /* 0x000fe200078e00ff */
[----:B------:R-:W-:Y:S02]  /*78d0*/  SHF.L.U32 R18, R18, 0x5, RZ ;  /* 0x0000000512127819 */ /* 0x000fe400000006ff */
[----:B------:R2:W-:Y:S01]  /*78e0*/  STL [R1+0xa4], R10 ;  /* 0x0000a40a01007387 */ /* 0x0005e20000100800 */
[----:B------:R-:W-:Y:S02]  /*78f0*/  SHF.L.U32 R19, R19, 0x5, RZ ;  /* 0x0000000513137819 */ /* 0x000fe400000006ff */
[----:B0-----:R-:W-:Y:S01]  /*7900*/  MOV R8, 0x3f800000 ;  /* 0x3f80000000087802 */ /* 0x001fe20000000f00 */
[----:B------:R0:W-:Y:S01]  /*7910*/  STL [R1+0xa8], R9 ;  /* 0x0000a80901007387 */ /* 0x0001e20000100800 */
[C---:B------:R-:W-:Y:S01]  /*7920*/  LOP3.LUT R21, R23.reuse, 0x28, RZ, 0xfc, !PT ;  /* 0x0000002817157812 */ /* 0x040fe200078efcff */
[----:B------:R-:W-:Y:S01]  /*7930*/  IMAD.IADD R19, R16, 0x1, R19 ;  /* 0x0000000110137824 */ /* 0x000fe200078e0213 */
[----:B------:R-:W-:Y:S01]  /*7940*/  LOP3.LUT R23, R23, 0x38, RZ, 0xfc, !PT ;  /* 0x0000003817177812 */ /* 0x000fe200078efcff */
[----:B------:R-:W-:Y:S01]  /*7950*/  STL [R1+0x144], R8 ;  /* 0x0001440801007387 */ /* 0x000fe20000100800 */
[----:B------:R-:W-:Y:S01]  /*7960*/  SHF.L.U32 R21, R21, 0x5, RZ ;  /* 0x0000000515157819 */ /* 0x000fe200000006ff */
[----:B--2---:R-:W-:Y:S01]  /*7970*/  IMAD.MOV.U32 R10, RZ, RZ, 0x3f800000 ;  /* 0x3f800000ff0a7424 */ /* 0x004fe200078e00ff */
[----:B------:R-:W-:Y:S01]  /*7980*/  MOV R5, c[0x0][0x1a4] ;  /* 0x0000690000057a02 */ /* 0x000fe20000000f00 */
[----:B------:R-:W-:Y:S01]  /*7990*/  IMAD.SHL.U32 R23, R23, 0x20, RZ ;  /* 0x0000002017177824 */ /* 0x000fe200078e00ff */
[----:B------:R-:W-:-:S02]  /*79a0*/  LOP3.LUT P0, RZ, R150, 0x7, RZ, 0xc0, !PT ;  /* 0x0000000796ff7812 */ /* 0x000fc4000780c0ff */
[----:B0-----:R-:W-:Y:S01]  /*79b0*/  MOV R9, 0x3f800000 ;  /* 0x3f80000000097802 */ /* 0x001fe20000000f00 */
[----:B------:R-:W-:Y:S01]  /*79c0*/  STL [R1+0x140], R10 ;  /* 0x0001400a01007387 */ /* 0x000fe20000100800 */
[C---:B------:R-:W-:Y:S01]  /*79d0*/  SHF.L.U32 R28, R5.reuse, 0x1, RZ ;  /* 0x00000001051c7819 */ /* 0x040fe200000006ff */
[C---:B------:R-:W-:Y:S01]  /*79e0*/  IMAD R29, R5.reuse, 0x3, RZ ;  /* 0x00000003051d7824 */ /* 0x040fe200078e02ff */
[C---:B------:R-:W-:Y:S01]  /*79f0*/  SHF.L.U32 R34, R5.reuse, 0x3, RZ ;  /* 0x0000000305227819 */ /* 0x040fe200000006ff */
[----:B------:R-:W-:Y:S01]  /*7a00*/  STL [R1+0x13c], R9 ;  /* 0x00013c0901007387 */ /* 0x000fe20000100800 */
[----:B-1----:R-:W-:Y:S01]  /*7a10*/  LOP3.LUT R128, R128, 0x10, R129, 0x78, !PT ;  /* 0x0000001080807812 */ /* 0x002fe200078e7881 */
[C---:B------:R-:W-:Y:S01]  /*7a20*/  IMAD.SHL.U32 R30, R5.reuse, 0x4, RZ ;  /* 0x00000004051e7824 */ /* 0x040fe200078e00ff */
[----:B------:R-:W-:Y:S01]  /*7a30*/  LOP3.LUT R129, R2, 0x40, RZ, 0x3c, !PT ;  /* 0x0000004002817812 */ /* 0x000fe200078e3cff */
[----:B------:R-:W-:Y:S01]  /*7a40*/  STL [R1+0x138], R8 ;  /* 0x0001380801007387 */ /* 0x000fe20000100800 */
[C---:B------:R-:W-:Y:S01]  /*7a50*/  IADD3 R129, R16.reuse, R17, RZ ;  /* 0x0000001110817210 */ /* 0x040fe20007ffe0ff */
[C---:B------:R-:W-:Y:S01]  /*7a60*/  IMAD R31, R5.reuse, 0x5, RZ ;  /* 0x00000005051f7824 */ /* 0x040fe200078e02ff */
[C---:B------:R-:W-:Y:S01]  /*7a70*/  IADD3 R17, R16.reuse, R18, RZ ;  /* 0x0000001210117210 */ /* 0x040fe20007ffe0ff */
[----:B------:R-:W-:Y:S01]  /*7a80*/  STL [R1+0x134], R10 ;  /* 0x0001340a01007387 */ /* 0x000fe20000100800 */
[----:B------:R-:W-:Y:S01]  /*7a90*/  IADD3 R18, R16, R20, RZ ;  /* 0x0000001410127210 */ /* 0x000fe20007ffe0ff */
[C---:B------:R-:W-:Y:S01]  /*7aa0*/  IMAD R32, R5.reuse, 0x6, RZ ;  /* 0x0000000605207824 */ /* 0x040fe200078e02ff */
[C---:B------:R-:W-:Y:S01]  /*7ab0*/  SHF.L.U32 R66, R5.reuse, 0x4, RZ ;  /* 0x0000000405427819 */ /* 0x040fe200000006ff */
[----:B------:R-:W-:Y:S01]  /*7ac0*/  STL [R1+0x130], R9 ;  /* 0x0001300901007387 */ /* 0x000fe20000100800 */
[C---:B------:R-:W-:Y:S01]  /*7ad0*/  IMAD R33, R5.reuse, 0x7, RZ ;  /* 0x0000000705217824 */ /* 0x040fe200078e02ff */
[----:B------:R-:W-:Y:S01]  /*7ae0*/  ISETP.NE.U32.AND P1, PT, R156, RZ, PT ;  /* 0x000000ff9c00720c */ /* 0x000fe20003f25070 */
[C---:B------:R-:W-:Y:S01]  /*7af0*/  IMAD R35, R5.reuse, 0x9, RZ ;  /* 0x0000000905237824 */ /* 0x040fe200078e02ff */
[----:B------:R-:W-:Y:S01]  /*7b00*/  STL [R1+0x12c], R8 ;  /* 0x00012c0801007387 */ /* 0x000fe20000100800 */
[C---:B------:R-:W-:Y:S01]  /*7b10*/  IMAD R36, R5.reuse, 0xa, RZ ;  /* 0x0000000a05247824 */ /* 0x040fe200078e02ff */
[C---:B------:R-:W-:Y:S01]  /*7b20*/  SHF.L.U32 R205, R5.reuse, 0x6, RZ ;  /* 0x0000000605cd7819 */ /* 0x040fe200000006ff */
[C---:B------:R-:W-:Y:S01]  /*7b30*/  IMAD R37, R5.reuse, 0xb, RZ ;  /* 0x0000000b05257824 */ /* 0x040fe200078e02ff */
[----:B------:R0:W-:Y:S01]  /*7b40*/  STL [R1+0x164], R129 ;  /* 0x0001648101007387 */ /* 0x0001e20000100800 */
[C---:B------:R-:W-:Y:S01]  /*7b50*/  IMAD R38, R5.reuse, 0xc, RZ ;  /* 0x0000000c05267824 */ /* 0x040fe200078e02ff */
[C---:B------:R-:W-:Y:S01]  /*7b60*/  LOP3.LUT R198, R2.reuse, 0x20, RZ, 0x3c, !PT ;  /* 0x0000002002c67812 */ /* 0x040fe200078e3cff */
[C---:B------:R-:W-:Y:S01]  /*7b70*/  IMAD R39, R5.reuse, 0xd, RZ ;  /* 0x0000000d05277824 */ /* 0x040fe200078e02ff */
[----:B------:R1:W-:Y:S01]  /*7b80*/  STL [R1+0x160], R17 ;  /* 0x0001601101007387 */ /* 0x0003e20000100800 */
[C---:B------:R-:W-:Y:S01]  /*7b90*/  IMAD R64, R5.reuse, 0xe, RZ ;  /* 0x0000000e05407824 */ /* 0x040fe200078e02ff */
[----:B------:R-:W-:Y:S01]  /*7ba0*/  LOP3.LUT R198, R2, 0x60, RZ, 0x3c, !PT ;  /* 0x0000006002c67812 */ /* 0x000fe200078e3cff */
[C---:B------:R-:W-:Y:S01]  /*7bb0*/  IMAD R65, R5.reuse, 0xf, RZ ;  /* 0x0000000f05417824 */ /* 0x040fe200078e02ff */
[----:B------:R2:W-:Y:S01]  /*7bc0*/  STL [R1+0x15c], R19 ;  /* 0x00015c1301007387 */ /* 0x0005e20000100800 */
[C---:B------:R-:W-:Y:S01]  /*7bd0*/  IMAD R67, R5.reuse, 0x11, RZ ;  /* 0x0000001105437824 */ /* 0x040fe200078e02ff */
[----:B0-----:R-:W-:Y:S01]  /*7be0*/  MOV R129, c[0x0][0x1a4] ;  /* 0x0000690000817a02 */ /* 0x001fe20000000f00 */
[C---:B------:R-:W-:Y:S01]  /*7bf0*/  IMAD R130, R5.reuse, 0x12, RZ ;  /* 0x0000001205827824 */ /* 0x040fe200078e02ff */
[----:B------:R0:W-:Y:S01]  /*7c00*/  STL [R1+0x158], R18 ;  /* 0x0001581201007387 */ /* 0x0001e20000100800 */
[C---:B------:R-:W-:Y:S01]  /*7c10*/  IMAD R131, R5.reuse, 0x13, RZ ;  /* 0x0000001305837824 */ /* 0x040fe200078e02ff */
[----:B-1----:R-:W-:Y:S01]  /*7c20*/  IADD3 R17, R16, R21, RZ ;  /* 0x0000001510117210 */ /* 0x002fe20007ffe0ff */
[C---:B------:R-:W-:Y:S01]  /*7c30*/  IMAD.WIDE R20, R5.reuse, 0x2, R220 ;  /* 0x0000000205147825 */ /* 0x040fe200078e02dc */
[C---:B------:R-:W-:Y:S01]  /*7c40*/  LOP3.LUT R0, R222.reuse, 0x10, RZ, 0x3c, !PT ;  /* 0x00000010de007812 */ /* 0x040fe200078e3cff */
[----:B------:R-:W-:Y:S01]  /*7c50*/  CS2R R8, SRZ ;  /* 0x0000000000087805 */ /* 0x000fe2000001ff00 */
[----:B------:R-:W-:Y:S01]  /*7c60*/  LOP3.LUT R0, R222, 0x40, RZ, 0x3c, !PT ;  /* 0x00000040de007812 */ /* 0x000fe200078e3cff */
[C---:B--2---:R-:W-:Y:S01]  /*7c70*/  IMAD.IADD R19, R16.reuse, 0x1, R22 ;  /* 0x0000000110137824 */ /* 0x044fe200078e0216 */
[----:B------:R1:W-:Y:S01]  /*7c80*/  STL [R1+0x154], R17 ;  /* 0x0001541101007387 */ /* 0x0003e20000100800 */
[C---:B------:R-:W-:Y:S01]  /*7c90*/  IMAD R148, R5.reuse, 0x14, RZ ;  /* 0x0000001405947824 */ /* 0x040fe200078e02ff */
[----:B0-----:R-:W-:Y:S01]  /*7ca0*/  IADD3 R18, R16, R23, RZ ;  /* 0x0000001710127210 */ /* 0x001fe20007ffe0ff */
[----:B------:R-:W-:Y:S01]  /*7cb0*/  IMAD R149, R5, 0x15, RZ ;  /* 0x0000001505957824 */ /* 0x000fe200078e02ff */
[----:B------:R-:W-:Y:S01]  /*7cc0*/  STL [R1+0x150], R19 ;  /* 0x0001501301007387 */ /* 0x000fe20000100800 */
[----:B------:R-:W-:Y:S01]  /*7cd0*/  LOP3.LUT R16, R3, 0x40, RZ, 0x3c, !PT ;  /* 0x0000004003107812 */ /* 0x000fe200078e3cff */
[C---:B------:R-:W-:Y:S01]  /*7ce0*/  IMAD R150, R5.reuse, 0x16, RZ ;  /* 0x0000001605967824 */ /* 0x040fe200078e02ff */
[----:B------:R-:W-:Y:S01]  /*7cf0*/  LOP3.LUT R16, R128, 0x20, RZ, 0x3c, !PT ;  /* 0x0000002080107812 */ /* 0x000fe200078e3cff */
[----:B------:R0:W-:Y:S01]  /*7d00*/  STL [R1+0x14c], R18 ;  /* 0x00014c1201007387 */ /* 0x0001e20000100800 */
[----:B------:R-:W-:Y:S01]  /*7d10*/  IMAD R151, R5, 0x17, RZ ;  /* 0x0000001705977824 */ /* 0x000fe200078e02ff */
[----:B-1----:R-:W-:Y:S01]  /*7d20*/  LOP3.LUT R17, R3, 0x20, RZ, 0x3c, !PT ;  /* 0x0000002003117812 */ /* 0x002fe200078e3cff */
[C---:B------:R-:W-:Y:S01]  /*7d30*/  IMAD R156, R5.reuse, 0x18, RZ ;  /* 0x00000018059c7824 */ /* 0x040fe200078e02ff */
[----:B------:R-:W-:Y:S01]  /*7d40*/  LOP3.LUT R17, R224, 0x40, RZ, 0x3c, !PT ;  /* 0x00000040e0117812 */ /* 0x000fe200078e3cff */
[----:B------:R1:W-:Y:S01]  /*7d50*/  STL [R1+0x9a4], R16 ;  /* 0x0009a41001007387 */ /* 0x0003e20000100800 */
[----:B------:R-:W-:Y:S01]  /*7d60*/  LOP3.LUT R17, R128, 0x60, RZ, 0x3c, !PT ;  /* 0x0000006080117812 */ /* 0x000fe200078e3cff */
[C---:B------:R-:W-:Y:S01]  /*7d70*/  IMAD R157, R5.reuse, 0x19, RZ ;  /* 0x00000019059d7824 */ /* 0x040fe200078e02ff */
[----:B------:R-:W-:Y:S01]  /*7d80*/  LOP3.LUT R0, R222, 0x70, RZ, 0x3c, !PT ;  /* 0x00000070de007812 */ /* 0x000fe200078e3cff */
[----:B------:R-:W-:Y:S01]  /*7d90*/  IMAD R158, R5, 0x1a, RZ ;  /* 0x0000001a059e7824 */ /* 0x000fe200078e02ff */
[----:B0-----:R-:W-:Y:S01]  /*7da0*/  LOP3.LUT R18, R3, 0x60, RZ, 0x3c, !PT ;  /* 0x0000006003127812 */ /* 0x001fe200078e3cff */
[C---:B------:R-:W-:Y:S01]  /*7db0*/  IMAD R159, R5.reuse, 0x1b, RZ ;  /* 0x0000001b059f7824 */ /* 0x040fe200078e02ff */
[----:B------:R-:W-:Y:S01]  /*7dc0*/  LOP3.LUT R18, R128, 0x40, RZ, 0x3c, !PT ;  /* 0x0000004080127812 */ /* 0x000fe200078e3cff */
[C---:B------:R-:W-:Y:S01]  /*7dd0*/  IMAD R160, R5.reuse, 0x1c, RZ ;  /* 0x0000001c05a07824 */ /* 0x040fe200078e02ff */
[----:B------:R-:W-:Y:S01]  /*7de0*/  MOV R0, RZ ;  /* 0x000000ff00007202 */ /* 0x000fe20000000f00 */
[----:B------:R-:W-:Y:S01]  /*7df0*/  IMAD R161, R5, 0x1d, RZ ;  /* 0x0000001d05a17824 */ /* 0x000fe200078e02ff */
[----:B-1----:R-:W-:Y:S01]  /*7e00*/  LOP3.LUT R16, R223, 0x40, RZ, 0x3c, !PT ;  /* 0x00000040df107812 */ /* 0x002fe200078e3cff */
[----:B------:R0:W-:Y:S01]  /*7e10*/  STL [R1+0x9a0], R18 ;  /* 0x0009a01201007387 */ /* 0x0001e20000100800 */
[C---:B------:R-:W-:Y:S01]  /*7e20*/  IMAD R162, R5.reuse, 0x1e, RZ ;  /* 0x0000001e05a27824 */ /* 0x040fe200078e02ff */
[----:B------:R-:W-:Y:S01]  /*7e30*/  MOV R4, RZ ;  /* 0x000000ff00047202 */ /* 0x000fe20000000f00 */
[C---:B------:R-:W-:Y:S01]  /*7e40*/  IMAD R163, R5.reuse, 0x1f, RZ ;  /* 0x0000001f05a37824 */ /* 0x040fe200078e02ff */
[----:B------:R1:W-:Y:S01]  /*7e50*/  STL [R1+0x99c], R17 ;  /* 0x00099c1101007387 */ /* 0x0003e20000100800 */
[C---:B------:R-:W-:Y:S01]  /*7e60*/  IMAD.SHL.U32 R168, R5.reuse, 0x20, RZ ;  /* 0x0000002005a87824 */ /* 0x040fe200078e00ff */
[----:B------:R-:W-:Y:S01]  /*7e70*/  CS2R R10, SRZ ;  /* 0x00000000000a7805 */ /* 0x000fe2000001ff00 */
[C---:B------:R-:W-:Y:S01]  /*7e80*/  IMAD R169, R5.reuse, 0x21, RZ ;  /* 0x0000002105a97824 */ /* 0x040fe200078e02ff */
[----:B------:R2:W-:Y:S01]  /*7e90*/  STL.64 [R1+0x1198], R20 ;  /* 0x0011981401007387 */ /* 0x0005e20000100a00 */
[----:B------:R-:W-:-:S02]  /*7ea0*/  IMAD R170, R5, 0x22, RZ ;  /* 0x0000002205aa7824 */ /* 0x000fc400078e02ff */
[----:B0-----:R-:W-:-:S04]  /*7eb0*/  IMAD.WIDE R18, R5, 0x2, R6 ;  /* 0x0000000205127825 */ /* 0x001fc800078e0206 */
[C---:B-1----:R-:W-:Y:S01]  /*7ec0*/  IMAD.WIDE R16, R28.reuse, 0x2, R220 ;  /* 0x000000021c107825 */ /* 0x042fe200078e02dc */
[----:B------:R0:W-:Y:S03]  /*7ed0*/  STL.64 [R1+0x1190], R18 ;  /* 0x0011901201007387 */ /* 0x0001e60000100a00 */
[----:B------:R-:W-:Y:S01]  /*7ee0*/  IMAD R171, R5, 0x23, RZ ;  /* 0x0000002305ab7824 */ /* 0x000fe200078e02ff */
[----:B------:R1:W-:Y:S01]  /*7ef0*/  STL.64 [R1+0x1180], R16 ;  /* 0x0011801001007387 */ /* 0x0003e20000100a00 */
[----:B--2---:R-:W-:-:S04]  /*7f00*/  IMAD.WIDE R20, R28, 0x2, R6 ;  /* 0x000000021c147825 */ /* 0x004fc800078e0206 */
[C---:B------:R-:W-:Y:S01]  /*7f10*/  IMAD R172, R5.reuse, 0x24, RZ ;  /* 0x0000002405ac7824 */ /* 0x040fe200078e02ff */
[----:B------:R2:W-:Y:S01]  /*7f20*/  STL.64 [R1+0x1178], R20 ;  /* 0x0011781401007387 */ /* 0x0005e20000100a00 */
[----:B------:R-:W-:Y:S02]  /*7f30*/  IMAD R173, R5, 0x25, RZ ;  /* 0x0000002505ad7824 */ /* 0x000fe400078e02ff */
[----:B0-----:R-:W-:-:S04]  /*7f40*/  IMAD.WIDE R18, R29, 0x2, R220 ;  /* 0x000000021d127825 */ /* 0x001fc800078e02dc */
[----:B-1----:R-:W-:Y:S01]  /*7f50*/  IMAD.WIDE R16, R29, 0x2, R6 ;  /* 0x000000021d107825 */ /* 0x002fe200078e0206 */
        /* <DEDUP_REMOVED lines=190> */
[----:B------:R-:W-:Y:S01]  /*8b40*/  IMAD.MOV.U32 R198, RZ, RZ, c[0x0][0x1a4] ;  /* 0x00006900ffc67624 */ /* 0x000fe200078e00ff */
[----:B------:R1:W-:Y:S01]  /*8b50*/  STL.64 [R1+0xf70], R16 ;  /* 0x000f701001007387 */ /* 0x0003e20000100a00 */
[----:B--2---:R-:W-:-:S04]  /*8b60*/  IMAD.WIDE R20, R171, 0x2, R6 ;  /* 0x00000002ab147825 */ /* 0x004fc800078e0206 */
[----:B------:R-:W-:Y:S01]  /*8b70*/  IMAD R129, R129, 0x66, RZ ;  /* 0x0000006681817824 */ /* 0x000fe200078e02ff */
[----:B------:R2:W-:Y:S01]  /*8b80*/  STL.64 [R1+0xf68], R20 ;  /* 0x000f681401007387 */ /* 0x0005e20000100a00 */
[----:B------:R-:W-:Y:S02]  /*8b90*/  IMAD R198, R198, 0x67, RZ ;  /* 0x00000067c6c67824 */ /* 0x000fe400078e02ff */
[----:B0-----:R-:W-:-:S04]  /*8ba0*/  IMAD.WIDE R18, R172, 0x2, R220 ;  /* 0x00000002ac127825 */ /* 0x001fc800078e02dc */
[----:B-1----:R-:W-:Y:S01]  /*8bb0*/  IMAD.WIDE R16, R172, 0x2, R6 ;  /* 0x00000002ac107825 */ /* 0x002fe200078e0206 */
[----:B------:R0:W-:Y:S03]  /*8bc0*/  STL.64 [R1+0xf60], R18 ;  /* 0x000f601201007387 */ /* 0x0001e60000100a00 */
[C---:B--2---:R-:W-:Y:S01]  /*8bd0*/  IMAD.WIDE R20, R173.reuse, 0x2, R220 ;  /* 0x00000002ad147825 */ /* 0x044fe200078e02dc */
[----:B------:R1:W-:Y:S04]  /*8be0*/  STL.64 [R1+0xf58], R16 ;  /* 0x000f581001007387 */ /* 0x0003e80000100a00 */
[----:B------:R2:W-:Y:S01]  /*8bf0*/  STL.64 [R1+0xf50], R20 ;  /* 0x000f501401007387 */ /* 0x0005e20000100a00 */
[----:B0-----:R-:W-:-:S04]  /*8c00*/  IMAD.WIDE R18, R173, 0x2, R6 ;  /* 0x00000002ad127825 */ /* 0x001fc800078e0206 */
[C---:B-1----:R-:W-:Y:S01]  /*8c10*/  IMAD.WIDE R16, R174.reuse, 0x2, R220 ;  /* 0x00000002ae107825 */ /* 0x042fe200078e02dc */
[----:B------:R0:W-:Y:S03]  /*8c20*/  STL.64 [R1+0xf48], R18 ;  /* 0x000f481201007387 */ /* 0x0001e60000100a00 */
[----:B--2---:R-:W-:Y:S01]  /*8c30*/  IMAD.WIDE R20, R174, 0x2, R6 ;  /* 0x00000002ae147825 */ /* 0x004fe200078e0206 */
[----:B------:R1:W-:Y:S04]  /*8c40*/  STL.64 [R1+0xf40], R16 ;  /* 0x000f401001007387 */ /* 0x0003e80000100a00 */
[----:B------:R2:W-:Y:S01]  /*8c50*/  STL.64 [R1+0xf38], R20 ;  /* 0x000f381401007387 */ /* 0x0005e20000100a00 */
        /* <DEDUP_REMOVED lines=247> */
[--C-:B-1----:R-:W-:Y:S01]  /*9bd0*/  IMAD.WIDE R16, R252, 0x2, R220.reuse ;  /* 0x00000002fc107825 */ /* 0x102fe200078e02dc */
[----:B------:R0:W-:Y:S03]  /*9be0*/  STL.64 [R1+0xb58], R18 ;  /* 0x000b581201007387 */ /* 0x0001e60000100a00 */
[C---:B--2---:R-:W-:Y:S01]  /*9bf0*/  IMAD.WIDE R20, R129.reuse, 0x2, R220 ;  /* 0x0000000281147825 */ /* 0x044fe200078e02dc */
[----:B------:R1:W-:Y:S03]  /*9c00*/  STL.64 [R1+0xb50], R16 ;  /* 0x000b501001007387 */ /* 0x0003e60000100a00 */
[----:B0-----:R-:W-:Y:S01]  /*9c10*/  IMAD.WIDE R18, R129, 0x2, R6 ;  /* 0x0000000281127825 */ /* 0x001fe200078e0206 */
[----:B------:R-:W-:-:S03]  /*9c20*/  MOV R129, c[0x0][0x1a4] ;  /* 0x0000690000817a02 */ /* 0x000fc60000000f00 */
[----:B-1----:R-:W-:-:S04]  /*9c30*/  IMAD.WIDE R16, R252, 0x2, R6 ;  /* 0x00000002fc107825 */ /* 0x002fc800078e0206 */
[----:B------:R-:W-:Y:S01]  /*9c40*/  IMAD R129, R129, 0x68, RZ ;  /* 0x0000006881817824 */ /* 0x000fe200078e02ff */
[----:B------:R0:W-:Y:S03]  /*9c50*/  STL.64 [R1+0xb48], R16 ;  /* 0x000b481001007387 */ /* 0x0001e60000100a00 */
[--C-:B------:R-:W-:Y:S01]  /*9c60*/  IMAD.WIDE R22, R129, 0x2, R220.reuse ;  /* 0x0000000281167825 */ /* 0x100fe200078e02dc */
[----:B------:R1:W-:Y:S04]  /*9c70*/  STL.64 [R1+0xb40], R20 ;  /* 0x000b401401007387 */ /* 0x0003e80000100a00 */
[----:B------:R2:W-:Y:S01]  /*9c80*/  STL.64 [R1+0xb38], R18 ;  /* 0x000b381201007387 */ /* 0x0005e20000100a00 */
[----:B0-----:R-:W-:-:S04]  /*9c90*/  IMAD.WIDE R16, R198, 0x2, R220 ;  /* 0x00000002c6107825 */ /* 0x001fc800078e02dc */
[--C-:B-1----:R-:W-:Y:S01]  /*9ca0*/  IMAD.WIDE R20, R129, 0x2, R6.reuse ;  /* 0x0000000281147825 */ /* 0x102fe200078e0206 */
[----:B------:R0:W-:Y:S03]  /*9cb0*/  STL.64 [R1+0xb30], R16 ;  /* 0x000b301001007387 */ /* 0x0001e60000100a00 */
[----:B--2---:R-:W-:Y:S01]  /*9cc0*/  IMAD.WIDE R18, R198, 0x2, R6 ;  /* 0x00000002c6127825 */ /* 0x004fe200078e0206 */
[----:B------:R-:W-:-:S03]  /*9cd0*/  MOV R198, c[0x0][0x1a4] ;  /* 0x0000690000c67a02 */ /* 0x000fc60000000f00 */
[----:B------:R-:W-:Y:S01]  /*9ce0*/  IMAD.MOV.U32 R129, RZ, RZ, c[0x0][0x1a4] ;  /* 0x00006900ff817624 */ /* 0x000fe200078e00ff */
[----:B------:R1:W-:Y:S01]  /*9cf0*/  STL.64 [R1+0xb28], R18 ;  /* 0x000b281201007387 */ /* 0x0003e20000100a00 */
[----:B------:R-:W-:Y:S02]  /*9d00*/  IMAD R198, R198, 0x6b, RZ ;  /* 0x0000006bc6c67824 */ /* 0x000fe400078e02ff */
[----:B------:R-:W-:Y:S01]  /*9d10*/  IMAD R129, R129, 0x6a, RZ ;  /* 0x0000006a81817824 */ /* 0x000fe200078e02ff */
[----:B0-----:R-:W-:Y:S01]  /*9d20*/  MOV R17, c[0x0][0x1a4] ;  /* 0x0000690000117a02 */ /* 0x001fe20000000f00 */
[----:B------:R-:W-:Y:S04]  /*9d30*/  STL.64 [R1+0xb20], R22 ;  /* 0x000b201601007387 */ /* 0x000fe80000100a00 */
[----:B------:R-:W-:Y:S01]  /*9d40*/  IMAD R17, R17, 0x69, RZ ;  /* 0x0000006911117824 */ /* 0x000fe200078e02ff */
[----:B------:R0:W-:Y:S03]  /*9d50*/  STL.64 [R1+0xb18], R20 ;  /* 0x000b181401007387 */ /* 0x0001e60000100a00 */
[----:B-1----:R-:W-:-:S04]  /*9d60*/  IMAD.WIDE R18, R17, 0x2, R220 ;  /* 0x0000000211127825 */ /* 0x002fc800078e02dc */
[----:B------:R-:W-:Y:S01]  /*9d70*/  IMAD.WIDE R16, R17, 0x2, R6 ;  /* 0x0000000211107825 */ /* 0x000fe200078e0206 */
[----:B------:R1:W-:Y:S03]  /*9d80*/  STL.64 [R1+0xb10], R18 ;  /* 0x000b101201007387 */ /* 0x0003e60000100a00 */
[C---:B0-----:R-:W-:Y:S01]  /*9d90*/  IMAD.WIDE R20, R129.reuse, 0x2, R220 ;  /* 0x0000000281147825 */ /* 0x041fe200078e02dc */
[----:B------:R0:W-:Y:S04]  /*9da0*/  STL.64 [R1+0xb08], R16 ;  /* 0x000b081001007387 */ /* 0x0001e80000100a00 */
[----:B------:R2:W-:Y:S01]  /*9db0*/  STL.64 [R1+0xb00], R20 ;  /* 0x000b001401007387 */ /* 0x0005e20000100a00 */
[----:B-1----:R-:W-:Y:S01]  /*9dc0*/  IMAD.WIDE R18, R129, 0x2, R6 ;  /* 0x0000000281127825 */ /* 0x002fe200078e0206 */
[----:B------:R-:W-:-:S03]  /*9dd0*/  MOV R129, c[0x0][0x1a4] ;  /* 0x0000690000817a02 */ /* 0x000fc60000000f00 */
[--C-:B0-----:R-:W-:Y:S01]  /*9de0*/  IMAD.WIDE R16, R198, 0x2, R220.reuse ;  /* 0x00000002c6107825 */ /* 0x101fe200078e02dc */
[----:B------:R0:W-:Y:S03]  /*9df0*/  STL.64 [R1+0xaf8], R18 ;  /* 0x000af81201007387 */ /* 0x0001e60000100a00 */
[----:B------:R-:W-:Y:S01]  /*9e00*/  IMAD R129, R129, 0x6c, RZ ;  /* 0x0000006c81817824 */ /* 0x000fe200078e02ff */
[----:B------:R1:W-:Y:S03]  /*9e10*/  STL.64 [R1+0xaf0], R16 ;  /* 0x000af01001007387 */ /* 0x0003e60000100a00 */
[----:B------:R-:W-:-:S04]  /*9e20*/  IMAD.WIDE R22, R129, 0x2, R220 ;  /* 0x0000000281167825 */ /* 0x000fc800078e02dc */
[----:B--2---:R-:W-:Y:S01]  /*9e30*/  IMAD.WIDE R20, R129, 0x2, R6 ;  /* 0x0000000281147825 */ /* 0x004fe200078e0206 */
[----:B------:R-:W-:-:S03]  /*9e40*/  MOV R129, c[0x0][0x1a4] ;  /* 0x0000690000817a02 */ /* 0x000fc60000000f00 */
[----:B0-----:R-:W-:Y:S01]  /*9e50*/  IMAD.WIDE R18, R198, 0x2, R6 ;  /* 0x00000002c6127825 */ /* 0x001fe200078e0206 */
[----:B------:R-:W-:-:S03]  /*9e60*/  MOV R198, c[0x0][0x1a4] ;  /* 0x0000690000c67a02 */ /* 0x000fc60000000f00 */
[----:B-1----:R-:W-:Y:S01]  /*9e70*/  IMAD.MOV.U32 R17, RZ, RZ, c[0x0][0x1a4] ;  /* 0x00006900ff117624 */ /* 0x002fe200078e00ff */
[----:B------:R0:W-:Y:S01]  /*9e80*/  STL.64 [R1+0xae8], R18 ;  /* 0x000ae81201007387 */ /* 0x0001e20000100a00 */
[----:B------:R-:W-:Y:S02]  /*9e90*/  IMAD R129, R129, 0x6e, RZ ;  /* 0x0000006e81817824 */ /* 0x000fe400078e02ff */
[----:B------:R-:W-:Y:S01]  /*9ea0*/  IMAD R17, R17, 0x6d, RZ ;  /* 0x0000006d11117824 */ /* 0x000fe200078e02ff */
[----:B------:R-:W-:Y:S01]  /*9eb0*/  STL.64 [R1+0xae0], R22 ;  /* 0x000ae01601007387 */ /* 0x000fe20000100a00 */
[----:B------:R-:W-:-:S03]  /*9ec0*/  IMAD R198, R198, 0x6f, RZ ;  /* 0x0000006fc6c67824 */ /* 0x000fc600078e02ff */
[----:B------:R1:W-:Y:S01]  /*9ed0*/  STL.64 [R1+0xad8], R20 ;  /* 0x000ad81401007387 */ /* 0x0003e20000100a00 */
[----:B0-----:R-:W-:-:S04]  /*9ee0*/  IMAD.WIDE R18, R17, 0x2, R220 ;  /* 0x0000000211127825 */ /* 0x001fc800078e02dc */
[----:B------:R-:W-:Y:S01]  /*9ef0*/  IMAD.WIDE R16, R17, 0x2, R6 ;  /* 0x0000000211107825 */ /* 0x000fe200078e0206 */
[----:B------:R0:W-:Y:S03]  /*9f00*/  STL.64 [R1+0xad0], R18 ;  /* 0x000ad01201007387 */ /* 0x0001e60000100a00 */
[C---:B-1----:R-:W-:Y:S01]  /*9f10*/  IMAD.WIDE R20, R129.reuse, 0x2, R220 ;  /* 0x0000000281147825 */ /* 0x042fe200078e02dc */
[----:B------:R1:W-:Y:S04]  /*9f20*/  STL.64 [R1+0xac8], R16 ;  /* 0x000ac81001007387 */ /* 0x0003e80000100a00 */
[----:B------:R-:W-:Y:S01]  /*9f30*/  STL.64 [R1+0xac0], R20 ;  /* 0x000ac01401007387 */ /* 0x000fe20000100a00 */
[----:B0-----:R-:W-:-:S04]  /*9f40*/  IMAD.WIDE R18, R129, 0x2, R6 ;  /* 0x0000000281127825 */ /* 0x001fc800078e0206 */
[----:B-1----:R-:W-:Y:S01]  /*9f50*/  IMAD.WIDE R16, R198, 0x2, R220 ;  /* 0x00000002c6107825 */ /* 0x002fe200078e02dc */
[----:B------:R0:W-:Y:S03]  /*9f60*/  STL.64 [R1+0xab8], R18 ;  /* 0x000ab81201007387 */ /* 0x0001e60000100a00 */
[----:B------:R-:W-:Y:S01]  /*9f70*/  IMAD.MOV.U32 R129, RZ, RZ, c[0x0][0x1a4] ;  /* 0x00006900ff817624 */ /* 0x000fe200078e00ff */
[----:B------:R1:W-:Y:S03]  /*9f80*/  STL.64 [R1+0xab0], R16 ;  /* 0x000ab01001007387 */ /* 0x0003e60000100a00 */
[----:B------:R-:W-:-:S04]  /*9f90*/  IMAD R129, R129, 0x70, RZ ;  /* 0x0000007081817824 */ /* 0x000fc800078e02ff */
[----:B------:R-:W-:-:S04]  /*9fa0*/  IMAD.WIDE R22, R129, 0x2, R220 ;  /* 0x0000000281167825 */ /* 0x000fc800078e02dc */
[----:B0-----:R-:W-:Y:S01]  /*9fb0*/  IMAD.WIDE R18, R198, 0x2, R6 ;  /* 0x00000002c6127825 */ /* 0x001fe200078e0206 */
[----:B-1----:R-:W-:-:S03]  /*9fc0*/  MOV R17, c[0x0][0x1a4] ;  /* 0x0000690000117a02 */ /* 0x002fc60000000f00 */
[----:B------:R-:W-:Y:S01]  /*9fd0*/  IMAD.WIDE R20, R129, 0x2, R6 ;  /* 0x0000000281147825 */ /* 0x000fe200078e0206 */
[----:B------:R-:W-:Y:S01]  /*9fe0*/  MOV R129, c[0x0][0x1a4] ;  /* 0x0000690000817a02 */ /* 0x000fe20000000f00 */
[----:B------:R0:W-:Y:S02]  /*9ff0*/  STL.64 [R1+0xaa8], R18 ;  /* 0x000aa81201007387 */ /* 0x0001e40000100a00 */
[----:B------:R-:W-:Y:S02]  /*a000*/  IMAD R17, R17, 0x71, RZ ;  /* 0x0000007111117824 */ /* 0x000fe400078e02ff */
[----:B------:R-:W-:Y:S01]  /*a010*/  IMAD.MOV.U32 R198, RZ, RZ, c[0x0][0x1a4] ;  /* 0x00006900ffc67624 */ /* 0x000fe200078e00ff */
[----:B------:R-:W-:Y:S01]  /*a020*/  STL.64 [R1+0xaa0], R22 ;  /* 0x000aa01601007387 */ /* 0x000fe20000100a00 */
[----:B------:R-:W-:Y:S02]  /*a030*/  IMAD R129, R129, 0x72, RZ ;  /* 0x0000007281817824 */ /* 0x000fe400078e02ff */
[----:B------:R-:W-:Y:S01]  /*a040*/  IMAD R198, R198, 0x73, RZ ;  /* 0x00000073c6c67824 */ /* 0x000fe200078e02ff */
[----:B------:R1:W-:Y:S01]  /*a050*/  STL.64 [R1+0xa98], R20 ;  /* 0x000a981401007387 */ /* 0x0003e20000100a00 */
[----:B0-----:R-:W-:-:S04]  /*a060*/  IMAD.WIDE R18, R17, 0x2, R220 ;  /* 0x0000000211127825 */ /* 0x001fc800078e02dc */
[----:B------:R-:W-:Y:S01]  /*a070*/  IMAD.WIDE R16, R17, 0x2, R6 ;  /* 0x0000000211107825 */ /* 0x000fe200078e0206 */
[----:B------:R0:W-:Y:S03]  /*a080*/  STL.64 [R1+0xa90], R18 ;  /* 0x000a901201007387 */ /* 0x0001e60000100a00 */
[C---:B-1----:R-:W-:Y:S01]  /*a090*/  IMAD.WIDE R20, R129.reuse, 0x2, R220 ;  /* 0x0000000281147825 */ /* 0x042fe200078e02dc */
[----:B------:R1:W-:Y:S04]  /*a0a0*/  STL.64 [R1+0xa88], R16 ;  /* 0x000a881001007387 */ /* 0x0003e80000100a00 */
[----:B------:R2:W-:Y:S01]  /*a0b0*/  STL.64 [R1+0xa80], R20 ;  /* 0x000a801401007387 */ /* 0x0005e20000100a00 */
[----:B0-----:R-:W-:Y:S01]  /*a0c0*/  IMAD.WIDE R18, R129, 0x2, R6 ;  /* 0x0000000281127825 */ /* 0x001fe200078e0206 */
[----:B------:R-:W-:-:S03]  /*a0d0*/  MOV R129, c[0x0][0x1a4] ;  /* 0x0000690000817a02 */ /* 0x000fc60000000f00 */
[--C-:B-1----:R-:W-:Y:S01]  /*a0e0*/  IMAD.WIDE R16, R198, 0x2, R220.reuse ;  /* 0x00000002c6107825 */ /* 0x102fe200078e02dc */
[----:B------:R0:W-:Y:S03]  /*a0f0*/  STL.64 [R1+0xa78], R18 ;  /* 0x000a781201007387 */ /* 0x0001e60000100a00 */
[----:B------:R-:W-:Y:S01]  /*a100*/  IMAD R129, R129, 0x74, RZ ;  /* 0x0000007481817824 */ /* 0x000fe200078e02ff */
[----:B------:R1:W-:Y:S03]  /*a110*/  STL.64 [R1+0xa70], R16 ;  /* 0x000a701001007387 */ /* 0x0003e60000100a00 */
[----:B------:R-:W-:-:S04]  /*a120*/  IMAD.WIDE R22, R129, 0x2, R220 ;  /* 0x0000000281167825 */ /* 0x000fc800078e02dc */
[----:B--2---:R-:W-:-:S04]  /*a130*/  IMAD.WIDE R20, R129, 0x2, R6 ;  /* 0x0000000281147825 */ /* 0x004fc800078e0206 */
[----:B0-----:R-:W-:Y:S01]  /*a140*/  IMAD.WIDE R18, R198, 0x2, R6 ;  /* 0x00000002c6127825 */ /* 0x001fe200078e0206 */
[----:B-1----:R-:W-:Y:S02]  /*a150*/  MOV R17, c[0x0][0x1a4] ;  /* 0x0000690000117a02 */ /* 0x002fe40000000f00 */
[----:B------:R-:W-:Y:S01]  /*a160*/  MOV R198, c[0x0][0x1a4] ;  /* 0x0000690000c67a02 */ /* 0x000fe20000000f00 */
[----:B------:R-:W-:Y:S01]  /*a170*/  IMAD.MOV.U32 R129, RZ, RZ, c[0x0][0x1a4] ;  /* 0x00006900ff817624 */ /* 0x000fe200078e00ff */
        /* <DEDUP_REMOVED lines=43> */
[--C-:B0-----:R-:W-:Y:S01]  /*a430*/  IMAD.WIDE R18, R198, 0x2, R6.reuse ;  /* 0x00000002c6127825 */ /* 0x101fe200078e0206 */
[----:B-1----:R-:W-:Y:S02]  /*a440*/  MOV R17, c[0x0][0x1a4] ;  /* 0x0000690000117a02 */ /* 0x002fe40000000f00 */
[----:B------:R-:W-:Y:S01]  /*a450*/  MOV R198, c[0x0][0x1a4] ;  /* 0x0000690000c67a02 */ /* 0x000fe20000000f00 */
[----:B------:R-:W-:Y:S01]  /*a460*/  IMAD.WIDE R20, R129, 0x2, R6 ;  /* 0x0000000281147825 */ /* 0x000fe200078e0206 */
[----:B------:R0:W-:Y:S03]  /*a470*/  STL.64 [R1+0x9e8], R18 ;  /* 0x0009e81201007387 */ /* 0x0001e60000100a00 */
[----:B------:R-:W-:Y:S01]  /*a480*/  IMAD R17, R17, 0x7d, RZ ;  /* 0x0000007d11117824 */ /* 0x000fe200078e02ff */
[----:B------:R-:W-:Y:S01]  /*a490*/  STL.64 [R1+0x9e0], R22 ;  /* 0x0009e01601007387 */ /* 0x000fe20000100a00 */
[----:B------:R-:W-:-:S02]  /*a4a0*/  IMAD R198, R198, 0x7e, RZ ;  /* 0x0000007ec6c67824 */ /* 0x000fc400078e02ff */
[----:B------:R-:W-:Y:S01]  /*a4b0*/  IMAD.MOV.U32 R129, RZ, RZ, c[0x0][0x1a4] ;  /* 0x00006900ff817624 */ /* 0x000fe200078e00ff */
[----:B------:R1:W-:Y:S03]  /*a4c0*/  STL.64 [R1+0x9d8], R20 ;  /* 0x0009d81401007387 */ /* 0x0003e60000100a00 */
[----:B------:R-:W-:Y:S02]  /*a4d0*/  IMAD R129, R129, 0x7f, RZ ;  /* 0x0000007f81817824 */ /* 0x000fe400078e02ff */
[----:B0-----:R-:W-:-:S05]  /*a4e0*/  IMAD.WIDE R18, R17, 0x2, R220 ;  /* 0x0000000211127825 */ /* 0x001fca00078e02dc */
[----:B------:R0:W-:Y:S01]  /*a4f0*/  STL.64 [R1+0x9d0], R18 ;  /* 0x0009d01201007387 */ /* 0x0001e20000100a00 */
[----:B-1----:R-:W-:-:S04]  /*a500*/  IMAD.WIDE R20, R198, 0x2, R6 ;  /* 0x00000002c6147825 */ /* 0x002fc800078e0206 */
[----:B0-----:R-:W-:-:S04]  /*a510*/  IMAD.WIDE R18, R17, 0x2, R6 ;  /* 0x0000000211127825 */ /* 0x001fc800078e0206 */
[--C-:B------:R-:W-:Y:S01]  /*a520*/  IMAD.WIDE R16, R198, 0x2, R220.reuse ;  /* 0x00000002c6107825 */ /* 0x100fe200078e02dc */
[----:B------:R0:W-:Y:S04]  /*a530*/  STL.64 [R1+0x9c8], R18 ;  /* 0x0009c81201007387 */ /* 0x0001e80000100a00 */
[----:B------:R1:W-:Y:S04]  /*a540*/  STL.64 [R1+0x9c0], R16 ;  /* 0x0009c01001007387 */ /* 0x0003e80000100a00 */
[----:B------:R2:W-:Y:S01]  /*a550*/  STL.64 [R1+0x9b8], R20 ;  /* 0x0009b81401007387 */ /* 0x0005e20000100a00 */
[----:B0-----:R-:W-:-:S04]  /*a560*/  IMAD.WIDE R18, R129, 0x2, R220 ;  /* 0x0000000281127825 */ /* 0x001fc800078e02dc */
[----:B-1----:R-:W-:Y:S01]  /*a570*/  IMAD.WIDE R16, R129, 0x2, R6 ;  /* 0x0000000281107825 */ /* 0x002fe200078e0206 */
[----:B------:R2:W-:Y:S04]  /*a580*/  STL.64 [R1+0x9b0], R18 ;  /* 0x0009b01201007387 */ /* 0x0005e80000100a00 */
[----:B------:R2:W-:Y:S02]  /*a590*/  STL.64 [R1+0x9a8], R16 ;  /* 0x0009a81001007387 */ /* 0x0005e40000100a00 */
.L_x_19:
[----:B--2---:R-:W2:Y:S04]  /*a5a0*/  LDL.64 R20, [R1+0x1198] ;  /* 0x0011980001147983 */ /* 0x004ea80000100a00 */
[----:B------:R-:W3:Y:S04]  /*a5b0*/  LDL.64 R18, [R1+0x1190] ;  /* 0x0011900001127983 */ /* 0x000ee80000100a00 */
[----:B------:R-:W4:Y:S04]  /*a5c0*/  LDL.64 R16, [R1+0x1180] ;  /* 0x0011800001107983 */ /* 0x000f280000100a00 */
[----:B------:R-:W4:Y:S04]  /*a5d0*/  LDL.64 R64, [R1+0x1178] ;  /* 0x0011780001407983 */ /* 0x000f280000100a00 */
[----:B------:R-:W4:Y:S04]  /*a5e0*/  LDL.64 R38, [R1+0x1170] ;  /* 0x0011700001267983 */ /* 0x000f280000100a00 */
[----:B------:R-:W4:Y:S04]  /*a5f0*/  LDL.64 R36, [R1+0x1168] ;  /* 0x0011680001247983 */ /* 0x000f280000100a00 */
[----:B------:R-:W4:Y:S04]  /*a600*/  LDL.64 R34, [R1+0x1160] ;  /* 0x0011600001227983 */ /* 0x000f280000100a00 */
[----:B------:R-:W4:Y:S01]  /*a610*/  LDL.64 R32, [R1+0x1158] ;  /* 0x0011580001207983 */ /* 0x000f220000100a00 */
[----:B-----5:R-:W-:-:S03]  /*a620*/  IMAD.WIDE R28, R0, 0x2, R220 ;  /* 0x00000002001c7825 */ /* 0x020fc600078e02dc */
[----:B------:R-:W-:Y:S01]  /*a630*/  STL [R1+0x13b4], R3 ;  /* 0x0013b40301007387 */ /* 0x000fe20000100800 */
[----:B------:R-:W-:-:S03]  /*a640*/  IMAD.WIDE R22, R0, 0x2, R6 ;  /* 0x0000000200167825 */ /* 0x000fc600078e0206 */
[----:B------:R-:W-:Y:S04]  /*a650*/  STL [R1+0x13b0], R224 ;  /* 0x0013b0e001007387 */ /* 0x000fe80000100800 */
[----:B------:R-:W-:Y:S04]  /*a660*/  STL [R1+0x13ac], R228 ;  /* 0x0013ace401007387 */ /* 0x000fe80000100800 */
[----:B------:R-:W-:Y:S04]  /*a670*/  STL [R1+0x13a8], R223 ;  /* 0x0013a8df01007387 */ /* 0x000fe80000100800 */
[----:B------:R-:W-:Y:S04]  /*a680*/  STL [R1+0x13a4], R215 ;  /* 0x0013a4d701007387 */ /* 0x000fe80000100800 */
[----:B------:R-:W-:Y:S04]  /*a690*/  STL [R1+0x13a0], R214 ;  /* 0x0013a0d601007387 */ /* 0x000fe80000100800 */
[----:B------:R-:W-:Y:S04]  /*a6a0*/  STL [R1+0x139c], R213 ;  /* 0x00139cd501007387 */ /* 0x000fe80000100800 */
[----:B------:R-:W-:Y:S04]  /*a6b0*/  STL [R1+0x1398], R212 ;  /* 0x001398d401007387 */ /* 0x000fe80000100800 */
[----:B------:R0:W-:Y:S04]  /*a6c0*/  STL [R1+0x1394], R183 ;  /* 0x001394b701007387 */ /* 0x0001e80000100800 */
[----:B------:R1:W-:Y:S04]  /*a6d0*/  STL [R1+0x1390], R182 ;  /* 0x001390b601007387 */ /* 0x0003e80000100800 */
[----:B------:R-:W-:Y:S04]  /*a6e0*/  STL [R1+0x138c], R181 ;  /* 0x00138cb501007387 */ /* 0x000fe80000100800 */
        /* <DEDUP_REMOVED lines=55> */
[----:B------:R-:W-:Y:S01]  /*aa60*/  STL [R1+0x12ac], R97 ;  /* 0x0012ac6101007387 */ /* 0x000fe20000100800 */
[----:B--2---:R-:W-:-:S03]  /*aa70*/  IMAD.WIDE R20, R0, 0x2, R20 ;  /* 0x0000000200147825 */ /* 0x004fc600078e0214 */
[----:B------:R-:W-:Y:S01]  /*aa80*/  STL [R1+0x12a8], R96 ;  /* 0x0012a86001007387 */ /* 0x000fe20000100800 */
[----:B---3--:R-:W-:-:S03]  /*aa90*/  IMAD.WIDE R18, R0, 0x2, R18 ;  /* 0x0000000200127825 */ /* 0x008fc600078e0212 */
[----:B0-----:R0:W2:Y:S01]  /*aaa0*/  LDG.E.U16 R183, [R20.64] ;  /* 0x0000000614b77981 */ /* 0x0010a2000c1e1500 */
[----:B----4-:R-:W-:-:S03]  /*aab0*/  IMAD.WIDE R16, R0, 0x2, R16 ;  /* 0x0000000200107825 */ /* 0x010fc600078e0210 */
[----:B-1----:R-:W3:Y:S04]  /*aac0*/  LDG.E.U16 R182, [R18.64] ;  /* 0x0000000612b67981 */ /* 0x002ee8000c1e1500 */
[----:B------:R-:W2:Y:S04]  /*aad0*/  LDG.E.U16 R141, [R16.64] ;  /* 0x00000006108d7981 */ /* 0x000ea8000c1e1500 */
        /* <DEDUP_REMOVED lines=60> */
[----:B0-----:R-:W-:-:S03]  /*aea0*/  IMAD.WIDE R20, R0, 0x2, R36 ;  /* 0x0000000200147825 */ /* 0x001fc600078e0224 */
[----:B------:R-:W-:Y:S04]  /*aeb0*/  STL [R1+0x11b4], R11 ;  /* 0x0011b40b01007387 */ /* 0x000fe80000100800 */
[----:B-1----:R0:W4:Y:S04]  /*aec0*/  LDG.E.U16 R41, [R28.64] ;  /* 0x000000061c297981 */ /* 0x002128000c1e1500 */
[----:B------:R-:W-:Y:S04]  /*aed0*/  STL [R1+0x11b0], R10 ;  /* 0x0011b00a01007387 */ /* 0x000fe80000100800 */
[----:B------:R1:W4:Y:S01]  /*aee0*/  LDG.E.U16 R40, [R22.64] ;  /* 0x0000000616287981 */ /* 0x000322000c1e1500 */
[----:B0-----:R-:W-:-:S03]  /*aef0*/  IMAD.WIDE R28, R0, 0x2, R64 ;  /* 0x00000002001c7825 */ /* 0x001fc600078e0240 */
[----:B------:R-:W-:Y:S04]  /*af00*/  STL [R1+0x11ac], R9 ;  /* 0x0011ac0901007387 */ /* 0x000fe80000100800 */
[----:B------:R-:W-:Y:S01]  /*af10*/  STL [R1+0x11a8], R8 ;  /* 0x0011a80801007387 */ /* 0x000fe20000100800 */
[----:B-1----:R-:W-:-:S03]  /*af20*/  IMAD.WIDE R22, R0, 0x2, R38 ;  /* 0x0000000200167825 */ /* 0x002fc600078e0226 */
[----:B------:R0:W-:Y:S04]  /*af30*/  STL [R1+0x11a4], R4 ;  /* 0x0011a40401007387 */ /* 0x0001e80000100800 */
[----:B------:R1:W-:Y:S04]  /*af40*/  STL [R1+0x11a0], R2 ;  /* 0x0011a00201007387 */ /* 0x0003e80000100800 */
[----:B------:R-:W-:Y:S04]  /*af50*/  STL [R1+0x13bc], R220 ;  /* 0x0013bcdc01007387 */ /* 0x000fe80000100800 */
[----:B------:R-:W4:Y:S04]  /*af60*/  LDG.E.U16 R140, [R28.64] ;  /* 0x000000061c8c7981 */ /* 0x000f28000c1e1500 */
[----:B------:R-:W-:Y:S04]  /*af70*/  STL [R1+0x13b8], R221 ;  /* 0x0013b8dd01007387 */ /* 0x000fe80000100800 */
[----:B------:R-:W4:Y:S04]  /*af80*/  LDG.E.U16 R119, [R22.64] ;  /* 0x0000000616777981 */ /* 0x000f28000c1e1500 */
[----:B------:R-:W-:Y:S04]  /*af90*/  STL [R1+0x13c4], R6 ;  /* 0x0013c40601007387 */ /* 0x000fe80000100800 */
[----:B------:R-:W4:Y:S04]  /*afa0*/  LDG.E.U16 R118, [R20.64] ;  /* 0x0000000614767981 */ /* 0x000f28000c1e1500 */
[----:B------:R1:W-:Y:S04]  /*afb0*/  STL [R1+0x13c0], R7 ;  /* 0x0013c00701007387 */ /* 0x0003e80000100800 */
[----:B0-----:R-:W4:Y:S04]  /*afc0*/  LDL.64 R4, [R1+0x1150] ;  /* 0x0011500001047983 */ /* 0x001f280000100a00 */
[----:B------:R-:W4:Y:S04]  /*afd0*/  LDL.64 R30, [R1+0x1148] ;  /* 0x00114800011e7983 */ /* 0x000f280000100a00 */
[----:B------:R-:W4:Y:S04]  /*afe0*/  LDL.64 R26, [R1+0x1140] ;  /* 0x00114000011a7983 */ /* 0x000f280000100a00 */
[----:B------:R-:W4:Y:S04]  /*aff0*/  LDL.64 R14, [R1+0x1138] ;  /* 0x00113800010e7983 */ /* 0x000f280000100a00 */
[----:B------:R-:W4:Y:S04]  /*b000*/  LDL.64 R12, [R1+0x1130] ;  /* 0x00113000010c7983 */ /* 0x000f280000100a00 */
[----:B--2---:R-:W-:Y:S04]  /*b010*/  STL [R1+0x13c8], R183 ;  /* 0x0013c8b701007387 */ /* 0x004fe80000100800 */
[----:B---3--:R-:W-:Y:S04]  /*b020*/  STL [R1+0x13cc], R182 ;  /* 0x0013ccb601007387 */ /* 0x008fe80000100800 */
[----:B------:R-:W-:Y:S04]  /*b030*/  STL [R1+0x13d0], R141 ;  /* 0x0013d08d01007387 */ /* 0x000fe80000100800 */
[----:B------:R-:W2:Y:S04]  /*b040*/  LDL.64 R10, [R1+0x1128] ;  /* 0x00112800010a7983 */ /* 0x000ea80000100a00 */
[----:B------:R-:W4:Y:S04]  /*b050*/  LDL.64 R8, [R1+0x1118] ;  /* 0x0011180001087983 */ /* 0x000f280000100a00 */
[----:B-1----:R-:W4:Y:S01]  /*b060*/  LDL.64 R2, [R1+0x1110] ;  /* 0x0011100001027983 */ /* 0x002f220000100a00 */
[----:B------:R-:W-:-:S03]  /*b070*/  IMAD.WIDE R16, R0, 0x2, R32 ;  /* 0x0000000200107825 */ /* 0x000fc600078e0220 */
[----:B------:R-:W4:Y:S04]  /*b080*/  LDL.64 R6, [R1+0x1120] ;  /* 0x0011200001067983 */ /* 0x000f280000100a00 */
[----:B------:R-:W4:Y:S04]  /*b090*/  LDL.64 R32, [R1+0x1108] ;  /* 0x0011080001207983 */ /* 0x000f280000100a00 */
[----:B------:R-:W4:Y:S01]  /*b0a0*/  LDL.64 R24, [R1+0x1100] ;  /* 0x0011000001187983 */ /* 0x000f220000100a00 */
[----:B------:R-:W-:-:S03]  /*b0b0*/  IMAD.WIDE R18, R0, 0x2, R34 ;  /* 0x0000000200127825 */ /* 0x000fc600078e0222 */
[----:B------:R0:W4:Y:S04]  /*b0c0*/  LDG.E.U16 R100, [R16.64] ;  /* 0x0000000610647981 */ /* 0x000128000c1e1500 */
[----:B------:R1:W4:Y:S04]  /*b0d0*/  LDG.E.U16 R101, [R18.64] ;  /* 0x0000000612657981 */ /* 0x000328000c1e1500 */
[----:B----4-:R-:W-:Y:S04]  /*b0e0*/  STL [R1+0x13d4], R140 ;  /* 0x0013d48c01007387 */ /* 0x010fe80000100800 */
[----:B------:R4:W-:Y:S04]  /*b0f0*/  STL [R1+0x13d8], R119 ;  /* 0x0013d87701007387 */ /* 0x0009e80000100800 */
[----:B------:R-:W-:Y:S04]  /*b100*/  STL [R1+0x13dc], R118 ;  /* 0x0013dc7601007387 */ /* 0x000fe80000100800 */
[----:B------:R0:W-:Y:S01]  /*b110*/  STL [R1+0x88], R41 ;  /* 0x0000882901007387 */ /* 0x0001e20000100800 */
[----:B------:R-:W-:-:S03]  /*b120*/  IMAD.WIDE R28, R0, 0x2, R4 ;  /* 0x00000002001c7825 */ /* 0x000fc600078e0204 */
[----:B------:R0:W-:Y:S04]  /*b130*/  STL [R1+0x84], R40 ;  /* 0x0000842801007387 */ /* 0x0001e80000100800 */
[----:B------:R-:W3:Y:S01]  /*b140*/  LDL.64 R4, [R1+0x10f8] ;  /* 0x0010f80001047983 */ /* 0x000ee20000100a00 */
[----:B------:R-:W-:-:S03]  /*b150*/  IMAD.WIDE R22, R0, 0x2, R30 ;  /* 0x0000000200167825 */ /* 0x000fc600078e021e */
[----:B------:R-:W3:Y:S01]  /*b160*/  LDL.64 R30, [R1+0x10f0] ;  /* 0x0010f000011e7983 */ /* 0x000ee20000100a00 */
[----:B------:R-:W-:-:S03]  /*b170*/  IMAD.WIDE R20, R0, 0x2, R26 ;  /* 0x0000000200147825 */ /* 0x000fc600078e021a */
[----:B------:R-:W3:Y:S01]  /*b180*/  LDL.64 R26, [R1+0x10e8] ;  /* 0x0010e800011a7983 */ /* 0x000ee20000100a00 */
[----:B-1----:R-:W-:-:S03]  /*b190*/  IMAD.WIDE R18, R0, 0x2, R14 ;  /* 0x0000000200127825 */ /* 0x002fc600078e020e */
[----:B------:R-:W3:Y:S04]  /*b1a0*/  LDL.64 R14, [R1+0x10e0] ;  /* 0x0010e000010e7983 */ /* 0x000ee80000100a00 */
[----:B------:R2:W3:Y:S04]  /*b1b0*/  LDG.E.U16 R83, [R28.64] ;  /* 0x000000061c537981 */ /* 0x0004e8000c1e1500 */
[----:B------:R4:W3:Y:S04]  /*b1c0*/  LDG.E.U16 R61, [R20.64] ;  /* 0x00000006143d7981 */ /* 0x0008e8000c1e1500 */
[----:B------:R1:W3:Y:S01]  /*b1d0*/  LDG.E.U16 R60, [R18.64] ;  /* 0x00000006123c7981 */ /* 0x0002e2000c1e1500 */
[----:B--2---:R-:W-:-:S03]  /*b1e0*/  IMAD.WIDE R28, R0, 0x2, R10 ;  /* 0x00000002001c7825 */ /* 0x004fc600078e020a */
[----:B------:R2:W3:Y:S04]  /*b1f0*/  LDG.E.U16 R82, [R22.64] ;  /* 0x0000000616527981 */ /* 0x0004e8000c1e1500 */
[----:B------:R-:W3:Y:S01]  /*b200*/  LDL.64 R10, [R1+0x10d0] ;  /* 0x0010d000010a7983 */ /* 0x000ee20000100a00 */
[----:B----4-:R-:W-:-:S03]  /*b210*/  IMAD.WIDE R20, R0, 0x2, R8 ;  /* 0x0000000200147825 */ /* 0x010fc600078e0208 */
[----:B------:R-:W4:Y:S01]  /*b220*/  LDL.64 R8, [R1+0x10c0] ;  /* 0x0010c00001087983 */ /* 0x000f220000100a00 */
[----:B-1----:R-:W-:-:S03]  /*b230*/  IMAD.WIDE R18, R0, 0x2, R2 ;  /* 0x0000000200127825 */ /* 0x002fc600078e0202 */
[----:B------:R-:W4:Y:S01]  /*b240*/  LDL.64 R2, [R1+0x10b8] ;  /* 0x0010b80001027983 */ /* 0x000f220000100a00 */
[----:B0-----:R-:W-:-:S03]  /*b250*/  IMAD.WIDE R16, R0, 0x2, R12 ;  /* 0x0000000200107825 */ /* 0x001fc600078e020c */
[----:B------:R-:W4:Y:S01]  /*b260*/  LDL.64 R12, [R1+0x10d8] ;  /* 0x0010d800010c7983 */ /* 0x000f220000100a00 */
[----:B--2---:R-:W-:-:S03]  /*b270*/  IMAD.WIDE R22, R0, 0x2, R6 ;  /* 0x0000000200167825 */ /* 0x004fc600078e0206 */
[----:B------:R-:W2:Y:S04]  /*b280*/  LDL.64 R6, [R1+0x10c8] ;  /* 0x0010c80001067983 */ /* 0x000ea80000100a00 */
[----:B------:R3:W2:Y:S04]  /*b290*/  LDG.E.U16 R119, [R22.64] ;  /* 0x0000000616777981 */ /* 0x0006a8000c1e1500 */
[----:B------:R0:W2:Y:S04]  /*b2a0*/  LDG.E.U16 R42, [R28.64] ;  /* 0x000000061c2a7981 */ /* 0x0000a8000c1e1500 */
[----:B------:R1:W2:Y:S04]  /*b2b0*/  LDG.E.U16 R140, [R20.64] ;  /* 0x00000006148c7981 */ /* 0x0002a8000c1e1500 */
[----:B------:R1:W2:Y:S01]  /*b2c0*/  LDG.E.U16 R43, [R16.64] ;  /* 0x00000006102b7981 */ /* 0x0002a2000c1e1500 */
[----:B0-----:R-:W-:-:S03]  /*b2d0*/  IMAD.WIDE R28, R0, 0x2, R24 ;  /* 0x00000002001c7825 */ /* 0x001fc600078e0218 */
[----:B------:R-:W2:Y:S04]  /*b2e0*/  LDL.64 R24, [R1+0x10a8] ;  /* 0x0010a80001187983 */ /* 0x000ea80000100a00 */
[----:B------:R0:W2:Y:S01]  /*b2f0*/  LDG.E.U16 R181, [R18.64] ;  /* 0x0000000612b57981 */ /* 0x0000a2000c1e1500 */
[----:B-1----:R-:W-:-:S03]  /*b300*/  IMAD.WIDE R16, R0, 0x2, R32 ;  /* 0x0000000200107825 */ /* 0x002fc600078e0220 */
[----:B------:R-:W2:Y:S04]  /*b310*/  LDL.64 R32, [R1+0x10b0] ;  /* 0x0010b00001207983 */ /* 0x000ea80000100a00 */
[----:B------:R1:W2:Y:S04]  /*b320*/  LDG.E.U16 R180, [R16.64] ;  /* 0x0000000610b47981 */ /* 0x0002a8000c1e1500 */
[----:B------:R0:W2:Y:S04]  /*b330*/  LDG.E.U16 R139, [R28.64] ;  /* 0x000000061c8b7981 */ /* 0x0000a8000c1e1500 */
[----:B------:R-:W2:Y:S04]  /*b340*/  LDL.64 R34, [R1+0xfe8] ;  /* 0x000fe80001227983 */ /* 0x000ea80000100a00 */
        /* <DEDUP_REMOVED lines=23> */
[----:B------:R-:W2:Y:S01]  /*b4c0*/  LDL.64 R172, [R1+0xae8] ;  /* 0x000ae80001ac7983 */ /* 0x000ea20000100a00 */
[----:B---3--:R-:W-:-:S03]  /*b4d0*/  IMAD.WIDE R22, R0, 0x2, R4 ;  /* 0x0000000200167825 */ /* 0x008fc600078e0204 */
[----:B------:R-:W3:Y:S01]  /*b4e0*/  LDL.64 R4, [R1+0x10a0] ;  /* 0x0010a00001047983 */ /* 0x000ee20000100a00 */
[----:B------:R-:W-:-:S03]  /*b4f0*/  IMAD.WIDE R20, R0, 0x2, R30 ;  /* 0x0000000200147825 */ /* 0x000fc600078e021e */
[----:B------:R-:W3:Y:S01]  /*b500*/  LDL.64 R30, [R1+0x1098] ;  /* 0x00109800011e7983 */ /* 0x000ee20000100a00 */
[----:B0-----:R-:W-:-:S03]  /*b510*/  IMAD.WIDE R18, R0, 0x2, R26 ;  /* 0x0000000200127825 */ /* 0x001fc600078e021a */
[----:B------:R-:W3:Y:S01]  /*b520*/  LDL.64 R26, [R1+0x1090] ;  /* 0x00109000011a7983 */ /* 0x000ee20000100a00 */
[----:B-1----:R-:W-:-:S03]  /*b530*/  IMAD.WIDE R16, R0, 0x2, R14 ;  /* 0x0000000200107825 */ /* 0x002fc600078e020e */
[----:B------:R-:W3:Y:S04]  /*b540*/  LDL.64 R14, [R1+0x1088] ;  /* 0x00108800010e7983 */ /* 0x000ee80000100a00 */
[----:B------:R0:W3:Y:S04]  /*b550*/  LDG.E.U16 R138, [R22.64] ;  /* 0x00000006168a7981 */ /* 0x0000e8000c1e1500 */
[----:B------:R4:W3:Y:S04]  /*b560*/  LDG.E.U16 R116, [R18.64] ;  /* 0x0000000612747981 */ /* 0x0008e8000c1e1500 */
[----:B------:R1:W3:Y:S04]  /*b570*/  LDG.E.U16 R99, [R16.64] ;  /* 0x0000000610637981 */ /* 0x0002e8000c1e1500 */
[----:B------:R2:W3:Y:S01]  /*b580*/  LDG.E.U16 R117, [R20.64] ;  /* 0x0000000614757981 */ /* 0x0004e2000c1e1500 */
[----:B0-----:R-:W-:-:S03]  /*b590*/  IMAD.WIDE R22, R0, 0x2, R10 ;  /* 0x0000000200167825 */ /* 0x001fc600078e020a */
[----:B------:R-:W3:Y:S01]  /*b5a0*/  LDL.64 R10, [R1+0x1078] ;  /* 0x00107800010a7983 */ /* 0x000ee20000100a00 */
[----:B----4-:R-:W-:-:S03]  /*b5b0*/  IMAD.WIDE R18, R0, 0x2, R8 ;  /* 0x0000000200127825 */ /* 0x010fc600078e0208 */
[----:B------:R-:W4:Y:S01]  /*b5c0*/  LDL.64 R8, [R1+0x1068] ;  /* 0x0010680001087983 */ /* 0x000f220000100a00 */
[----:B-1----:R-:W-:-:S03]  /*b5d0*/  IMAD.WIDE R16, R0, 0x2, R2 ;  /* 0x0000000200107825 */ /* 0x002fc600078e0202 */
[----:B------:R-:W4:Y:S01]  /*b5e0*/  LDL.64 R2, [R1+0x1060] ;  /* 0x0010600001027983 */ /* 0x000f220000100a00 */
[----:B------:R-:W-:-:S03]  /*b5f0*/  IMAD.WIDE R28, R0, 0x2, R12 ;  /* 0x00000002001c7825 */ /* 0x000fc600078e020c */
        /* <DEDUP_REMOVED lines=13> */
[----:B------:R0:W2:Y:S01]  /*b6d0*/  LDG.E.U16 R40, [R22.64] ;  /* 0x0000000616287981 */ /* 0x0000a2000c1e1500 */
[----:B---3--:R-:W-:-:S03]  /*b6e0*/  IMAD.WIDE R20, R0, 0x2, R4 ;  /* 0x0000000200147825 */ /* 0x008fc600078e0204 */
[----:B------:R-:W3:Y:S01]  /*b6f0*/  LDL.64 R4, [R1+0x1048] ;  /* 0x0010480001047983 */ /* 0x000ee20000100a00 */
[----:B------:R-:W-:-:S03]  /*b700*/  IMAD.WIDE R18, R0, 0x2, R30 ;  /* 0x0000000200127825 */ /* 0x000fc600078e021e */
[----:B------:R-:W3:Y:S01]  /*b710*/  LDL.64 R30, [R1+0x1040] ;  /* 0x00104000011e7983 */ /* 0x000ee20000100a00 */
[----:B0-----:R-:W-:-:S03]  /*b720*/  IMAD.WIDE R16, R0, 0x2, R26 ;  /* 0x0000000200107825 */ /* 0x001fc600078e021a */
[----:B------:R-:W3:Y:S01]  /*b730*/  LDL.64 R26, [R1+0x1038] ;  /* 0x00103800011a7983 */ /* 0x000ee20000100a00 */
[----:B-1----:R-:W-:-:S03]  /*b740*/  IMAD.WIDE R28, R0, 0x2, R14 ;  /* 0x00000002001c7825 */ /* 0x002fc600078e020e */
[----:B------:R0:W3:Y:S04]  /*b750*/  LDG.E.U16 R141, [R20.64] ;  /* 0x00000006148d7981 */ /* 0x0000e8000c1e1500 */
[----:B------:R-:W3:Y:S04]  /*b760*/  LDL.64 R14, [R1+0x1030] ;  /* 0x00103000010e7983 */ /* 0x000ee80000100a00 */
        /* <DEDUP_REMOVED lines=29> */
[----:B------:R0:W3:Y:S04]  /*b940*/  LDG.E.U16 R78, [R18.64] ;  /* 0x00000006124e7981 */ /* 0x0000e8000c1e1500 */
[----:B------:R4:W3:Y:S01]  /*b950*/  LDG.E.U16 R56, [R28.64] ;  /* 0x000000061c387981 */ /* 0x0008e2000c1e1500 */
[----:B-1----:R-:W-:-:S03]  /*b960*/  IMAD.WIDE R22, R0, 0x2, R14 ;  /* 0x0000000200167825 */ /* 0x002fc600078e020e */
[----:B------:R-:W3:Y:S04]  /*b970*/  LDL.64 R14, [R1+0xfd8] ;  /* 0x000fd800010e7983 */ /* 0x000ee80000100a00 */
[----:B------:R1:W3:Y:S04]  /*b980*/  LDG.E.U16 R27, [R22.64] ;  /* 0x00000006161b7981 */ /* 0x0002e8000c1e1500 */
[----:B------:R2:W3:Y:S01]  /*b990*/  LDG.E.U16 R57, [R16.64] ;  /* 0x0000000610397981 */ /* 0x0004e2000c1e1500 */
[----:B0-----:R-:W-:-:S03]  /*b9a0*/  IMAD.WIDE R18, R0, 0x2, R10 ;  /* 0x0000000200127825 */ /* 0x001fc600078e020a */
[----:B------:R-:W3:Y:S01]  /*b9b0*/  LDL.64 R10, [R1+0xfc8] ;  /* 0x000fc800010a7983 */ /* 0x000ee20000100a00 */
[----:B----4-:R-:W-:-:S03]  /*b9c0*/  IMAD.WIDE R28, R0, 0x2, R8 ;  /* 0x00000002001c7825 */ /* 0x010fc600078e0208 */
[----:B------:R-:W4:Y:S01]  /*b9d0*/  LDL.64 R8, [R1+0xfb8] ;  /* 0x000fb80001087983 */ /* 0x000f220000100a00 */
[----:B-1----:R-:W-:-:S03]  /*b9e0*/  IMAD.WIDE R22, R0, 0x2, R2 ;  /* 0x0000000200167825 */ /* 0x002fc600078e0202 */
[----:B------:R-:W4:Y:S04]  /*b9f0*/  LDL.64 R2, [R1+0xfb0] ;  /* 0x000fb00001027983 */ /* 0x000f280000100a00 */
[----:B------:R0:W4:Y:S01]  /*ba00*/  LDG.E.U16 R165, [R28.64] ;  /* 0x000000061ca57981 */ /* 0x000122000c1e1500 */
[----:B------:R-:W-:-:S03]  /*ba10*/  IMAD.WIDE R20, R0, 0x2, R12 ;  /* 0x0000000200147825 */ /* 0x000fc600078e020c */
[----:B------:R-:W4:Y:S04]  /*ba20*/  LDL.64 R12, [R1+0xfc0] ;  /* 0x000fc000010c7983 */ /* 0x000f280000100a00 */
[----:B------:R1:W4:Y:S01]  /*ba30*/  LDG.E.U16 R26, [R20.64] ;  /* 0x00000006141a7981 */ /* 0x000322000c1e1500 */
[----:B0-----:R-:W-:-:S03]  /*ba40*/  IMAD.WIDE R28, R0, 0x2, R34 ;  /* 0x00000002001c7825 */ /* 0x001fc600078e0222 */
[----:B------:R-:W4:Y:S01]  /*ba50*/  LDL.64 R34, [R1+0xf90] ;  /* 0x000f900001227983 */ /* 0x000f220000100a00 */
[----:B--2---:R-:W-:-:S03]  /*ba60*/  IMAD.WIDE R16, R0, 0x2, R6 ;  /* 0x0000000200107825 */ /* 0x004fc600078e0206 */
[----:B------:R0:W2:Y:S01]  /*ba70*/  LDG.E.U16 R183, [R18.64] ;  /* 0x0000000612b77981 */ /* 0x0000a2000c1e1500 */
[----:B-1----:R-:W-:-:S03]  /*ba80*/  IMAD.WIDE R20, R0, 0x2, R36 ;  /* 0x0000000200147825 */ /* 0x002fc600078e0224 */
[----:B------:R-:W2:Y:S04]  /*ba90*/  LDL.64 R36, [R1+0xfa8] ;  /* 0x000fa80001247983 */ /* 0x000ea80000100a00 */
[----:B------:R3:W2:Y:S01]  /*baa0*/  LDG.E.U16 R6, [R16.64] ;  /* 0x0000000610067981 */ /* 0x0006a2000c1e1500 */
[----:B0-----:R-:W-:-:S03]  /*bab0*/  IMAD.WIDE R18, R0, 0x2, R24 ;  /* 0x0000000200127825 */ /* 0x001fc600078e0218 */
[----:B------:R-:W2:Y:S04]  /*bac0*/  LDL.64 R24, [R1+0xfa0] ;  /* 0x000fa00001187983 */ /* 0x000ea80000100a00 */
[----:B------:R0:W2:Y:S04]  /*bad0*/  LDG.E.U16 R134, [R18.64] ;  /* 0x0000000612867981 */ /* 0x0000a8000c1e1500 */
[----:B------:R1:W2:Y:S04]  /*bae0*/  LDG.E.U16 R164, [R22.64] ;  /* 0x0000000616a47981 */ /* 0x0002a8000c1e1500 */
[----:B------:R0:W2:Y:S04]  /*baf0*/  LDG.E.U16 R135, [R20.64] ;  /* 0x0000000614877981 */ /* 0x0000a8000c1e1500 */
[----:B------:R0:W2:Y:S01]  /*bb00*/  LDG.E.U16 R112, [R28.64] ;  /* 0x000000061c707981 */ /* 0x0000a2000c1e1500 */
[----:B-1----:R-:W-:-:S03]  /*bb10*/  IMAD.WIDE R22, R0, 0x2, R32 ;  /* 0x0000000200167825 */ /* 0x002fc600078e0220 */
[----:B------:R-:W2:Y:S04]  /*bb20*/  LDL.64 R32, [R1+0xf88] ;  /* 0x000f880001207983 */ /* 0x000ea80000100a00 */
[----:B------:R4:W2:Y:S01]  /*bb30*/  LDG.E.U16 R95, [R22.64] ;  /* 0x00000006165f7981 */ /* 0x0008a2000c1e1500 */
[----:B---3--:R-:W-:-:S03]  /*bb40*/  IMAD.WIDE R16, R0, 0x2, R4 ;  /* 0x0000000200107825 */ /* 0x008fc600078e0204 */
[----:B------:R-:W3:Y:S01]  /*bb50*/  LDL.64 R4, [R1+0xf98] ;  /* 0x000f980001047983 */ /* 0x000ee20000100a00 */
[----:B0-----:R-:W-:-:S03]  /*bb60*/  IMAD.WIDE R18, R0, 0x2, R30 ;  /* 0x0000000200127825 */ /* 0x001fc600078e021e */
[----:B------:R-:W3:Y:S04]  /*bb70*/  LDL.64 R30, [R1+0xf78] ;  /* 0x000f7800011e7983 */ /* 0x000ee80000100a00 */
[----:B------:R0:W3:Y:S04]  /*bb80*/  LDG.E.U16 R113, [R16.64] ;  /* 0x0000000610717981 */ /* 0x0000e8000c1e1500 */
[----:B------:R2:W3:Y:S01]  /*bb90*/  LDG.E.U16 R77, [R18.64] ;  /* 0x00000006124d7981 */ /* 0x0004e2000c1e1500 */
[----:B------:R-:W-:-:S03]  /*bba0*/  IMAD.WIDE R20, R0, 0x2, R14 ;  /* 0x0000000200147825 */ /* 0x000fc600078e020e */
[----:B------:R-:W3:Y:S04]  /*bbb0*/  LDL.64 R14, [R1+0xf80] ;  /* 0x000f8000010e7983 */ /* 0x000ee80000100a00 */
        /* <DEDUP_REMOVED lines=12> */
[----:B------:R-:W4:Y:S04]  /*bc80*/  LDL.64 R34, [R1+0xf38] ;  /* 0x000f380001227983 */ /* 0x000f280000100a00 */
[----:B------:R0:W4:Y:S01]  /*bc90*/  LDG.E.U16 R76, [R16.64] ;  /* 0x00000006104c7981 */ /* 0x000122000c1e1500 */
[----:B--2---:R-:W-:-:S03]  /*bca0*/  IMAD.WIDE R18, R0, 0x2, R36 ;  /* 0x0000000200127825 */ /* 0x004fc600078e0224 */
[----:B------:R-:W2:Y:S04]  /*bcb0*/  LDL.64 R36, [R1+0xf48] ;  /* 0x000f480001247983 */ /* 0x000ea80000100a00 */
[----:B------:R1:W2:Y:S01]  /*bcc0*/  LDG.E.U16 R155, [R22.64] ;  /* 0x00000006169b7981 */ /* 0x0002a2000c1e1500 */
[----:B0-----:R-:W-:-:S03]  /*bcd0*/  IMAD.WIDE R16, R0, 0x2, R24 ;  /* 0x0000000200107825 */ /* 0x001fc600078e0218 */
[----:B------:R0:W2:Y:S04]  /*bce0*/  LDG.E.U16 R25, [R20.64] ;  /* 0x0000000614197981 */ /* 0x0000a8000c1e1500 */
[----:B------:R0:W2:Y:S04]  /*bcf0*/  LDG.E.U16 R7, [R16.64] ;  /* 0x0000000610077981 */ /* 0x0000a8000c1e1500 */
[----:B------:R0:W2:Y:S02]  /*bd00*/  LDG.E.U16 R24, [R18.64] ;  /* 0x0000000612187981 */ /* 0x0000a4000c1e1500 */
[----:B0-----:R-:W-:-:S02]  /*bd10*/  IMAD.WIDE R20, R0, 0x2, R32 ;  /* 0x0000000200147825 */ /* 0x001fc400078e0220 */
[----:B------:R-:W2:Y:S04]  /*bd20*/  LDL.64 R32, [R1+0xf30] ;  /* 0x000f300001207983 */ /* 0x000ea80000100a00 */
[----:B------:R4:W2:Y:S01]  /*bd30*/  LDG.E.U16 R154, [R20.64] ;  /* 0x00000006149a7981 */ /* 0x0008a2000c1e1500 */
[----:B---3--:R-:W-:-:S03]  /*bd40*/  IMAD.WIDE R28, R0, 0x2, R4 ;  /* 0x00000002001c7825 */ /* 0x008fc600078e0204 */
[----:B------:R-:W3:Y:S01]  /*bd50*/  LDL.64 R4, [R1+0xf40] ;  /* 0x000f400001047983 */ /* 0x000ee20000100a00 */
[----:B------:R-:W-:-:S03]  /*bd60*/  IMAD.WIDE R16, R0, 0x2, R30 ;  /* 0x0000000200107825 */ /* 0x000fc600078e021e */
[----:B------:R-:W3:Y:S04]  /*bd70*/  LDL.64 R30, [R1+0xf20] ;  /* 0x000f2000011e7983 */ /* 0x000ee80000100a00 */
[----:B------:R0:W3:Y:S04]  /*bd80*/  LDG.E.U16 R220, [R28.64] ;  /* 0x000000061cdc7981 */ /* 0x0000e8000c1e1500 */
[----:B------:R0:W3:Y:S01]  /*bd90*/  LDG.E.U16 R132, [R16.64] ;  /* 0x0000000610847981 */ /* 0x0000e2000c1e1500 */
[----:B------:R-:W-:-:S03]  /*bda0*/  IMAD.WIDE R18, R0, 0x2, R14 ;  /* 0x0000000200127825 */ /* 0x000fc600078e020e */
[----:B------:R-:W3:Y:S04]  /*bdb0*/  LDL.64 R14, [R1+0xf28] ;  /* 0x000f2800010e7983 */ /* 0x000ee80000100a00 */
[----:B------:R0:W3:Y:S02]  /*bdc0*/  LDG.E.U16 R133, [R18.64] ;  /* 0x0000000612857981 */ /* 0x0000e4000c1e1500 */
[C---:B0-----:R-:W-:Y:S02]  /*bdd0*/  IMAD.WIDE R28, R0.reuse, 0x2, R10 ;  /* 0x00000002001c7825 */ /* 0x041fe400078e020a */
[----:B------:R-:W3:Y:S02]  /*bde0*/  LDL.64 R10, [R1+0xf18] ;  /* 0x000f1800010a7983 */ /* 0x000ee40000100a00 */
[----:B----4-:R-:W-:-:S02]  /*bdf0*/  IMAD.WIDE R20, R0, 0x2, R8 ;  /* 0x0000000200147825 */ /* 0x010fc400078e0208 */
[----:B------:R-:W4:Y:S02]  /*be00*/  LDL.64 R8, [R1+0xf08] ;  /* 0x000f080001087983 */ /* 0x000f240000100a00 */
[C---:B------:R-:W-:Y:S02]  /*be10*/  IMAD.WIDE R18, R0.reuse, 0x2, R2 ;  /* 0x0000000200127825 */ /* 0x040fe400078e0202 */
[----:B------:R-:W4:Y:S04]  /*be20*/  LDL.64 R2, [R1+0xf00] ;  /* 0x000f000001027983 */ /* 0x000f280000100a00 */
[----:B------:R0:W4:Y:S04]  /*be30*/  LDG.E.U16 R93, [R20.64] ;  /* 0x00000006145d7981 */ /* 0x000128000c1e1500 */
[----:B------:R2:W4:Y:S01]  /*be40*/  LDG.E.U16 R111, [R28.64] ;  /* 0x000000061c6f7981 */ /* 0x000522000c1e1500 */
[----:B-1----:R-:W-:-:S03]  /*be50*/  IMAD.WIDE R22, R0, 0x2, R12 ;  /* 0x0000000200167825 */ /* 0x002fc600078e020c */
[----:B------:R-:W4:Y:S01]  /*be60*/  LDL.64 R12, [R1+0xf10] ;  /* 0x000f1000010c7983 */ /* 0x000f220000100a00 */
[----:B0-----:R-:W-:-:S03]  /*be70*/  IMAD.WIDE R20, R0, 0x2, R34 ;  /* 0x0000000200147825 */ /* 0x001fc600078e0222 */
[----:B------:R-:W4:Y:S04]  /*be80*/  LDL.64 R34, [R1+0xed8] ;  /* 0x000ed80001227983 */ /* 0x000f280000100a00 */
[----:B------:R3:W4:Y:S01]  /*be90*/  LDG.E.U16 R110, [R22.64] ;  /* 0x00000006166e7981 */ /* 0x000722000c1e1500 */
[----:B--2---:R-:W-:-:S03]  /*bea0*/  IMAD.WIDE R28, R0, 0x2, R36 ;  /* 0x00000002001c7825 */ /* 0x004fc600078e0224 */
[----:B------:R-:W2:Y:S01]  /*beb0*/  LDL.64 R36, [R1+0xef0] ;  /* 0x000ef00001247983 */ /* 0x000ea20000100a00 */
[----:B------:R-:W-:-:S03]  /*bec0*/  IMAD.WIDE R16, R0, 0x2, R38 ;  /* 0x0000000200107825 */ /* 0x000fc600078e0226 */
[----:B------:R-:W2:Y:S04]  /*bed0*/  LDL.64 R38, [R1+0xee0] ;  /* 0x000ee00001267983 */ /* 0x000ea80000100a00 */
[----:B------:R0:W2:Y:S04]  /*bee0*/  LDG.E.U16 R74, [R28.64] ;  /* 0x000000061c4a7981 */ /* 0x0000a8000c1e1500 */
[----:B------:R1:W2:Y:S04]  /*bef0*/  LDG.E.U16 R92, [R18.64] ;  /* 0x00000006125c7981 */ /* 0x0002a8000c1e1500 */
[----:B------:R0:W2:Y:S04]  /*bf00*/  LDG.E.U16 R75, [R16.64] ;  /* 0x00000006104b7981 */ /* 0x0000a8000c1e1500 */
[----:B------:R0:W2:Y:S01]  /*bf10*/  LDG.E.U16 R52, [R20.64] ;  /* 0x0000000614347981 */ /* 0x0000a2000c1e1500 */
[----:B-1----:R-:W-:-:S03]  /*bf20*/  IMAD.WIDE R18, R0, 0x2, R32 ;  /* 0x0000000200127825 */ /* 0x002fc600078e0220 */
[----:B------:R-:W2:Y:S01]  /*bf30*/  LDL.64 R32, [R1+0xec8] ;  /* 0x000ec80001207983 */ /* 0x000ea20000100a00 */
[----:B---3--:R-:W-:-:S03]  /*bf40*/  IMAD.WIDE R22, R0, 0x2, R4 ;  /* 0x0000000200167825 */ /* 0x008fc600078e0204 */
[----:B------:R-:W3:Y:S01]  /*bf50*/  LDL.64 R4, [R1+0xee8] ;  /* 0x000ee80001047983 */ /* 0x000ee20000100a00 */
[----:B0-----:R-:W-:-:S03]  /*bf60*/  IMAD.WIDE R28, R0, 0x2, R30 ;  /* 0x00000002001c7825 */ /* 0x001fc600078e021e */
[----:B------:R-:W3:Y:S04]  /*bf70*/  LDL.64 R30, [R1+0xeb8] ;  /* 0x000eb800011e7983 */ /* 0x000ee80000100a00 */
[----:B------:R0:W3:Y:S04]  /*bf80*/  LDG.E.U16 R53, [R22.64] ;  /* 0x0000000616357981 */ /* 0x0000e8000c1e1500 */
[----:B------:R1:W3:Y:S01]  /*bf90*/  LDG.E.U16 R221, [R28.64] ;  /* 0x000000061cdd7981 */ /* 0x0002e2000c1e1500 */
[----:B------:R-:W-:-:S03]  /*bfa0*/  IMAD.WIDE R16, R0, 0x2, R14 ;  /* 0x0000000200107825 */ /* 0x000fc600078e020e */
[----:B------:R4:W3:Y:S04]  /*bfb0*/  LDG.E.U16 R15, [R18.64] ;  /* 0x00000006120f7981 */ /* 0x0008e8000c1e1500 */
[----:B------:R0:W3:Y:S02]  /*bfc0*/  LDG.E.U16 R14, [R16.64] ;  /* 0x00000006100e7981 */ /* 0x0000e4000c1e1500 */
[C---:B0-----:R-:W-:Y:S02]  /*bfd0*/  IMAD.WIDE R22, R0.reuse, 0x2, R10 ;  /* 0x0000000200167825 */ /* 0x041fe400078e020a */
[----:B------:R-:W3:Y:S02]  /*bfe0*/  LDL.64 R10, [R1+0xec0] ;  /* 0x000ec000010a7983 */ /* 0x000ee40000100a00 */
[----:B----4-:R-:W-:-:S02]  /*bff0*/  IMAD.WIDE R18, R0, 0x2, R8 ;  /* 0x0000000200127825 */ /* 0x010fc400078e0208 */
[----:B------:R-:W4:Y:S02]  /*c000*/  LDL.64 R8, [R1+0xea0] ;  /* 0x000ea00001087983 */ /* 0x000f240000100a00 */
[C---:B------:R-:W-:Y:S02]  /*c010*/  IMAD.WIDE R16, R0.reuse, 0x2, R2 ;  /* 0x0000000200107825 */ /* 0x040fe400078e0202 */
[----:B------:R2:W4:Y:S04]  /*c020*/  LDG.E.U16 R3, [R22.64] ;  /* 0x0000000616037981 */ /* 0x000528000c1e1500 */
[----:B------:R0:W4:Y:S04]  /*c030*/  LDG.E.U16 R127, [R16.64] ;  /* 0x00000006107f7981 */ /* 0x000128000c1e1500 */
[----:B------:R1:W4:Y:S01]  /*c040*/  LDG.E.U16 R152, [R18.64] ;  /* 0x0000000612987981 */ /* 0x000322000c1e1500 */
[----:B0-----:R-:W-:-:S03]  /*c050*/  IMAD.WIDE R16, R0, 0x2, R34 ;  /* 0x0000000200107825 */ /* 0x001fc600078e0222 */
[----:B------:R-:W4:Y:S01]  /*c060*/  LDL.64 R34, [R1+0xe78] ;  /* 0x000e780001227983 */ /* 0x000f220000100a00 */
[----:B------:R-:W-:-:S03]  /*c070*/  IMAD.WIDE R20, R0, 0x2, R12 ;  /* 0x0000000200147825 */ /* 0x000fc600078e020c */
[----:B------:R-:W4:Y:S01]  /*c080*/  LDL.64 R12, [R1+0xeb0] ;  /* 0x000eb000010c7983 */ /* 0x000f220000100a00 */
[----:B--2---:R-:W-:-:S03]  /*c090*/  IMAD.WIDE R22, R0, 0x2, R36 ;  /* 0x0000000200167825 */ /* 0x004fc600078e0224 */
[----:B------:R-:W2:Y:S04]  /*c0a0*/  LDL.64 R36, [R1+0xe98] ;  /* 0x000e980001247983 */ /* 0x000ea80000100a00 */
[----:B------:R3:W2:Y:S01]  /*c0b0*/  LDG.E.U16 R153, [R20.64] ;  /* 0x0000000614997981 */ /* 0x0006a2000c1e1500 */
[----:B-1----:R-:W-:-:S03]  /*c0c0*/  IMAD.WIDE R18, R0, 0x2, R38 ;  /* 0x0000000200127825 */ /* 0x002fc600078e0226 */
        /* <DEDUP_REMOVED lines=14> */
[----:B------:R0:W3:Y:S01]  /*c1b0*/  LDG.E.U16 R108, [R20.64] ;  /* 0x00000006146c7981 */ /* 0x0000e2000c1e1500 */
[----:B------:R-:W-:-:S03]  /*c1c0*/  IMAD.WIDE R28, R0, 0x2, R48 ;  /* 0x00000002001c7825 */ /* 0x000fc600078e0230 */
[----:B------:R3:W3:Y:S04]  /*c1d0*/  LDG.E.U16 R50, [R18.64] ;  /* 0x0000000612327981 */ /* 0x0006e8000c1e1500 */
[----:B------:R1:W3:Y:S04]  /*c1e0*/  LDG.E.U16 R73, [R28.64] ;  /* 0x000000061c497981 */ /* 0x0002e8000c1e1500 */
[----:B------:R-:W3:Y:S01]  /*c1f0*/  LDL.64 R48, [R1+0xe50] ;  /* 0x000e500001307983 */ /* 0x000ee20000100a00 */
[----:B0-----:R-:W-:-:S03]  /*c200*/  IMAD.WIDE R20, R0, 0x2, R10 ;  /* 0x0000000200147825 */ /* 0x001fc600078e020a */
[----:B------:R-:W3:Y:S01]  /*c210*/  LDL.64 R10, [R1+0xe68] ;  /* 0x000e6800010a7983 */ /* 0x000ee20000100a00 */
[----:B----4-:R-:W-:-:S03]  /*c220*/  IMAD.WIDE R22, R0, 0x2, R8 ;  /* 0x0000000200167825 */ /* 0x010fc600078e0208 */
[----:B------:R-:W4:Y:S04]  /*c230*/  LDL.64 R8, [R1+0xe48] ;  /* 0x000e480001087983 */ /* 0x000f280000100a00 */
[----:B------:R0:W4:Y:S04]  /*c240*/  LDG.E.U16 R224, [R22.64] ;  /* 0x0000000616e07981 */ /* 0x000128000c1e1500 */
[----:B------:R2:W4:Y:S01]  /*c250*/  LDG.E.U16 R51, [R20.64] ;  /* 0x0000000614337981 */ /* 0x000522000c1e1500 */
[----:B0-----:R-:W-:-:S03]  /*c260*/  IMAD.WIDE R22, R0, 0x2, R34 ;  /* 0x0000000200167825 */ /* 0x001fc600078e0222 */
[----:B------:R-:W4:Y:S01]  /*c270*/  LDL.64 R34, [R1+0xe20] ;  /* 0x000e200001227983 */ /* 0x000f220000100a00 */
[----:B-1----:R-:W-:-:S03]  /*c280*/  IMAD.WIDE R28, R0, 0x2, R46 ;  /* 0x00000002001c7825 */ /* 0x002fc600078e022e */
[----:B------:R-:W4:Y:S01]  /*c290*/  LDL.64 R46, [R1+0xe28] ;  /* 0x000e2800012e7983 */ /* 0x000f220000100a00 */
[----:B--2---:R-:W-:-:S03]  /*c2a0*/  IMAD.WIDE R20, R0, 0x2, R36 ;  /* 0x0000000200147825 */ /* 0x004fc600078e0224 */
[----:B------:R-:W2:Y:S01]  /*c2b0*/  LDL.64 R36, [R1+0xe40] ;  /* 0x000e400001247983 */ /* 0x000ea20000100a00 */
[----:B------:R-:W-:-:S03]  /*c2c0*/  IMAD.WIDE R16, R0, 0x2, R12 ;  /* 0x0000000200107825 */ /* 0x000fc600078e020c */
[----:B------:R0:W2:Y:S04]  /*c2d0*/  LDG.E.U16 R12, [R28.64] ;  /* 0x000000061c0c7981 */ /* 0x0000a8000c1e1500 */
[----:B------:R1:W2:Y:S04]  /*c2e0*/  LDG.E.U16 R13, [R16.64] ;  /* 0x00000006100d7981 */ /* 0x0002a8000c1e1500 */
[----:B------:R1:W2:Y:S01]  /*c2f0*/  LDG.E.U16 R228, [R20.64] ;  /* 0x0000000614e47981 */ /* 0x0002a2000c1e1500 */
[----:B0-----:R-:W-:-:S03]  /*c300*/  IMAD.WIDE R28, R0, 0x2, R38 ;  /* 0x00000002001c7825 */ /* 0x001fc600078e0226 */
[----:B------:R-:W2:Y:S01]  /*c310*/  LDL.64 R38, [R1+0xe18] ;  /* 0x000e180001267983 */ /* 0x000ea20000100a00 */
[----:B-1----:R-:W-:-:S03]  /*c320*/  IMAD.WIDE R16, R0, 0x2, R44 ;  /* 0x0000000200107825 */ /* 0x002fc600078e022c */
[----:B------:R-:W2:Y:S04]  /*c330*/  LDL.64 R44, [R1+0xe08] ;  /* 0x000e0800012c7983 */ /* 0x000ea80000100a00 */
[----:B------:R0:W2:Y:S04]  /*c340*/  LDG.E.U16 R146, [R16.64] ;  /* 0x0000000610927981 */ /* 0x0000a8000c1e1500 */
[----:B------:R1:W2:Y:S01]  /*c350*/  LDG.E.U16 R125, [R28.64] ;  /* 0x000000061c7d7981 */ /* 0x0002a2000c1e1500 */
[----:B------:R-:W-:-:S03]  /*c360*/  IMAD.WIDE R20, R0, 0x2, R32 ;  /* 0x0000000200147825 */ /* 0x000fc600078e0220 */
[----:B------:R-:W2:Y:S04]  /*c370*/  LDL.64 R32, [R1+0xe00] ;  /* 0x000e000001207983 */ /* 0x000ea80000100a00 */
[----:B------:R4:W2:Y:S04]  /*c380*/  LDG.E.U16 R107, [R20.64] ;  /* 0x00000006146b7981 */ /* 0x0008a8000c1e1500 */
[----:B------:R0:W2:Y:S01]  /*c390*/  LDG.E.U16 R124, [R22.64] ;  /* 0x00000006167c7981 */ /* 0x0000a2000c1e1500 */
[----:B---3--:R-:W-:-:S03]  /*c3a0*/  IMAD.WIDE R18, R0, 0x2, R4 ;  /* 0x0000000200127825 */ /* 0x008fc600078e0204 */
[----:B------:R-:W3:Y:S01]  /*c3b0*/  LDL.64 R4, [R1+0xe38] ;  /* 0x000e380001047983 */ /* 0x000ee20000100a00 */
[----:B0-----:R-:W-:-:S03]  /*c3c0*/  IMAD.WIDE R16, R0, 0x2, R30 ;  /* 0x0000000200107825 */ /* 0x001fc600078e021e */
[----:B------:R-:W3:Y:S04]  /*c3d0*/  LDL.64 R30, [R1+0xdf8] ;  /* 0x000df800011e7983 */ /* 0x000ee80000100a00 */
[----:B------:R0:W3:Y:S01]  /*c3e0*/  LDG.E.U16 R147, [R18.64] ;  /* 0x0000000612937981 */ /* 0x0000e2000c1e1500 */
[----:B-1----:R-:W-:-:S03]  /*c3f0*/  IMAD.WIDE R28, R0, 0x2, R62 ;  /* 0x00000002001c7825 */ /* 0x002fc600078e023e */
[----:B------:R3:W3:Y:S04]  /*c400*/  LDG.E.U16 R89, [R16.64] ;  /* 0x0000000610597981 */ /* 0x0006e8000c1e1500 */
[----:B------:R-:W3:Y:S01]  /*c410*/  LDL.64 R62, [R1+0xde0] ;  /* 0x000de000013e7983 */ /* 0x000ee20000100a00 */
[----:B----4-:R-:W-:-:S03]  /*c420*/  IMAD.WIDE R20, R0, 0x2, R8 ;  /* 0x0000000200147825 */ /* 0x010fc600078e0208 */
[----:B------:R1:W4:Y:S01]  /*c430*/  LDG.E.U16 R88, [R28.64] ;  /* 0x000000061c587981 */ /* 0x000322000c1e1500 */
[----:B0-----:R-:W-:-:S03]  /*c440*/  IMAD.WIDE R18, R0, 0x2, R10 ;  /* 0x0000000200127825 */ /* 0x001fc600078e020a */
[----:B------:R-:W4:Y:S04]  /*c450*/  LDL.64 R8, [R1+0xdf0] ;  /* 0x000df00001087983 */ /* 0x000f280000100a00 */
[----:B------:R-:W4:Y:S04]  /*c460*/  LDL.64 R10, [R1+0xe10] ;  /* 0x000e1000010a7983 */ /* 0x000f280000100a00 */
[----:B------:R0:W4:Y:S04]  /*c470*/  LDG.E.U16 R70, [R20.64] ;  /* 0x0000000614467981 */ /* 0x000128000c1e1500 */
[----:B------:R2:W4:Y:S01]  /*c480*/  LDG.E.U16 R106, [R18.64] ;  /* 0x00000006126a7981 */ /* 0x000522000c1e1500 */
[----:B0-----:R-:W-:-:S03]  /*c490*/  IMAD.WIDE R20, R0, 0x2, R34 ;  /* 0x0000000200147825 */ /* 0x001fc600078e0222 */
[----:B------:R-:W4:Y:S01]  /*c4a0*/  LDL.64 R34, [R1+0xdc8] ;  /* 0x000dc80001227983 */ /* 0x000f220000100a00 */
[----:B--2---:R-:W-:-:S03]  /*c4b0*/  IMAD.WIDE R18, R0, 0x2, R36 ;  /* 0x0000000200127825 */ /* 0x004fc600078e0224 */
[----:B------:R0:W2:Y:S04]  /*c4c0*/  LDG.E.U16 R223, [R20.64] ;  /* 0x0000000614df7981 */ /* 0x0000a8000c1e1500 */
[----:B------:R-:W2:Y:S01]  /*c4d0*/  LDL.64 R36, [R1+0xdd8] ;  /* 0x000dd80001247983 */ /* 0x000ea20000100a00 */
[----:B------:R-:W-:-:S03]  /*c4e0*/  IMAD.WIDE R22, R0, 0x2, R48 ;  /* 0x0000000200167825 */ /* 0x000fc600078e0230 */
[----:B------:R0:W2:Y:S04]  /*c4f0*/  LDG.E.U16 R49, [R18.64] ;  /* 0x0000000612317981 */ /* 0x0000a8000c1e1500 */
[----:B------:R1:W2:Y:S01]  /*c500*/  LDG.E.U16 R71, [R22.64] ;  /* 0x0000000616477981 */ /* 0x0002a2000c1e1500 */
[----:B0-----:R-:W-:-:S03]  /*c510*/  IMAD.WIDE R18, R0, 0x2, R38 ;  /* 0x0000000200127825 */ /* 0x001fc600078e0226 */
[----:B------:R-:W2:Y:S01]  /*c520*/  LDL.64 R38, [R1+0xdb8] ;  /* 0x000db80001267983 */ /* 0x000ea20000100a00 */
[----:B-1----:R-:W-:-:S03]  /*c530*/  IMAD.WIDE R22, R0, 0x2, R46 ;  /* 0x0000000200167825 */ /* 0x002fc600078e022e */
[----:B------:R-:W2:Y:S01]  /*c540*/  LDL.64 R46, [R1+0xdc0] ;  /* 0x000dc000012e7983 */ /* 0x000ea20000100a00 */
[----:B------:R-:W-:-:S03]  /*c550*/  IMAD.WIDE R28, R0, 0x2, R66 ;  /* 0x00000002001c7825 */ /* 0x000fc600078e0242 */
[----:B------:R4:W2:Y:S04]  /*c560*/  LDG.E.U16 R215, [R18.64] ;  /* 0x0000000612d77981 */ /* 0x0008a8000c1e1500 */
[----:B------:R-:W2:Y:S01]  /*c570*/  LDL.64 R66, [R1+0xd38] ;  /* 0x000d380001427983 */ /* 0x000ea20000100a00 */
[----:B---3--:R-:W-:-:S03]  /*c580*/  IMAD.WIDE R16, R0, 0x2, R4 ;  /* 0x0000000200107825 */ /* 0x008fc600078e0204 */
[----:B------:R-:W3:Y:S01]  /*c590*/  LDL.64 R4, [R1+0xdd0] ;  /* 0x000dd00001047983 */ /* 0x000ee20000100a00 */
[----:B------:R-:W-:-:S03]  /*c5a0*/  IMAD.WIDE R20, R0, 0x2, R30 ;  /* 0x0000000200147825 */ /* 0x000fc600078e021e */
[----:B------:R-:W3:Y:S04]  /*c5b0*/  LDL.64 R30, [R1+0xda0] ;  /* 0x000da000011e7983 */ /* 0x000ee80000100a00 */
[----:B------:R0:W3:Y:S04]  /*c5c0*/  LDG.E.U16 R48, [R16.64] ;  /* 0x0000000610307981 */ /* 0x0000e8000c1e1500 */
[----:B------:R3:W3:Y:S01]  /*c5d0*/  LDG.E.U16 R122, [R20.64] ;  /* 0x00000006147a7981 */ /* 0x0006e2000c1e1500 */
[----:B----4-:R-:W-:-:S03]  /*c5e0*/  IMAD.WIDE R18, R0, 0x2, R8 ;  /* 0x0000000200127825 */ /* 0x010fc600078e0208 */
[----:B------:R-:W4:Y:S01]  /*c5f0*/  LDL.64 R8, [R1+0xd98] ;  /* 0x000d980001087983 */ /* 0x000f220000100a00 */
[----:B0-----:R-:W-:-:S03]  /*c600*/  IMAD.WIDE R16, R0, 0x2, R10 ;  /* 0x0000000200107825 */ /* 0x001fc600078e020a */
[----:B------:R0:W4:Y:S04]  /*c610*/  LDG.E.U16 R10, [R22.64] ;  /* 0x00000006160a7981 */ /* 0x000128000c1e1500 */
[----:B------:R1:W4:Y:S04]  /*c620*/  LDG.E.U16 R11, [R28.64] ;  /* 0x000000061c0b7981 */ /* 0x000328000c1e1500 */
[----:B------:R1:W4:Y:S01]  /*c630*/  LDG.E.U16 R105, [R18.64] ;  /* 0x0000000612697981 */ /* 0x000322000c1e1500 */
[----:B0-----:R-:W-:-:S03]  /*c640*/  IMAD.WIDE R22, R0, 0x2, R32 ;  /* 0x0000000200167825 */ /* 0x001fc600078e0220 */
[----:B------:R-:W4:Y:S01]  /*c650*/  LDL.64 R32, [R1+0xda8] ;  /* 0x000da80001207983 */ /* 0x000f220000100a00 */
[----:B-1----:R-:W-:-:S03]  /*c660*/  IMAD.WIDE R28, R0, 0x2, R44 ;  /* 0x00000002001c7825 */ /* 0x002fc600078e022c */
[----:B------:R-:W4:Y:S01]  /*c670*/  LDL.64 R44, [R1+0xdb0] ;  /* 0x000db000012c7983 */ /* 0x000f220000100a00 */
[----:B------:R-:W-:-:S03]  /*c680*/  IMAD.WIDE R18, R0, 0x2, R34 ;  /* 0x0000000200127825 */ /* 0x000fc600078e0222 */
[----:B------:R-:W4:Y:S04]  /*c690*/  LDL.64 R34, [R1+0xd70] ;  /* 0x000d700001227983 */ /* 0x000f280000100a00 */
[----:B------:R2:W4:Y:S04]  /*c6a0*/  LDG.E.U16 R123, [R22.64] ;  /* 0x00000006167b7981 */ /* 0x000528000c1e1500 */
[----:B------:R0:W4:Y:S04]  /*c6b0*/  LDG.E.U16 R144, [R28.64] ;  /* 0x000000061c907981 */ /* 0x000128000c1e1500 */
[----:B------:R1:W4:Y:S01]  /*c6c0*/  LDG.E.U16 R68, [R18.64] ;  /* 0x0000000612447981 */ /* 0x000322000c1e1500 */
[----:B--2---:R-:W-:-:S03]  /*c6d0*/  IMAD.WIDE R22, R0, 0x2, R36 ;  /* 0x0000000200167825 */ /* 0x004fc600078e0224 */
[----:B------:R-:W2:Y:S01]  /*c6e0*/  LDL.64 R36, [R1+0xd80] ;  /* 0x000d800001247983 */ /* 0x000ea20000100a00 */
[----:B0-----:R-:W-:-:S03]  /*c6f0*/  IMAD.WIDE R28, R0, 0x2, R62 ;  /* 0x00000002001c7825 */ /* 0x001fc600078e023e */
[----:B------:R0:W2:Y:S04]  /*c700*/  LDG.E.U16 R145, [R16.64] ;  /* 0x0000000610917981 */ /* 0x0000a8000c1e1500 */
[----:B------:R0:W2:Y:S04]  /*c710*/  LDG.E.U16 R87, [R28.64] ;  /* 0x000000061c577981 */ /* 0x0000a8000c1e1500 */
[----:B------:R-:W2:Y:S04]  /*c720*/  LDL.64 R62, [R1+0xd48] ;  /* 0x000d4800013e7983 */ /* 0x000ea80000100a00 */
[----:B------:R1:W2:Y:S01]  /*c730*/  LDG.E.U16 R86, [R22.64] ;  /* 0x0000000616567981 */ /* 0x0002a2000c1e1500 */
[----:B0-----:R-:W-:-:S03]  /*c740*/  IMAD.WIDE R28, R0, 0x2, R38 ;  /* 0x00000002001c7825 */ /* 0x001fc600078e0226 */
[----:B------:R-:W2:Y:S01]  /*c750*/  LDL.64 R38, [R1+0xd50] ;  /* 0x000d500001267983 */ /* 0x000ea20000100a00 */
[----:B------:R-:W-:-:S03]  /*c760*/  IMAD.WIDE R16, R0, 0x2, R64 ;  /* 0x0000000200107825 */ /* 0x000fc600078e0240 */
[----:B------:R-:W2:Y:S04]  /*c770*/  LDL.64 R64, [R1+0xd58] ;  /* 0x000d580001407983 */ /* 0x000ea80000100a00 */
[----:B------:R0:W2:Y:S02]  /*c780*/  LDG.E.U16 R104, [R16.64] ;  /* 0x0000000610687981 */ /* 0x0000a4000c1e1500 */
[C---:B0-----:R-:W-:Y:S02]  /*c790*/  IMAD.WIDE R16, R0.reuse, 0x2, R46 ;  /* 0x0000000200107825 */ /* 0x041fe400078e022e */
[----:B------:R0:W2:Y:S04]  /*c7a0*/  LDG.E.U16 R46, [R28.64] ;  /* 0x000000061c2e7981 */ /* 0x0000a8000c1e1500 */
[----:B------:R4:W2:Y:S01]  /*c7b0*/  LDG.E.U16 R47, [R16.64] ;  /* 0x00000006102f7981 */ /* 0x0008a2000c1e1500 */
[----:B---3--:R-:W-:-:S03]  /*c7c0*/  IMAD.WIDE R20, R0, 0x2, R4 ;  /* 0x0000000200147825 */ /* 0x008fc600078e0204 */
[----:B------:R-:W3:Y:S01]  /*c7d0*/  LDL.64 R4, [R1+0xd78] ;  /* 0x000d780001047983 */ /* 0x000ee20000100a00 */
[----:B-1----:R-:W-:-:S03]  /*c7e0*/  IMAD.WIDE R18, R0, 0x2, R30 ;  /* 0x0000000200127825 */ /* 0x002fc600078e021e */
[----:B------:R-:W3:Y:S04]  /*c7f0*/  LDL.64 R30, [R1+0xd40] ;  /* 0x000d4000011e7983 */ /* 0x000ee80000100a00 */
[----:B------:R1:W3:Y:S04]  /*c800*/  LDG.E.U16 R69, [R20.64] ;  /* 0x0000000614457981 */ /* 0x0002e8000c1e1500 */
[----:B------:R3:W3:Y:S01]  /*c810*/  LDG.E.U16 R214, [R18.64] ;  /* 0x0000000612d67981 */ /* 0x0006e2000c1e1500 */
[----:B----4-:R-:W-:-:S05]  /*c820*/  IMAD.WIDE R16, R0, 0x2, R8 ;  /* 0x0000000200107825 */ /* 0x010fca00078e0208 */
[----:B------:R4:W3:Y:S01]  /*c830*/  LDG.E.U16 R213, [R16.64] ;  /* 0x0000000610d57981 */ /* 0x0008e2000c1e1500 */
[----:B-1----:R-:W-:-:S03]  /*c840*/  IMAD.WIDE R20, R0, 0x2, R32 ;  /* 0x0000000200147825 */ /* 0x002fc600078e0220 */
[----:B------:R-:W3:Y:S01]  /*c850*/  LDL.64 R32, [R1+0xd28] ;  /* 0x000d280001207983 */ /* 0x000ee20000100a00 */
[----:B------:R-:W-:-:S03]  /*c860*/  IMAD.WIDE R22, R0, 0x2, R44 ;  /* 0x0000000200167825 */ /* 0x000fc600078e022c */
[----:B------:R-:W3:Y:S01]  /*c870*/  LDL.64 R44, [R1+0xd30] ;  /* 0x000d3000012c7983 */ /* 0x000ee20000100a00 */
[----:B----4-:R-:W-:-:S03]  /*c880*/  IMAD.WIDE R16, R0, 0x2, R34 ;  /* 0x0000000200107825 */ /* 0x010fc600078e0222 */
[----:B------:R-:W4:Y:S04]  /*c890*/  LDL.64 R34, [R1+0xd18] ;  /* 0x000d180001227983 */ /* 0x000f280000100a00 */
[----:B------:R2:W4:Y:S01]  /*c8a0*/  LDG.E.U16 R8, [R20.64] ;  /* 0x0000000614087981 */ /* 0x000522000c1e1500 */
[----:B0-----:R-:W-:-:S03]  /*c8b0*/  IMAD.WIDE R28, R0, 0x2, R120 ;  /* 0x00000002001c7825 */ /* 0x001fc600078e0278 */
[----:B------:R0:W4:Y:S04]  /*c8c0*/  LDG.E.U16 R9, [R22.64] ;  /* 0x0000000616097981 */ /* 0x000128000c1e1500 */
[----:B------:R1:W4:Y:S01]  /*c8d0*/  LDG.E.U16 R143, [R28.64] ;  /* 0x000000061c8f7981 */ /* 0x000322000c1e1500 */
[----:B--2---:R-:W-:-:S03]  /*c8e0*/  IMAD.WIDE R20, R0, 0x2, R36 ;  /* 0x0000000200147825 */ /* 0x004fc600078e0224 */
[----:B------:R-:W2:Y:S01]  /*c8f0*/  LDL.64 R36, [R1+0xd10] ;  /* 0x000d100001247983 */ /* 0x000ea20000100a00 */
[----:B0-----:R-:W-:-:S03]  /*c900*/  IMAD.WIDE R22, R0, 0x2, R102 ;  /* 0x0000000200167825 */ /* 0x001fc600078e0266 */
[----:B------:R0:W2:Y:S01]  /*c910*/  LDG.E.U16 R121, [R20.64] ;  /* 0x0000000614797981 */ /* 0x0000a2000c1e1500 */
[----:B-1----:R-:W-:-:S03]  /*c920*/  IMAD.WIDE R28, R0, 0x2, R128 ;  /* 0x00000002001c7825 */ /* 0x002fc600078e0280 */
[----:B------:R-:W2:Y:S04]  /*c930*/  LDL.64 R128, [R1+0xd08] ;  /* 0x000d080001807983 */ /* 0x000ea80000100a00 */
[----:B------:R1:W2:Y:S04]  /*c940*/  LDG.E.U16 R102, [R28.64] ;  /* 0x000000061c667981 */ /* 0x0002a8000c1e1500 */
[----:B------:R1:W2:Y:S04]  /*c950*/  LDG.E.U16 R142, [R22.64] ;  /* 0x00000006168e7981 */ /* 0x0002a8000c1e1500 */
[----:B------:R1:W2:Y:S01]  /*c960*/  LDG.E.U16 R103, [R16.64] ;  /* 0x0000000610677981 */ /* 0x0002a2000c1e1500 */
[----:B0-----:R-:W-:-:S03]  /*c970*/  IMAD.WIDE R20, R0, 0x2, R64 ;  /* 0x0000000200147825 */ /* 0x001fc600078e0240 */
[----:B------:R-:W2:Y:S01]  /*c980*/  LDL.64 R64, [R1+0xd00] ;  /* 0x000d000001407983 */ /* 0x000ea20000100a00 */
[----:B-1----:R-:W-:-:S03]  /*c990*/  IMAD.WIDE R22, R0, 0x2, R84 ;  /* 0x0000000200167825 */ /* 0x002fc600078e0254 */
[----:B------:R0:W2:Y:S01]  /*c9a0*/  LDG.E.U16 R84, [R20.64] ;  /* 0x0000000614547981 */ /* 0x0000a2000c1e1500 */
[----:B------:R-:W-:-:S03]  /*c9b0*/  IMAD.WIDE R16, R0, 0x2, R62 ;  /* 0x0000000200107825 */ /* 0x000fc600078e023e */
[----:B------:R1:W2:Y:S04]  /*c9c0*/  LDG.E.U16 R85, [R22.64] ;  /* 0x0000000616557981 */ /* 0x0002a8000c1e1500 */
[----:B------:R0:W2:Y:S01]  /*c9d0*/  LDG.E.U16 R62, [R16.64] ;  /* 0x00000006103e7981 */ /* 0x0000a2000c1e1500 */
[----:B-1----:R-:W-:-:S03]  /*c9e0*/  IMAD.WIDE R22, R0, 0x2, R66 ;  /* 0x0000000200167825 */ /* 0x002fc600078e0242 */
[----:B------:R-:W2:Y:S01]  /*c9f0*/  LDL.64 R66, [R1+0xcd8] ;  /* 0x000cd80001427983 */ /* 0x000ea20000100a00 */
[----:B---3--:R-:W-:-:S03]  /*ca00*/  IMAD.WIDE R18, R0, 0x2, R4 ;  /* 0x0000000200127825 */ /* 0x008fc600078e0204 */
[----:B------:R-:W3:Y:S04]  /*ca10*/  LDL.64 R4, [R1+0xd20] ;  /* 0x000d200001047983 */ /* 0x000ee80000100a00 */
[----:B------:R1:W3:Y:S02]  /*ca20*/  LDG.E.U16 R120, [R18.64] ;  /* 0x0000000612787981 */ /* 0x0002e4000c1e1500 */
[C---:B-1----:R-:W-:Y:S02]  /*ca30*/  IMAD.WIDE R18, R0.reuse, 0x2, R38 ;  /* 0x0000000200127825 */ /* 0x042fe400078e0226 */
[----:B------:R-:W3:Y:S02]  /*ca40*/  LDL.64 R38, [R1+0xcf8] ;  /* 0x000cf80001267983 */ /* 0x000ee40000100a00 */
[----:B------:R-:W-:-:S02]  /*ca50*/  IMAD.WIDE R28, R0, 0x2, R30 ;  /* 0x00000002001c7825 */ /* 0x000fc400078e021e */
[----:B------:R-:W3:Y:S04]  /*ca60*/  LDL.64 R30, [R1+0xcf0] ;  /* 0x000cf000011e7983 */ /* 0x000ee80000100a00 */
[----:B------:R1:W3:Y:S02]  /*ca70*/  LDG.E.U16 R63, [R18.64] ;  /* 0x00000006123f7981 */ /* 0x0002e4000c1e1500 */
[C---:B-1----:R-:W-:Y:S02]  /*ca80*/  IMAD.WIDE R18, R0.reuse, 0x2, R32 ;  /* 0x0000000200127825 */ /* 0x042fe400078e0220 */
[----:B------:R-:W3:Y:S02]  /*ca90*/  LDL.64 R32, [R1+0xcd0] ;  /* 0x000cd00001207983 */ /* 0x000ee40000100a00 */
[----:B0-----:R-:W-:-:S02]  /*caa0*/  IMAD.WIDE R20, R0, 0x2, R44 ;  /* 0x0000000200147825 */ /* 0x001fc400078e022c */
[----:B------:R4:W3:Y:S04]  /*cab0*/  LDG.E.U16 R45, [R28.64] ;  /* 0x000000061c2d7981 */ /* 0x0008e8000c1e1500 */
[----:B------:R2:W3:Y:S04]  /*cac0*/  LDG.E.U16 R44, [R22.64] ;  /* 0x00000006162c7981 */ /* 0x0004e8000c1e1500 */
[----:B------:R0:W3:Y:S01]  /*cad0*/  LDG.E.U16 R2, [R18.64] ;  /* 0x0000000612027981 */ /* 0x0000e2000c1e1500 */
[----:B----4-:R-:W-:-:S03]  /*cae0*/  IMAD.WIDE R28, R0, 0x2, R34 ;  /* 0x00000002001c7825 */ /* 0x010fc600078e0222 */
[----:B------:R-:W4:Y:S04]  /*caf0*/  LDL.64 R34, [R1+0xcc8] ;  /* 0x000cc80001227983 */ /* 0x000f280000100a00 */
[----:B------:R1:W4:Y:S01]  /*cb00*/  LDG.E.U16 R251, [R28.64] ;  /* 0x000000061cfb7981 */ /* 0x000322000c1e1500 */
[----:B--2---:R-:W-:-:S03]  /*cb10*/  IMAD.WIDE R22, R0, 0x2, R36 ;  /* 0x0000000200167825 */ /* 0x004fc600078e0224 */
[----:B------:R-:W4:Y:S04]  /*cb20*/  LDL.64 R36, [R1+0xca8] ;  /* 0x000ca80001247983 */ /* 0x000f280000100a00 */
[----:B------:R0:W4:Y:S02]  /*cb30*/  LDG.E.U16 R249, [R22.64] ;  /* 0x0000000616f97981 */ /* 0x000124000c1e1500 */
[C---:B0-----:R-:W-:Y:S02]  /*cb40*/  IMAD.WIDE R22, R0.reuse, 0x2, R160 ;  /* 0x0000000200167825 */ /* 0x041fe400078e02a0 */
[----:B------:R-:W4:Y:S04]  /*cb50*/  LDL.64 R160, [R1+0xb40] ;  /* 0x000b400001a07983 */ /* 0x000f280000100a00 */
[----:B------:R4:W4:Y:S01]  /*cb60*/  LDG.E.U16 R239, [R22.64] ;  /* 0x0000000616ef7981 */ /* 0x000922000c1e1500 */
[----:B------:R-:W-:-:S03]  /*cb70*/  IMAD.WIDE R18, R0, 0x2, R64 ;  /* 0x0000000200127825 */ /* 0x000fc600078e0240 */
[----:B------:R-:W4:Y:S04]  /*cb80*/  LDL.64 R64, [R1+0xc88] ;  /* 0x000c880001407983 */ /* 0x000f280000100a00 */
[----:B------:R0:W4:Y:S02]  /*cb90*/  LDG.E.U16 R245, [R18.64] ;  /* 0x0000000612f57981 */ /* 0x000124000c1e1500 */
[C---:B0-----:R-:W-:Y:S02]  /*cba0*/  IMAD.WIDE R18, R0.reuse, 0x2, R66 ;  /* 0x0000000200127825 */ /* 0x041fe400078e0242 */
[----:B------:R-:W4:Y:S04]  /*cbb0*/  LDL.64 R66, [R1+0xc78] ;  /* 0x000c780001427983 */ /* 0x000f280000100a00 */
[----:B------:R0:W4:Y:S01]  /*cbc0*/  LDG.E.U16 R235, [R18.64] ;  /* 0x0000000612eb7981 */ /* 0x000122000c1e1500 */
[----:B---3--:R-:W-:-:S03]  /*cbd0*/  IMAD.WIDE R16, R0, 0x2, R4 ;  /* 0x0000000200107825 */ /* 0x008fc600078e0204 */
[----:B------:R3:W2:Y:S04]  /*cbe0*/  LDG.E.U16 R4, [R20.64] ;  /* 0x0000000614047981 */ /* 0x0006a8000c1e1500 */
[----:B------:R0:W2:Y:S02]  /*cbf0*/  LDG.E.U16 R212, [R16.64] ;  /* 0x0000000610d47981 */ /* 0x0000a4000c1e1500 */
[C---:B0-----:R-:W-:Y:S02]  /*cc00*/  IMAD.WIDE R16, R0.reuse, 0x2, R38 ;  /* 0x0000000200107825 */ /* 0x041fe400078e0226 */
[----:B------:R-:W2:Y:S02]  /*cc10*/  LDL.64 R38, [R1+0xc98] ;  /* 0x000c980001267983 */ /* 0x000ea40000100a00 */
[----:B-1----:R-:W-:-:S02]  /*cc20*/  IMAD.WIDE R28, R0, 0x2, R30 ;  /* 0x00000002001c7825 */ /* 0x002fc400078e021e */
[----:B------:R-:W2:Y:S02]  /*cc30*/  LDL.64 R30, [R1+0xc80] ;  /* 0x000c8000011e7983 */ /* 0x000ea40000100a00 */
[C---:B---3--:R-:W-:Y:S02]  /*cc40*/  IMAD.WIDE R20, R0.reuse, 0x2, R128 ;  /* 0x0000000200147825 */ /* 0x048fe400078e0280 */
[----:B------:R-:W3:Y:S04]  /*cc50*/  LDL.64 R128, [R1+0xc90] ;  /* 0x000c900001807983 */ /* 0x000ee80000100a00 */
[----:B------:R0:W3:Y:S01]  /*cc60*/  LDG.E.U16 R243, [R16.64] ;  /* 0x0000000610f37981 */ /* 0x0000e2000c1e1500 */
[----:B----4-:R-:W-:-:S03]  /*cc70*/  IMAD.WIDE R22, R0, 0x2, R34 ;  /* 0x0000000200167825 */ /* 0x010fc600078e0222 */
[----:B------:R1:W4:Y:S01]  /*cc80*/  LDG.E.U16 R247, [R20.64] ;  /* 0x0000000614f77981 */ /* 0x000322000c1e1500 */
[----:B0-----:R-:W-:-:S03]  /*cc90*/  IMAD.WIDE R16, R0, 0x2, R32 ;  /* 0x0000000200107825 */ /* 0x001fc600078e0220 */
[----:B------:R-:W4:Y:S04]  /*cca0*/  LDL.64 R34, [R1+0xc68] ;  /* 0x000c680001227983 */ /* 0x000f280000100a00 */
[----:B------:R-:W4:Y:S04]  /*ccb0*/  LDL.64 R32, [R1+0xc70] ;  /* 0x000c700001207983 */ /* 0x000f280000100a00 */
[----:B------:R0:W4:Y:S01]  /*ccc0*/  LDG.E.U16 R233, [R16.64] ;  /* 0x0000000610e97981 */ /* 0x000122000c1e1500 */
[----:B------:R-:W-:-:S03]  /*ccd0*/  IMAD.WIDE R18, R0, 0x2, R148 ;  /* 0x0000000200127825 */ /* 0x000fc600078e0294 */
[----:B------:R-:W4:Y:S04]  /*cce0*/  LDL.64 R148, [R1+0xc50] ;  /* 0x000c500001947983 */ /* 0x000f280000100a00 */
[----:B------:R2:W4:Y:S01]  /*ccf0*/  LDG.E.U16 R231, [R22.64] ;  /* 0x0000000616e77981 */ /* 0x000522000c1e1500 */
[----:B0-----:R-:W-:-:S03]  /*cd00*/  IMAD.WIDE R16, R0, 0x2, R36 ;  /* 0x0000000200107825 */ /* 0x001fc600078e0224 */
[----:B------:R-:W4:Y:S01]  /*cd10*/  LDL.64 R36, [R1+0xc58] ;  /* 0x000c580001247983 */ /* 0x000f220000100a00 */
[----:B-1----:R-:W-:-:S03]  /*cd20*/  IMAD.WIDE R20, R0, 0x2, R158 ;  /* 0x0000000200147825 */ /* 0x002fc600078e029e */
[----:B------:R0:W4:Y:S04]  /*cd30*/  LDG.E.U16 R241, [R28.64] ;  /* 0x000000061cf17981 */ /* 0x000128000c1e1500 */
[----:B------:R1:W4:Y:S04]  /*cd40*/  LDG.E.U16 R237, [R20.64] ;  /* 0x0000000614ed7981 */ /* 0x000328000c1e1500 */
[----:B------:R2:W4:Y:S01]  /*cd50*/  LDG.E.U16 R217, [R16.64] ;  /* 0x0000000610d97981 */ /* 0x000522000c1e1500 */
[----:B0-----:R-:W-:-:S03]  /*cd60*/  IMAD.WIDE R28, R0, 0x2, R130 ;  /* 0x00000002001c7825 */ /* 0x001fc600078e0282 */
[----:B------:R-:W4:Y:S01]  /*cd70*/  LDL.64 R130, [R1+0xc40] ;  /* 0x000c400001827983 */ /* 0x000f220000100a00 */
[----:B-1----:R-:W-:-:S03]  /*cd80*/  IMAD.WIDE R20, R0, 0x2, R156 ;  /* 0x0000000200147825 */ /* 0x002fc600078e029c */
[----:B------:R0:W4:Y:S04]  /*cd90*/  LDG.E.U16 R219, [R18.64] ;  /* 0x0000000612db7981 */ /* 0x000128000c1e1500 */
[----:B------:R3:W4:Y:S01]  /*cda0*/  LDG.E.U16 R229, [R20.64] ;  /* 0x0000000614e57981 */ /* 0x000722000c1e1500 */
[----:B------:R-:W-:-:S03]  /*cdb0*/  IMAD.WIDE R226, R0, 0x2, R150 ;  /* 0x0000000200e27825 */ /* 0x000fc600078e0296 */
[----:B------:R-:W4:Y:S01]  /*cdc0*/  LDL.64 R150, [R1+0xc60] ;  /* 0x000c600001967983 */ /* 0x000f220000100a00 */
[----:B0-----:R-:W-:-:S03]  /*cdd0*/  IMAD.WIDE R18, R0, 0x2, R64 ;  /* 0x0000000200127825 */ /* 0x001fc600078e0240 */
[----:B------:R-:W4:Y:S04]  /*cde0*/  LDL.64 R64, [R1+0xc28] ;  /* 0x000c280001407983 */ /* 0x000f280000100a00 */
[----:B------:R4:W4:Y:S04]  /*cdf0*/  LDG.E.U16 R205, [R18.64] ;  /* 0x0000000612cd7981 */ /* 0x000928000c1e1500 */
[----:B------:R0:W4:Y:S04]  /*ce00*/  LDG.E.U16 R211, [R28.64] ;  /* 0x000000061cd37981 */ /* 0x000128000c1e1500 */
[----:B------:R-:W4:Y:S04]  /*ce10*/  LDL.64 R156, [R1+0xba0] ;  /* 0x000ba000019c7983 */ /* 0x000f280000100a00 */
[----:B------:R-:W4:Y:S04]  /*ce20*/  LDL.64 R158, [R1+0xb50] ;  /* 0x000b5000019e7983 */ /* 0x000f280000100a00 */
[----:B0-----:R-:W4:Y:S01]  /*ce30*/  LDL.64 R28, [R1+0xbe8] ;  /* 0x000be800011c7983 */ /* 0x001f220000100a00 */
[----:B------:R-:W-:-:S03]  /*ce40*/  IMAD.WIDE R172, R0, 0x2, R172 ;  /* 0x0000000200ac7825 */ /* 0x000fc600078e02ac */
[----:B------:R0:W4:Y:S01]  /*ce50*/  LDG.E.U16 R226, [R226.64] ;  /* 0x00000006e2e27981 */ /* 0x000122000c1e1500 */
[----:B--2---:R-:W-:-:S03]  /*ce60*/  IMAD.WIDE R22, R0, 0x2, R38 ;  /* 0x0000000200167825 */ /* 0x004fc600078e0226 */
[----:B------:R-:W2:Y:S01]  /*ce70*/  LDL.64 R38, [R1+0xc48] ;  /* 0x000c480001267983 */ /* 0x000ea20000100a00 */
[----:B------:R-:W-:-:S03]  /*ce80*/  IMAD.WIDE R16, R0, 0x2, R30 ;  /* 0x0000000200107825 */ /* 0x000fc600078e021e */
[----:B------:R-:W2:Y:S01]  /*ce90*/  LDL.64 R30, [R1+0xc38] ;  /* 0x000c3800011e7983 */ /* 0x000ea20000100a00 */
[----:B---3--:R-:W-:-:S03]  /*cea0*/  IMAD.WIDE R20, R0, 0x2, R128 ;  /* 0x0000000200147825 */ /* 0x008fc600078e0280 */
[----:B------:R-:W3:Y:S04]  /*ceb0*/  LDL.64 R128, [R1+0xc30] ;  /* 0x000c300001807983 */ /* 0x000ee80000100a00 */
[----:B------:R1:W3:Y:S04]  /*cec0*/  LDG.E.U16 R207, [R20.64] ;  /* 0x0000000614cf7981 */ /* 0x0002e8000c1e1500 */
[----:B------:R0:W3:Y:S04]  /*ced0*/  LDG.E.U16 R203, [R16.64] ;  /* 0x0000000610cb7981 */ /* 0x0000e8000c1e1500 */
[----:B------:R0:W3:Y:S01]  /*cee0*/  LDG.E.U16 R209, [R22.64] ;  /* 0x0000000616d17981 */ /* 0x0000e2000c1e1500 */
[----:B-1----:R-:W-:-:S03]  /*cef0*/  IMAD.WIDE R20, R0, 0x2, R66 ;  /* 0x0000000200147825 */ /* 0x002fc600078e0242 */
[----:B------:R-:W3:Y:S04]  /*cf00*/  LDL.64 R66, [R1+0xc18] ;  /* 0x000c180001427983 */ /* 0x000ee80000100a00 */
[----:B------:R1:W3:Y:S04]  /*cf10*/  LDG.E.U16 R201, [R20.64] ;  /* 0x0000000614c97981 */ /* 0x0002e8000c1e1500 */
[----:B0-----:R-:W3:Y:S04]  /*cf20*/  LDL.64 R22, [R1+0xbf8] ;  /* 0x000bf80001167983 */ /* 0x001ee80000100a00 */
[----:B-1----:R-:W3:Y:S01]  /*cf30*/  LDL.64 R20, [R1+0xc08] ;  /* 0x000c080001147983 */ /* 0x002ee20000100a00 */
[----:B----4-:R-:W-:-:S03]  /*cf40*/  IMAD.WIDE R18, R0, 0x2, R32 ;  /* 0x0000000200127825 */ /* 0x010fc600078e0220 */
[----:B------:R-:W4:Y:S01]  /*cf50*/  LDL.64 R32, [R1+0xc20] ;  /* 0x000c200001207983 */ /* 0x000f220000100a00 */
[----:B------:R-:W-:-:S03]  /*cf60*/  IMAD.WIDE R16, R0, 0x2, R34 ;  /* 0x0000000200107825 */ /* 0x000fc600078e0222 */
[----:B------:R-:W4:Y:S04]  /*cf70*/  LDL.64 R34, [R1+0xc10] ;  /* 0x000c100001227983 */ /* 0x000f280000100a00 */
[----:B------:R0:W4:Y:S04]  /*cf80*/  LDG.E.U16 R197, [R16.64] ;  /* 0x0000000610c57981 */ /* 0x000128000c1e1500 */
[----:B------:R1:W4:Y:S01]  /*cf90*/  LDG.E.U16 R199, [R18.64] ;  /* 0x0000000612c77981 */ /* 0x000322000c1e1500 */
[----:B0-----:R-:W-:-:S03]  /*cfa0*/  IMAD.WIDE R16, R0, 0x2, R36 ;  /* 0x0000000200107825 */ /* 0x001fc600078e0224 */
[----:B------:R-:W4:Y:S04]  /*cfb0*/  LDL.64 R36, [R1+0xc00] ;  /* 0x000c000001247983 */ /* 0x000f280000100a00 */
[----:B------:R0:W4:Y:S02]  /*cfc0*/  LDG.E.U16 R193, [R16.64] ;  /* 0x0000000610c17981 */ /* 0x000124000c1e1500 */
[C---:B0-----:R-:W-:Y:S02]  /*cfd0*/  IMAD.WIDE R16, R0.reuse, 0x2, R148 ;  /* 0x0000000200107825 */ /* 0x041fe400078e0294 */
[----:B------:R-:W4:Y:S04]  /*cfe0*/  LDL.64 R148, [R1+0xb80] ;  /* 0x000b800001947983 */ /* 0x000f280000100a00 */
[----:B------:R2:W4:Y:S01]  /*cff0*/  LDG.E.U16 R191, [R16.64] ;  /* 0x0000000610bf7981 */ /* 0x000522000c1e1500 */
[----:B-1----:R-:W-:-:S03]  /*d000*/  IMAD.WIDE R18, R0, 0x2, R150 ;  /* 0x0000000200127825 */ /* 0x002fc600078e0296 */
[----:B------:R-:W4:Y:S04]  /*d010*/  LDL.64 R150, [R1+0xb70] ;  /* 0x000b700001967983 */ /* 0x000f280000100a00 */
[----:B------:R0:W4:Y:S01]  /*d020*/  LDG.E.U16 R195, [R18.64] ;  /* 0x0000000612c37981 */ /* 0x000122000c1e1500 */
[----:B--2---:R-:W-:-:S03]  /*d030*/  IMAD.WIDE R16, R0, 0x2, R38 ;  /* 0x0000000200107825 */ /* 0x004fc600078e0226 */
[----:B------:R-:W2:Y:S04]  /*d040*/  LDL.64 R38, [R1+0xbf0] ;  /* 0x000bf00001267983 */ /* 0x000ea80000100a00 */
[----:B------:R1:W2:Y:S02]  /*d050*/  LDG.E.U16 R189, [R16.64] ;  /* 0x0000000610bd7981 */ /* 0x0002a4000c1e1500 */
[C---:B-1----:R-:W-:Y:S02]  /*d060*/  IMAD.WIDE R16, R0.reuse, 0x2, R130 ;  /* 0x0000000200107825 */ /* 0x042fe400078e0282 */
[----:B------:R-:W2:Y:S04]  /*d070*/  LDL.64 R130, [R1+0xbe0] ;  /* 0x000be00001827983 */ /* 0x000ea80000100a00 */
[----:B------:R1:W2:Y:S02]  /*d080*/  LDG.E.U16 R187, [R16.64] ;  /* 0x0000000610bb7981 */ /* 0x0002a4000c1e1500 */
[----:B-1----:R-:W-:-:S02]  /*d090*/  IMAD.WIDE R16, R0, 0x2, R30 ;  /* 0x0000000200107825 */ /* 0x002fc400078e021e */
[----:B------:R-:W2:Y:S04]  /*d0a0*/  LDL.64 R30, [R1+0xbd8] ;  /* 0x000bd800011e7983 */ /* 0x000ea80000100a00 */
[----:B------:R3:W2:Y:S02]  /*d0b0*/  LDG.E.U16 R185, [R16.64] ;  /* 0x0000000610b97981 */ /* 0x0006a4000c1e1500 */
[C---:B---3--:R-:W-:Y:S02]  /*d0c0*/  IMAD.WIDE R16, R0.reuse, 0x2, R128 ;  /* 0x0000000200107825 */ /* 0x048fe400078e0280 */
[----:B------:R-:W3:Y:S04]  /*d0d0*/  LDL.64 R128, [R1+0xbb0] ;  /* 0x000bb00001807983 */ /* 0x000ee80000100a00 */
[----:B------:R1:W3:Y:S01]  /*d0e0*/  LDG.E.U16 R177, [R16.64] ;  /* 0x0000000610b17981 */ /* 0x0002e2000c1e1500 */
[----:B0-----:R-:W-:-:S03]  /*d0f0*/  IMAD.WIDE R18, R0, 0x2, R66 ;  /* 0x0000000200127825 */ /* 0x001fc600078e0242 */
[----:B------:R-:W3:Y:S01]  /*d100*/  LDL.64 R66, [R1+0xbc0] ;  /* 0x000bc00001427983 */ /* 0x000ee20000100a00 */
[----:B-1----:R-:W-:-:S03]  /*d110*/  IMAD.WIDE R16, R0, 0x2, R64 ;  /* 0x0000000200107825 */ /* 0x002fc600078e0240 */
[----:B------:R-:W3:Y:S04]  /*d120*/  LDL.64 R64, [R1+0xbd0] ;  /* 0x000bd00001407983 */ /* 0x000ee80000100a00 */
[----:B------:R4:W3:Y:S02]  /*d130*/  LDG.E.U16 R5, [R16.64] ;  /* 0x0000000610057981 */ /* 0x0008e4000c1e1500 */
[C---:B----4-:R-:W-:Y:S02]  /*d140*/  IMAD.WIDE R16, R0.reuse, 0x2, R32 ;  /* 0x0000000200107825 */ /* 0x050fe400078e0220 */
[----:B------:R-:W4:Y:S04]  /*d150*/  LDL.64 R32, [R1+0xbc8] ;  /* 0x000bc80001207983 */ /* 0x000f280000100a00 */
[----:B------:R0:W4:Y:S01]  /*d160*/  LDG.E.U16 R16, [R16.64] ;  /* 0x0000000610107981 */ /* 0x000122000c1e1500 */
[----:B------:R-:W-:-:S03]  /*d170*/  IMAD.WIDE R20, R0, 0x2, R20 ;  /* 0x0000000200147825 */ /* 0x000fc600078e0214 */
[----:B0-----:R0:W4:Y:S02]  /*d180*/  LDG.E.U16 R17, [R18.64] ;  /* 0x0000000612117981 */ /* 0x001124000c1e1500 */
[C---:B0-----:R-:W-:Y:S02]  /*d190*/  IMAD.WIDE R18, R0.reuse, 0x2, R34 ;  /* 0x0000000200127825 */ /* 0x041fe400078e0222 */
[----:B------:R-:W4:Y:S04]  /*d1a0*/  LDL.64 R34, [R1+0xbb8] ;  /* 0x000bb80001227983 */ /* 0x000f280000100a00 */
[----:B------:R0:W4:Y:S04]  /*d1b0*/  LDG.E.U16 R18, [R18.64] ;  /* 0x0000000612127981 */ /* 0x000128000c1e1500 */
[----:B0-----:R0:W4:Y:S02]  /*d1c0*/  LDG.E.U16 R19, [R20.64] ;  /* 0x0000000614137981 */ /* 0x001124000c1e1500 */
[----:B0-----:R-:W-:-:S02]  /*d1d0*/  IMAD.WIDE R20, R0, 0x2, R36 ;  /* 0x0000000200147825 */ /* 0x001fc400078e0224 */
[----:B------:R-:W4:Y:S02]  /*d1e0*/  LDL.64 R36, [R1+0xba8] ;  /* 0x000ba80001247983 */ /* 0x000f240000100a00 */
[C---:B------:R-:W-:Y:S02]  /*d1f0*/  IMAD.WIDE R22, R0.reuse, 0x2, R22 ;  /* 0x0000000200167825 */ /* 0x040fe400078e0216 */
[----:B------:R0:W4:Y:S02]  /*d200*/  LDG.E.U16 R20, [R20.64] ;  /* 0x0000000614147981 */ /* 0x000124000c1e1500 */
[C---:B------:R-:W-:Y:S02]  /*d210*/  IMAD.WIDE R28, R0.reuse, 0x2, R28 ;  /* 0x00000002001c7825 */ /* 0x040fe400078e021c */
[----:B0-----:R2:W4:Y:S02]  /*d220*/  LDG.E.U16 R21, [R22.64] ;  /* 0x0000000616157981 */ /* 0x001524000c1e1500 */
[----:B--2---:R-:W-:-:S02]  /*d230*/  IMAD.WIDE R22, R0, 0x2, R38 ;  /* 0x0000000200167825 */ /* 0x004fc400078e0226 */
[----:B------:R-:W2:Y:S04]  /*d240*/  LDL.64 R38, [R1+0xb98] ;  /* 0x000b980001267983 */ /* 0x000ea80000100a00 */
[----:B------:R0:W2:Y:S04]  /*d250*/  LDG.E.U16 R22, [R22.64] ;  /* 0x0000000616167981 */ /* 0x0000a8000c1e1500 */
[----:B0-----:R0:W2:Y:S02]  /*d260*/  LDG.E.U16 R23, [R28.64] ;  /* 0x000000061c177981 */ /* 0x0010a4000c1e1500 */
[----:B0-----:R-:W-:-:S02]  /*d270*/  IMAD.WIDE R28, R0, 0x2, R130 ;  /* 0x00000002001c7825 */ /* 0x001fc400078e0282 */
[----:B------:R-:W2:Y:S02]  /*d280*/  LDL.64 R130, [R1+0xb90] ;  /* 0x000b900001827983 */ /* 0x000ea40000100a00 */
[C---:B------:R-:W-:Y:S02]  /*d290*/  IMAD.WIDE R30, R0.reuse, 0x2, R30 ;  /* 0x00000002001e7825 */ /* 0x040fe400078e021e */
[----:B------:R0:W2:Y:S04]  /*d2a0*/  LDG.E.U16 R28, [R28.64] ;  /* 0x000000061c1c7981 */ /* 0x0000a8000c1e1500 */
[----:B0-----:R3:W2:Y:S02]  /*d2b0*/  LDG.E.U16 R29, [R30.64] ;  /* 0x000000061e1d7981 */ /* 0x0016a4000c1e1500 */
[----:B---3--:R-:W-:-:S02]  /*d2c0*/  IMAD.WIDE R30, R0, 0x2, R64 ;  /* 0x00000002001e7825 */ /* 0x008fc400078e0240 */
[----:B------:R-:W3:Y:S04]  /*d2d0*/  LDL.64 R64, [R1+0xb88] ;  /* 0x000b880001407983 */ /* 0x000ee80000100a00 */
[----:B------:R0:W3:Y:S01]  /*d2e0*/  LDG.E.U16 R30, [R30.64] ;  /* 0x000000061e1e7981 */ /* 0x0000e2000c1e1500 */
[----:B----4-:R-:W-:-:S05]  /*d2f0*/  IMAD.WIDE R32, R0, 0x2, R32 ;  /* 0x0000000200207825 */ /* 0x010fca00078e0220 */
[----:B0-----:R0:W4:Y:S02]  /*d300*/  LDG.E.U16 R31, [R32.64] ;  /* 0x00000006201f7981 */ /* 0x001124000c1e1500 */
[C---:B0-----:R-:W-:Y:S02]  /*d310*/  IMAD.WIDE R32, R0.reuse, 0x2, R66 ;  /* 0x0000000200207825 */ /* 0x041fe400078e0242 */
[----:B------:R-:W4:Y:S04]  /*d320*/  LDL.64 R66, [R1+0xb78] ;  /* 0x000b780001427983 */ /* 0x000f280000100a00 */
[----:B------:R0:W4:Y:S01]  /*d330*/  LDG.E.U16 R32, [R32.64] ;  /* 0x0000000620207981 */ /* 0x000122000c1e1500 */
[----:B------:R-:W-:-:S05]  /*d340*/  IMAD.WIDE R34, R0, 0x2, R34 ;  /* 0x0000000200227825 */ /* 0x000fca00078e0222 */
        /* <DEDUP_REMOVED lines=9> */
[----:B--2---:R-:W-:-:S05]  /*d3e0*/  IMAD.WIDE R38, R0, 0x2, R38 ;  /* 0x0000000200267825 */ /* 0x004fca00078e0226 */
[----:B0-----:R0:W2:Y:S02]  /*d3f0*/  LDG.E.U16 R37, [R38.64] ;  /* 0x0000000626257981 */ /* 0x0010a4000c1e1500 */
[C---:B0-----:R-:W-:Y:S02]  /*d400*/  IMAD.WIDE R38, R0.reuse, 0x2, R130 ;  /* 0x0000000200267825 */ /* 0x041fe400078e0282 */
[----:B------:R-:W2:Y:S04]  /*d410*/  LDL.64 R130, [R1+0xb58] ;  /* 0x000b580001827983 */ /* 0x000ea80000100a00 */
[----:B------:R0:W2:Y:S01]  /*d420*/  LDG.E.U16 R38, [R38.64] ;  /* 0x0000000626267981 */ /* 0x0000a2000c1e1500 */
[----:B---3--:R-:W-:-:S05]  /*d430*/  IMAD.WIDE R64, R0, 0x2, R64 ;  /* 0x0000000200407825 */ /* 0x008fca00078e0240 */
[----:B0-----:R0:W3:Y:S02]  /*d440*/  LDG.E.U16 R39, [R64.64] ;  /* 0x0000000640277981 */ /* 0x0010e4000c1e1500 */
[C---:B0-----:R-:W-:Y:S02]  /*d450*/  IMAD.WIDE R64, R0.reuse, 0x2, R148 ;  /* 0x0000000200407825 */ /* 0x041fe400078e0294 */
        /* <DEDUP_REMOVED lines=45> */
[----:B------:R-:W3:Y:S04]  /*d730*/  LDL.64 R178, [R1+0xa08] ;  /* 0x000a080001b27983 */ /* 0x000ee80000100a00 */
[----:B------:R0:W3:Y:S01]  /*d740*/  LDG.E.U16 R162, [R162.64] ;  /* 0x00000006a2a27981 */ /* 0x0000e2000c1e1500 */
[----:B------:R-:W-:-:S05]  /*d750*/  IMAD.WIDE R168, R0, 0x2, R168 ;  /* 0x0000000200a87825 */ /* 0x000fca00078e02a8 */
[----:B0-----:R0:W3:Y:S04]  /*d760*/  LDG.E.U16 R163, [R168.64] ;  /* 0x00000006a8a37981 */ /* 0x0010e8000c1e1500 */
[----:B0-----:R-:W3:Y:S01]  /*d770*/  LDL.64 R168, [R1+0xa20] ;  /* 0x000a200001a87983 */ /* 0x001ee20000100a00 */
[----:B--2---:R-:W-:-:S04]  /*d780*/  IMAD.WIDE R170, R0, 0x2, R170 ;  /* 0x0000000200aa7825 */ /* 0x004fc800078e02aa */
[----:B---3--:R-:W-:-:S06]  /*d790*/  IMAD.WIDE R168, R0, 0x2, R168 ;  /* 0x0000000200a87825 */ /* 0x008fcc00078e02a8 */
[----:B------:R0:W2:Y:S04]  /*d7a0*/  LDG.E.U16 R168, [R168.64] ;  /* 0x00000006a8a87981 */ /* 0x0000a8000c1e1500 */
[----:B0-----:R0:W3:Y:S04]  /*d7b0*/  LDG.E.U16 R169, [R170.64] ;  /* 0x00000006aaa97981 */ /* 0x0010e8000c1e1500 */
[----:B0-----:R-:W2:Y:S02]  /*d7c0*/  LDL.64 R170, [R1+0xaf0] ;  /* 0x000af00001aa7983 */ /* 0x001ea40000100a00 */
[----:B--2---:R-:W-:-:S06]  /*d7d0*/  IMAD.WIDE R170, R0, 0x2, R170 ;  /* 0x0000000200aa7825 */ /* 0x004fcc00078e02aa */
[----:B------:R0:W2:Y:S04]  /*d7e0*/  LDG.E.U16 R170, [R170.64] ;  /* 0x00000006aaaa7981 */ /* 0x0000a8000c1e1500 */
[----:B0-----:R0:W2:Y:S04]  /*d7f0*/  LDG.E.U16 R171, [R172.64] ;  /* 0x00000006acab7981 */ /* 0x0010a8000c1e1500 */
[----:B0-----:R-:W2:Y:S01]  /*d800*/  LDL.64 R172, [R1+0xa90] ;  /* 0x000a900001ac7983 */ /* 0x001ea20000100a00 */
[----:B------:R-:W-:-:S04]  /*d810*/  IMAD.WIDE R174, R0, 0x2, R174 ;  /* 0x0000000200ae7825 */ /* 0x000fc800078e02ae */
        /* <DEDUP_REMOVED lines=8> */
[----:B0-----:R-:W2:Y:S02]  /*d8a0*/  LDL.64 R178, [R1+0xae0] ;  /* 0x000ae00001b27983 */ /* 0x001ea40000100a00 */
[----:B--2---:R-:W-:-:S05]  /*d8b0*/  IMAD.WIDE R178, R0, 0x2, R178 ;  /* 0x0000000200b27825 */ /* 0x004fca00078e02b2 */
[----:B------:R0:W2:Y:S04]  /*d8c0*/  LDG.E.U16 R176, [R178.64] ;  /* 0x00000006b2b07981 */ /* 0x0000a8000c1e1500 */
        /* <DEDUP_REMOVED lines=48> */
[----:B0-----:R-:W2:Y:S04]  /*dbd0*/  LDL.64 R178, [R1+0xa50] ;  /* 0x000a500001b27983 */ /* 0x001ea80000100a00 */
[----:B------:R-:W3:Y:S01]  /*dbe0*/  LDL.LU R118, [R1+0x88] ;  /* 0x0000880001767983 */ /* 0x000ee20000300800 */
        /* <DEDUP_REMOVED lines=42> */
[----:B--2---:R-:W-:-:S06]  /*de90*/  IMAD.WIDE R178, R0, 0x2, R178 ;  /* 0x0000000200b27825 */ /* 0x004fcc00078e02b2 */
[----:B------:R0:W2:Y:S04]  /*dea0*/  LDG.E.U16 R178, [R178.64] ;  /* 0x00000006b2b27981 */ /* 0x0000a8000c1e1500 */
[----:B------:R-:W-:Y:S06]  /*deb0*/  BAR.SYNC.DEFER_BLOCKING 0x0 ;  /* 0x0000000000007b1d */ /* 0x000fec0000010000 */
[----:B0-----:R-:W2:Y:S04]  /*dec0*/  LDL.LU R179, [R1+0x84] ;  /* 0x0000840001b37983 */ /* 0x001ea80000300800 */
[----:B---3--:R0:W-:Y:S04]  /*ded0*/  STS.U16 [R222], R118 ;  /* 0x00000076de007388 */ /* 0x0081e80000000400 */
[----:B------:R1:W-:Y:S04]  /*dee0*/  STS.U16 [R222+0x2000], R119 ;  /* 0x00200077de007388 */ /* 0x0003e80000000400 */
[----:B------:R3:W-:Y:S04]  /*def0*/  STS.U16 [R222+0x2200], R140 ;  /* 0x0022008cde007388 */ /* 0x0007e80000000400 */
[----:B0-----:R-:W4:Y:S04]  /*df00*/  LDL.LU R118, [R1+0x13dc] ;  /* 0x0013dc0001767983 */ /* 0x001f280000300800 */
[----:B-1----:R-:W4:Y:S04]  /*df10*/  LDL.LU R119, [R1+0x13d8] ;  /* 0x0013d80001777983 */ /* 0x002f280000300800 */
[----:B---3--:R-:W3:Y:S04]  /*df20*/  LDL.LU R140, [R1+0x13d4] ;  /* 0x0013d400018c7983 */ /* 0x008ee80000300800 */
[----:B------:R0:W-:Y:S04]  /*df30*/  STS.U16 [R222+0x4000], R141 ;  /* 0x0040008dde007388 */ /* 0x0001e80000000400 */
[----:B------:R1:W-:Y:S04]  /*df40*/  STS.U16 [R222+0x4200], R182 ;  /* 0x004200b6de007388 */ /* 0x0003e80000000400 */
[----:B------:R1:W-:Y:S04]  /*df50*/  STS.U16 [R222+0x6000], R183 ;  /* 0x006000b7de007388 */ /* 0x0003e80000000400 */
[----:B0-----:R-:W3:Y:S04]  /*df60*/  LDL.LU R141, [R1+0x13d0] ;  /* 0x0013d000018d7983 */ /* 0x001ee80000300800 */
[----:B-1----:R-:W3:Y:S04]  /*df70*/  LDL.LU R182, [R1+0x13cc] ;  /* 0x0013cc0001b67983 */ /* 0x002ee80000300800 */
[----:B------:R-:W3:Y:S04]  /*df80*/  LDL.LU R183, [R1+0x13c8] ;  /* 0x0013c80001b77983 */ /* 0x000ee80000300800 */
[----:B------:R0:W-:Y:S04]  /*df90*/  STS.U16 [R222+0x6200], R6 ;  /* 0x00620006de007388 */ /* 0x0001e80000000400 */
[----:B------:R1:W-:Y:S04]  /*dfa0*/  STS.U16 [R222+0x8000], R7 ;  /* 0x00800007de007388 */ /* 0x0003e80000000400 */
[----:B------:R1:W-:Y:S04]  /*dfb0*/  STS.U16 [R222+0x8200], R220 ;  /* 0x008200dcde007388 */ /* 0x0003e80000000400 */
[----:B0-----:R0:W5:Y:S04]  /*dfc0*/  LDL.LU R6, [R1+0x13c4] ;  /* 0x0013c40001067983 */ /* 0x0011680000300800 */
[----:B-1----:R0:W5:Y:S04]  /*dfd0*/  LDL.LU R7, [R1+0x13c0] ;  /* 0x0013c00001077983 */ /* 0x0021680000300800 */
[----:B------:R0:W5:Y:S04]  /*dfe0*/  LDL.LU R220, [R1+0x13bc] ;  /* 0x0013bc0001dc7983 */ /* 0x0001680000300800 */
[----:B------:R1:W-:Y:S04]  /*dff0*/  STS.U16 [R222+0xa000], R221 ;  /* 0x00a000ddde007388 */ /* 0x0003e80000000400 */
[----:B------:R0:W-:Y:S04]  /*e000*/  STS.U16 [R222+0xa200], R3 ;  /* 0x00a20003de007388 */ /* 0x0001e80000000400 */
[----:B------:R0:W-:Y:S04]  /*e010*/  STS.U16 [R222+0xc000], R224 ;  /* 0x00c000e0de007388 */ /* 0x0001e80000000400 */
[----:B-1----:R1:W5:Y:S04]  /*e020*/  LDL.LU R221, [R1+0x13b8] ;  /* 0x0013b80001dd7983 */ /* 0x0023680000300800 */
[----:B0-----:R-:W4:Y:S04]  /*e030*/  LDL.LU R3, [R1+0x13b4] ;  /* 0x0013b40001037983 */ /* 0x001f280000300800 */
[----:B------:R-:W4:Y:S04]  /*e040*/  LDL.LU R224, [R1+0x13b0] ;  /* 0x0013b00001e07983 */ /* 0x000f280000300800 */
        /* <DEDUP_REMOVED lines=18> */
[----:B------:R-:W-:Y:S01]  /*e170*/  STS.U16 [R222+0x1e200], R169 ;  /* 0x01e200a9de007388 */ /* 0x000fe20000000400 */
[----:B0-----:R-:W-:-:S02]  /*e180*/  LOP3.LUT R17, R222, 0x20, RZ, 0x3c, !PT ;  /* 0x00000020de117812 */ /* 0x001fc400078e3cff */
[C---:B------:R-:W-:Y:S01]  /*e190*/  LOP3.LUT R16, R222.reuse, 0x30, RZ, 0x3c, !PT ;  /* 0x00000030de107812 */ /* 0x040fe200078e3cff */
[----:B------:R1:W5:Y:S04]  /*e1a0*/  LDL.LU R228, [R1+0x13ac] ;  /* 0x0013ac0001e47983 */ /* 0x0003680000300800 */
[----:B------:R1:W5:Y:S04]  /*e1b0*/  LDL.LU R223, [R1+0x13a8] ;  /* 0x0013a80001df7983 */ /* 0x0003680000300800 */
[----:B------:R1:W5:Y:S04]  /*e1c0*/  LDL.LU R215, [R1+0x13a4] ;  /* 0x0013a40001d77983 */ /* 0x0003680000300800 */
[----:B------:R1:W5:Y:S04]  /*e1d0*/  LDL.LU R214, [R1+0x13a0] ;  /* 0x0013a00001d67983 */ /* 0x0003680000300800 */
[----:B------:R1:W5:Y:S04]  /*e1e0*/  LDL.LU R213, [R1+0x139c] ;  /* 0x00139c0001d57983 */ /* 0x0003680000300800 */
[----:B------:R1:W5:Y:S04]  /*e1f0*/  LDL.LU R212, [R1+0x1398] ;  /* 0x0013980001d47983 */ /* 0x0003680000300800 */
[----:B--2---:R0:W-:Y:S02]  /*e200*/  STS.U16 [R222+0x200], R179 ;  /* 0x000200b3de007388 */ /* 0x0041e40000000400 */
[----:B0-----:R-:W-:-:S05]  /*e210*/  LOP3.LUT R179, R222, 0x10, RZ, 0x3c, !PT ;  /* 0x00000010deb37812 */ /* 0x001fca00078e3cff */
        /* <DEDUP_REMOVED lines=59> */
[----:B----4-:R-:W-:Y:S04]  /*e5d0*/  STS.U16 [R17+0x1aa00], R161 ;  /* 0x01aa00a111007388 */ /* 0x010fe80000000400 */
        /* <DEDUP_REMOVED lines=28> */
[----:B0-----:R-:W-:-:S03]  /*e7a0*/  LOP3.LUT R17, R222, 0x40, RZ, 0x3c, !PT ;  /* 0x00000040de117812 */ /* 0x001fc600078e3cff */
        /* <DEDUP_REMOVED lines=139> */
[----:B------:R-:W-:Y:S01]  /*f060*/  BAR.SYNC.DEFER_BLOCKING 0x0 ;  /* 0x0000000000007b1d */ /* 0x000fe20000010000 */
[----:B------:R-:W-:-:S02]  /*f070*/  LOP3.LUT R225, R3, 0x20, RZ, 0x3c, !PT ;  /* 0x0000002003e17812 */ /* 0x000fc400078e3cff */
[C---:B0-----:R-:W-:Y:S02]  /*f080*/  LOP3.LUT R218, R3.reuse, 0x40, RZ, 0x3c, !PT ;  /* 0x0000004003da7812 */ /* 0x041fe400078e3cff */
[----:B------:R-:W-:Y:S01]  /*f090*/  LOP3.LUT R216, R3, 0x60, RZ, 0x3c, !PT ;  /* 0x0000006003d87812 */ /* 0x000fe200078e3cff */
[----:B------:R1:W5:Y:S01]  /*f0a0*/  LDL.LU R183, [R1+0x1394] ;  /* 0x0013940001b77983 */ /* 0x0003620000300800 */
[----:B------:R-:W-:-:S03]  /*f0b0*/  LOP3.LUT R226, R224, 0x40, RZ, 0x3c, !PT ;  /* 0x00000040e0e27812 */ /* 0x000fc600078e3cff */
[----:B------:R1:W5:Y:S04]  /*f0c0*/  LDL.LU R182, [R1+0x1390] ;  /* 0x0013900001b67983 */ /* 0x0003680000300800 */
[----:B------:R1:W5:Y:S04]  /*f0d0*/  LDL.LU R181, [R1+0x138c] ;  /* 0x00138c0001b57983 */ /* 0x0003680000300800 */
[----:B------:R1:W5:Y:S04]  /*f0e0*/  LDL.LU R180, [R1+0x1388] ;  /* 0x0013880001b47983 */ /* 0x0003680000300800 */
[----:B------:R1:W5:Y:S04]  /*f0f0*/  LDL.LU R167, [R1+0x1384] ;  /* 0x0013840001a77983 */ /* 0x0003680000300800 */
[----:B------:R-:W-:Y:S04]  /*f100*/  LDSM.16.MT88.4 R204, [R3+0x20000] ;  /* 0x0200000003cc783b */ /* 0x000fe80000004200 */
[----:B------:R-:W0:Y:S04]  /*f110*/  LDSM.16.M88.4 R28, [R224] ;  /* 0x00000000e01c783b */ /* 0x000e280000000200 */
[----:B------:R-:W2:Y:S04]  /*f120*/  LDSM.16.M88.4 R196, [R224+0x10000] ;  /* 0x01000000e0c4783b */ /* 0x000ea80000000200 */
[----:B------:R-:W3:Y:S04]  /*f130*/  LDSM.16.MT88.4 R176, [R225+0x20000] ;  /* 0x02000000e1b0783b */ /* 0x000ee80000004200 */
[----:B------:R-:W4:Y:S04]  /*f140*/  LDSM.16.MT88.4 R148, [R218+0x20000] ;  /* 0x02000000da94783b */ /* 0x000f280000004200 */
[----:B------:R-:W1:Y:S04]  /*f150*/  LDSM.16.MT88.4 R172, [R216+0x20000] ;  /* 0x02000000d8ac783b */ /* 0x000e680000004200 */
[----:B------:R-:W1:Y:S04]  /*f160*/  LDSM.16.MT88.4 R36, [R3+0x20800] ;  /* 0x020800000324783b */ /* 0x000e680000004200 */
[----:B------:R-:W1:Y:S04]  /*f170*/  LDSM.16.MT88.4 R32, [R225+0x20800] ;  /* 0x02080000e120783b */ /* 0x000e680000004200 */
[----:B------:R-:W1:Y:S04]  /*f180*/  LDSM.16.MT88.4 R20, [R218+0x20800] ;  /* 0x02080000da14783b */ /* 0x000e680000004200 */
[----:B------:R-:W1:Y:S04]  /*f190*/  LDSM.16.MT88.4 R168, [R216+0x20800] ;  /* 0x02080000d8a8783b */ /* 0x000e680000004200 */
[----:B------:R-:W-:Y:S01]  /*f1a0*/  LDSM.16.MT88.4 R208, [R3+0x21000] ;  /* 0x0210000003d0783b */ /* 0x000fe20000004200 */
[C---:B0-----:R-:W-:Y:S03]  /*f1b0*/  HMMA.16816.F32.BF16 R160, R204.reuse, R28, RZ ;  /* 0x0000001ccca0723c */ /* 0x041fe600000418ff */
[----:B------:R-:W0:Y:S04]  /*f1c0*/  LDSM.16.M88.4 R16, [R226] ;  /* 0x00000000e210783b */ /* 0x000e280000000200 */
[----:B------:R-:W0:Y:S01]  /*f1d0*/  LDSM.16.M88.4 R184, [R226+0x10000] ;  /* 0x01000000e2b8783b */ /* 0x000e220000000200 */
[----:B--2---:R-:W-:Y:S03]  /*f1e0*/  HMMA.16816.F32.BF16 R204, R204, R196, RZ ;  /* 0x000000c4cccc723c */ /* 0x004fe600000418ff */
[----:B------:R-:W2:Y:S04]  /*f1f0*/  LDSM.16.MT88.4 R192, [R225+0x21000] ;  /* 0x02100000e1c0783b */ /* 0x000ea80000004200 */
[----:B------:R-:W0:Y:S01]  /*f200*/  LDSM.16.MT88.4 R156, [R218+0x21000] ;  /* 0x02100000da9c783b */ /* 0x000e220000004200 */
[-C--:B---3--:R-:W-:Y:S03]  /*f210*/  HMMA.16816.F32.BF16 R200, R176, R28.reuse, RZ ;  /* 0x0000001cb0c8723c */ /* 0x088fe600000418ff */
[----:B------:R-:W3:Y:S04]  /*f220*/  LDSM.16.MT88.4 R188, [R216+0x21000] ;  /* 0x02100000d8bc783b */ /* 0x000ee80000004200 */
[----:B------:R0:W5:Y:S01]  /*f230*/  LDL.LU R166, [R1+0x1380] ;  /* 0x0013800001a67983 */ /* 0x0001620000300800 */
[----:B----4-:R-:W-:Y:S03]  /*f240*/  HMMA.16816.F32.BF16 R64, R148, R28, RZ ;  /* 0x0000001c9440723c */ /* 0x010fe600000418ff */
[----:B------:R4:W5:Y:S04]  /*f250*/  LDL.LU R165, [R1+0x137c] ;  /* 0x00137c0001a57983 */ /* 0x0009680000300800 */
[----:B------:R4:W5:Y:S01]  /*f260*/  LDL.LU R164, [R1+0x1378] ;  /* 0x0013780001a47983 */ /* 0x0009620000300800 */
[----:B------:R-:W-:Y:S03]  /*f270*/  HMMA.16816.F32.BF16 R176, R176, R196, RZ ;  /* 0x000000c4b0b0723c */ /* 0x000fe600000418ff */
[----:B------:R4:W5:Y:S04]  /*f280*/  LDL.LU R155, [R1+0x1374] ;  /* 0x00137400019b7983 */ /* 0x0009680000300800 */
[----:B------:R4:W5:Y:S01]  /*f290*/  LDL.LU R154, [R1+0x1370] ;  /* 0x00137000019a7983 */ /* 0x0009620000300800 */
[----:B-1----:R-:W-:Y:S03]  /*f2a0*/  HMMA.16816.F32.BF16 R128, R172, R28, RZ ;  /* 0x0000001cac80723c */ /* 0x002fe600000418ff */
[----:B------:R4:W5:Y:S04]  /*f2b0*/  LDL.LU R153, [R1+0x136c] ;  /* 0x00136c0001997983 */ /* 0x0009680000300800 */
[----:B------:R4:W5:Y:S01]  /*f2c0*/  LDL.LU R152, [R1+0x1368] ;  /* 0x0013680001987983 */ /* 0x0009620000300800 */
[-C--:B------:R-:W-:Y:S03]  /*f2d0*/  HMMA.16816.F32.BF16 R148, R148, R196.reuse, RZ ;  /* 0x000000c49494723c */ /* 0x080fe600000418ff */
[----:B------:R4:W5:Y:S04]  /*f2e0*/  LDL.LU R147, [R1+0x1364] ;  /* 0x0013640001937983 */ /* 0x0009680000300800 */
[----:B------:R4:W5:Y:S01]  /*f2f0*/  LDL.LU R146, [R1+0x1360] ;  /* 0x0013600001927983 */ /* 0x0009620000300800 */
[----:B------:R-:W-:Y:S03]  /*f300*/  HMMA.16816.F32.BF16 R172, R172, R196, RZ ;  /* 0x000000c4acac723c */ /* 0x000fe600000418ff */
[----:B------:R4:W5:Y:S04]  /*f310*/  LDL.LU R145, [R1+0x135c] ;  /* 0x00135c0001917983 */ /* 0x0009680000300800 */
[----:B------:R4:W5:Y:S01]  /*f320*/  LDL.LU R144, [R1+0x1358] ;  /* 0x0013580001907983 */ /* 0x0009620000300800 */
[C---:B------:R-:W-:Y:S03]  /*f330*/  HMMA.16816.F32.BF16 R160, R36.reuse, R30, R160 ;  /* 0x0000001e24a0723c */ /* 0x040fe600000418a0 */
[----:B------:R4:W5:Y:S04]  /*f340*/  LDL.LU R143, [R1+0x1354] ;  /* 0x00135400018f7983 */ /* 0x0009680000300800 */
[----:B------:R4:W5:Y:S01]  /*f350*/  LDL.LU R142, [R1+0x1350] ;  /* 0x00135000018e7983 */ /* 0x0009620000300800 */
[----:B------:R-:W-:Y:S03]  /*f360*/  HMMA.16816.F32.BF16 R36, R36, R198, R204 ;  /* 0x000000c62424723c */ /* 0x000fe600000418cc */
[----:B------:R-:W1:Y:S04]  /*f370*/  LDSM.16.MT88.4 R204, [R3+0x21800] ;  /* 0x0218000003cc783b */ /* 0x000e680000004200 */
[----:B------:R4:W5:Y:S01]  /*f380*/  LDL.LU R141, [R1+0x134c] ;  /* 0x00134c00018d7983 */ /* 0x0009620000300800 */
[C---:B------:R-:W-:Y:S03]  /*f390*/  HMMA.16816.F32.BF16 R200, R32.reuse, R30, R200 ;  /* 0x0000001e20c8723c */ /* 0x040fe600000418c8 */
[----:B------:R4:W5:Y:S04]  /*f3a0*/  LDL.LU R140, [R1+0x1348] ;  /* 0x00134800018c7983 */ /* 0x0009680000300800 */
[----:B------:R4:W5:Y:S01]  /*f3b0*/  LDL.LU R139, [R1+0x1344] ;  /* 0x00134400018b7983 */ /* 0x0009620000300800 */
[----:B------:R-:W-:Y:S03]  /*f3c0*/  HMMA.16816.F32.BF16 R32, R32, R198, R176 ;  /* 0x000000c62020723c */ /* 0x000fe600000418b0 */
[----:B------:R-:W-:Y:S04]  /*f3d0*/  LDSM.16.MT88.4 R176, [R216+0x21800] ;  /* 0x02180000d8b0783b */ /* 0x000fe80000004200 */
        /* <DEDUP_REMOVED lines=8> */
[----:B------:R-:W1:Y:S04]  /*f460*/  LDSM.16.MT88.4 R128, [R218+0x21800] ;  /* 0x02180000da80783b */ /* 0x000e680000004200 */
[----:B------:R4:W5:Y:S01]  /*f470*/  LDL.LU R134, [R1+0x1330] ;  /* 0x0013300001867983 */ /* 0x0009620000300800 */
[----:B------:R-:W-:Y:S03]  /*f480*/  HMMA.16816.F32.BF16 R196, R168, R198, R172 ;  /* 0x000000c6a8c4723c */ /* 0x000fe600000418ac */
[----:B------:R-:W-:Y:S04]  /*f490*/  LDSM.16.MT88.4 R172, [R3+0x22000] ;  /* 0x0220000003ac783b */ /* 0x000fe80000004200 */
[----:B------:R-:W-:Y:S01]  /*f4a0*/  LDSM.16.M88.4 R168, [R224+0x10080] ;  /* 0x01008000e0a8783b */ /* 0x000fe20000000200 */
[C---:B0-----:R-:W-:Y:S03]  /*f4b0*/  HMMA.16816.F32.BF16 R160, R208.reuse, R16, R160 ;  /* 0x00000010d0a0723c */ /* 0x041fe600000418a0 */
[----:B------:R4:W5:Y:S04]  /*f4c0*/  LDL.LU R133, [R1+0x132c] ;  /* 0x00132c0001857983 */ /* 0x0009680000300800 */
[----:B------:R4:W5:Y:S01]  /*f4d0*/  LDL.LU R132, [R1+0x1328] ;  /* 0x0013280001847983 */ /* 0x0009620000300800 */
[----:B------:R-:W-:Y:S03]  /*f4e0*/  HMMA.16816.F32.BF16 R208, R208, R184, R36 ;  /* 0x000000b8d0d0723c */ /* 0x000fe60000041824 */
[----:B------:R-:W0:Y:S04]  /*f4f0*/  LDSM.16.M88.4 R36, [R224+0x80] ;  /* 0x00008000e024783b */ /* 0x000e280000000200 */
[----:B------:R4:W5:Y:S01]  /*f500*/  LDL.LU R127, [R1+0x1324] ;  /* 0x00132400017f7983 */ /* 0x0009620000300800 */
[C---:B--2---:R-:W-:Y:S03]  /*f510*/  HMMA.16816.F32.BF16 R200, R192.reuse, R16, R200 ;  /* 0x00000010c0c8723c */ /* 0x044fe600000418c8 */
[----:B------:R4:W5:Y:S04]  /*f520*/  LDL.LU R126, [R1+0x1320] ;  /* 0x00132000017e7983 */ /* 0x0009680000300800 */
[----:B------:R4:W5:Y:S01]  /*f530*/  LDL.LU R125, [R1+0x131c] ;  /* 0x00131c00017d7983 */ /* 0x0009620000300800 */
[----:B------:R-:W-:Y:S03]  /*f540*/  HMMA.16816.F32.BF16 R192, R192, R184, R32 ;  /* 0x000000b8c0c0723c */ /* 0x000fe60000041820 */
[----:B------:R-:W2:Y:S04]  /*f550*/  LDSM.16.MT88.4 R32, [R225+0x22000] ;  /* 0x02200000e120783b */ /* 0x000ea80000004200 */
[----:B------:R4:W5:Y:S01]  /*f560*/  LDL.LU R124, [R1+0x1318] ;  /* 0x00131800017c7983 */ /* 0x0009620000300800 */
[C---:B------:R-:W-:Y:S03]  /*f570*/  HMMA.16816.F32.BF16 R64, R156.reuse, R16, R64 ;  /* 0x000000109c40723c */ /* 0x040fe60000041840 */
[----:B------:R4:W5:Y:S04]  /*f580*/  LDL.LU R123, [R1+0x1314] ;  /* 0x00131400017b7983 */ /* 0x0009680000300800 */
[----:B------:R4:W5:Y:S01]  /*f590*/  LDL.LU R122, [R1+0x1310] ;  /* 0x00131000017a7983 */ /* 0x0009620000300800 */
[----:B------:R-:W-:Y:S03]  /*f5a0*/  HMMA.16816.F32.BF16 R156, R156, R184, R20 ;  /* 0x000000b89c9c723c */ /* 0x000fe60000041814 */
[----:B------:R-:W0:Y:S04]  /*f5b0*/  LDSM.16.MT88.4 R20, [R218+0x22000] ;  /* 0x02200000da14783b */ /* 0x000e280000004200 */
[----:B------:R4:W5:Y:S01]  /*f5c0*/  LDL.LU R121, [R1+0x130c] ;  /* 0x00130c0001797983 */ /* 0x0009620000300800 */
[C---:B---3--:R-:W-:Y:S03]  /*f5d0*/  HMMA.16816.F32.BF16 R28, R188.reuse, R16, R28 ;  /* 0x00000010bc1c723c */ /* 0x048fe6000004181c */
[----:B------:R4:W5:Y:S04]  /*f5e0*/  LDL.LU R120, [R1+0x1308] ;  /* 0x0013080001787983 */ /* 0x0009680000300800 */
[----:B------:R4:W5:Y:S01]  /*f5f0*/  LDL.LU R119, [R1+0x1304] ;  /* 0x0013040001777983 */ /* 0x0009620000300800 */
[----:B------:R-:W-:Y:S03]  /*f600*/  HMMA.16816.F32.BF16 R188, R188, R184, R196 ;  /* 0x000000b8bcbc723c */ /* 0x000fe600000418c4 */
[----:B------:R-:W3:Y:S04]  /*f610*/  LDSM.16.MT88.4 R196, [R216+0x22000] ;  /* 0x02200000d8c4783b */ /* 0x000ee80000004200 */
[----:B------:R4:W5:Y:S01]  /*f620*/  LDL.LU R118, [R1+0x1300] ;  /* 0x0013000001767983 */ /* 0x0009620000300800 */
[C---:B-1----:R-:W-:Y:S03]  /*f630*/  HMMA.16816.F32.BF16 R160, R204.reuse, R18, R160 ;  /* 0x00000012cca0723c */ /* 0x042fe600000418a0 */
        /* <DEDUP_REMOVED lines=21> */
[----:B------:R-:W1:Y:S04]  /*f790*/  LDSM.16.MT88.4 R184, [R216+0x22800] ;  /* 0x02280000d8b8783b */ /* 0x000e680000004200 */
[----:B------:R-:W1:Y:S01]  /*f7a0*/  LDSM.16.M88.4 R188, [R226+0x80] ;  /* 0x00008000e2bc783b */ /* 0x000e620000000200 */
[C---:B0-----:R-:W-:Y:S03]  /*f7b0*/  HMMA.16816.F32.BF16 R160, R172.reuse, R36, R160 ;  /* 0x00000024aca0723c */ /* 0x041fe600000418a0 */
[----:B------:R4:W5:Y:S04]  /*f7c0*/  LDL.LU R107, [R1+0x12d4] ;  /* 0x0012d400016b7983 */ /* 0x0009680000300800 */
[----:B------:R4:W5:Y:S01]  /*f7d0*/  LDL.LU R106, [R1+0x12d0] ;  /* 0x0012d000016a7983 */ /* 0x0009620000300800 */
[----:B------:R-:W-:Y:S03]  /*f7e0*/  HMMA.16816.F32.BF16 R204, R172, R168, R204 ;  /* 0x000000a8accc723c */ /* 0x000fe600000418cc */
[----:B------:R-:W-:Y:S04]  /*f7f0*/  LDSM.16.MT88.4 R172, [R225+0x23000] ;  /* 0x02300000e1ac783b */ /* 0x000fe80000004200 */
[----:B------:R4:W5:Y:S01]  /*f800*/  LDL.LU R105, [R1+0x12cc] ;  /* 0x0012cc0001697983 */ /* 0x0009620000300800 */
[C---:B--2---:R-:W-:Y:S03]  /*f810*/  HMMA.16816.F32.BF16 R200, R32.reuse, R36, R200 ;  /* 0x0000002420c8723c */ /* 0x044fe600000418c8 */
        /* <DEDUP_REMOVED lines=9> */
[----:B------:R-:W0:Y:S04]  /*f8b0*/  LDSM.16.M88.4 R128, [R226+0x10080] ;  /* 0x01008000e280783b */ /* 0x000e280000000200 */
[----:B------:R4:W5:Y:S01]  /*f8c0*/  LDL.LU R99, [R1+0x12b4] ;  /* 0x0012b40001637983 */ /* 0x0009620000300800 */
[C---:B---3--:R-:W-:Y:S03]  /*f8d0*/  HMMA.16816.F32.BF16 R16, R196.reuse, R36, R16 ;  /* 0x00000024c410723c */ /* 0x048fe60000041810 */
[----:B------:R4:W5:Y:S04]  /*f8e0*/  LDL.LU R98, [R1+0x12b0] ;  /* 0x0012b00001627983 */ /* 0x0009680000300800 */
[----:B------:R4:W5:Y:S01]  /*f8f0*/  LDL.LU R97, [R1+0x12ac] ;  /* 0x0012ac0001617983 */ /* 0x0009620000300800 */
[----:B------:R-:W-:Y:S03]  /*f900*/  HMMA.16816.F32.BF16 R196, R196, R168, R176 ;  /* 0x000000a8c4c4723c */ /* 0x000fe600000418b0 */
[----:B------:R-:W2:Y:S04]  /*f910*/  LDSM.16.MT88.4 R176, [R216+0x23000] ;  /* 0x02300000d8b0783b */ /* 0x000ea80000004200 */
[----:B------:R4:W5:Y:S01]  /*f920*/  LDL.LU R96, [R1+0x12a8] ;  /* 0x0012a80001607983 */ /* 0x0009620000300800 */
[C---:B-1----:R-:W-:Y:S03]  /*f930*/  HMMA.16816.F32.BF16 R160, R208.reuse, R38, R160 ;  /* 0x00000026d0a0723c */ /* 0x042fe600000418a0 */
        /* <DEDUP_REMOVED lines=15> */
[----:B------:R-:W3:Y:S04]  /*fa30*/  LDSM.16.MT88.4 R20, [R225+0x23800] ;  /* 0x02380000e114783b */ /* 0x000ee80000004200 */
[----:B------:R4:W5:Y:S01]  /*fa40*/  LDL.LU R87, [R1+0x1284] ;  /* 0x0012840001577983 */ /* 0x0009620000300800 */
[C---:B------:R-:W-:Y:S03]  /*fa50*/  HMMA.16816.F32.BF16 R36, R184.reuse, R38, R16 ;  /* 0x00000026b824723c */ /* 0x040fe60000041810 */
[----:B------:R-:W1:Y:S04]  /*fa60*/  LDSM.16.MT88.4 R16, [R218+0x23800] ;  /* 0x02380000da10783b */ /* 0x000e680000004200 */
[----:B------:R4:W5:Y:S01]  /*fa70*/  LDL.LU R86, [R1+0x1280] ;  /* 0x0012800001567983 */ /* 0x0009620000300800 */
[----:B------:R-:W-:Y:S03]  /*fa80*/  HMMA.16816.F32.BF16 R184, R184, R170, R196 ;  /* 0x000000aab8b8723c */ /* 0x000fe600000418c4 */
[----:B------:R-:W1:Y:S04]  /*fa90*/  LDSM.16.MT88.4 R168, [R216+0x23800] ;  /* 0x02380000d8a8783b */ /* 0x000e680000004200 */
[----:B------:R-:W-:Y:S01]  /*faa0*/  LDSM.16.MT88.4 R196, [R225+0x24000] ;  /* 0x02400000e1c4783b */ /* 0x000fe20000004200 */
[C---:B------:R-:W-:Y:S03]  /*fab0*/  HMMA.16816.F32.BF16 R160, R192.reuse, R188, R160 ;  /* 0x000000bcc0a0723c */ /* 0x040fe600000418a0 */
[----:B------:R4:W5:Y:S04]  /*fac0*/  LDL.LU R85, [R1+0x127c] ;  /* 0x00127c0001557983 */ /* 0x0009680000300800 */
[----:B------:R4:W5:Y:S01]  /*fad0*/  LDL.LU R84, [R1+0x1278] ;  /* 0x0012780001547983 */ /* 0x0009620000300800 */
[----:B0-----:R-:W-:Y:S03]  /*fae0*/  HMMA.16816.F32.BF16 R208, R192, R128, R208 ;  /* 0x00000080c0d0723c */ /* 0x001fe600000418d0 */
        /* <DEDUP_REMOVED lines=8> */
[C---:B------:R-:W-:Y:S03]  /*fb70*/  HMMA.16816.F32.BF16 R64, R148.reuse, R188, R64 ;  /* 0x000000bc9440723c */ /* 0x040fe60000041840 */
        /* <DEDUP_REMOVED lines=17> */
[C---:B---3--:R-:W-:Y:S03]  /*fc90*/  HMMA.16816.F32.BF16 R200, R20.reuse, R190, R200 ;  /* 0x000000be14c8723c */ /* 0x048fe600000418c8 */
        /* <DEDUP_REMOVED lines=17> */
[C---:B0-----:R-:W-:Y:S03]  /*fdb0*/  HMMA.16816.F32.BF16 R160, R204.reuse, R156, R160 ;  /* 0x0000009ccca0723c */ /* 0x041fe600000418a0 */
        /* <DEDUP_REMOVED lines=27> */
[----:B------:R-:W1:Y:S04]  /*ff70*/  LDSM.16.MT88.4 R204, [R3+0x25800] ;  /* 0x0258000003cc783b */ /* 0x000e680000004200 */
[----:B------:R4:W5:Y:S01]  /*ff80*/  LDL.LU R45, [R1+0x11ec] ;  /* 0x0011ec00012d7983 */ /* 0x0009620000300800 */
[-C--:B---3--:R-:W-:Y:S03]  /*ff90*/  HMMA.16816.F32.BF16 R200, R148, R158.reuse, R200 ;  /* 0x0000009e94c8723c */ /* 0x088fe600000418c8 */
[----:B------:R4:W5:Y:S04]  /*ffa0*/  LDL.LU R44, [R1+0x11e8] ;  /* 0x0011e800012c7983 */ /* 0x0009680000300800 */
[----:B------:R4:W5:Y:S01]  /*ffb0*/  LDL.LU R43, [R1+0x11e4] ;  /* 0x0011e400012b7983 */ /* 0x0009620000300800 */
[----:B------:R-:W-:Y:S03]  /*ffc0*/  HMMA.16816.F32.BF16 R64, R36, R158, R64 ;  /* 0x0000009e2440723c */ /* 0x000fe60000041840 */
[----:B------:R4:W5:Y:S04]  /*ffd0*/  LDL.LU R42, [R1+0x11e0] ;  /* 0x0011e000012a7983 */ /* 0x0009680000300800 */
[----:B------:R4:W5:Y:S01]  /*ffe0*/  LDL.LU R41, [R1+0x11dc] ;  /* 0x0011dc0001297983 */ /* 0x0009620000300800 */
[-C--:B------:R-:W-:Y:S03]  /*fff0*/  HMMA.16816.F32.BF16 R148, R148, R30.reuse, R196 ;  /* 0x0000001e9494723c */ /* 0x080fe600000418c4 */
[----:B------:R-:W3:Y:S04]  /*10000*/  LDSM.16.MT88.4 R196, [R225+0x25800] ;  /* 0x02580000e1c4783b */ /* 0x000ee80000004200 */
[----:B------:R4:W5:Y:S01]  /*10010*/  LDL.LU R40, [R1+0x11d8] ;  /* 0x0011d80001287983 */ /* 0x0009620000300800 */
[----:B------:R-:W-:Y:S03]  /*10020*/  HMMA.16816.F32.BF16 R36, R36, R30, R192 ;  /* 0x0000001e2424723c */ /* 0x000fe600000418c0 */
[----:B------:R-:W1:Y:S04]  /*10030*/  LDSM.16.MT88.4 R192, [R218+0x25800] ;  /* 0x02580000dac0783b */ /* 0x000e680000004200 */
[----:B------:R4:W5:Y:S01]  /*10040*/  LDL.LU R27, [R1+0x11d4] ;  /* 0x0011d400011b7983 */ /* 0x0009620000300800 */
[C---:B------:R-:W-:Y:S03]  /*10050*/  HMMA.16816.F32.BF16 R156, R168.reuse, R158, R188 ;  /* 0x0000009ea89c723c */ /* 0x040fe600000418bc */
[----:B------:R-:W-:Y:S04]  /*10060*/  LDSM.16.MT88.4 R188, [R218+0x26000] ;  /* 0x02600000dabc783b */ /* 0x000fe80000004200 */
[----:B------:R4:W5:Y:S01]  /*10070*/  LDL.LU R26, [R1+0x11d0] ;  /* 0x0011d000011a7983 */ /* 0x0009620000300800 */
[----:B------:R-:W-:Y:S03]  /*10080*/  HMMA.16816.F32.BF16 R28, R168, R30, R184 ;  /* 0x0000001ea81c723c */ /* 0x000fe600000418b8 */
[----:B------:R-:W1:Y:S04]  /*10090*/  LDSM.16.MT88.4 R168, [R216+0x25800] ;  /* 0x02580000d8a8783b */ /* 0x000e680000004200 */
[----:B------:R-:W-:Y:S01]  /*100a0*/  LDSM.16.M88.4 R184, [R224+0x180] ;  /* 0x00018000e0b8783b */ /* 0x000fe20000000200 */
[C---:B0-----:R-:W-:Y:S03]  /*100b0*/  HMMA.16816.F32.BF16 R160, R208.reuse, R20, R160 ;  /* 0x00000014d0a0723c */ /* 0x041fe600000418a0 */
[----:B------:R4:W5:Y:S04]  /*100c0*/  LDL.LU R25, [R1+0x11cc] ;  /* 0x0011cc0001197983 */ /* 0x0009680000300800 */
[----:B------:R4:W5:Y:S01]  /*100d0*/  LDL.LU R24, [R1+0x11c8] ;  /* 0x0011c80001187983 */ /* 0x0009620000300800 */
[----:B------:R-:W-:Y:S03]  /*100e0*/  HMMA.16816.F32.BF16 R208, R208, R16, R172 ;  /* 0x00000010d0d0723c */ /* 0x000fe600000418ac */
[----:B------:R-:W0:Y:S04]  /*100f0*/  LDSM.16.MT88.4 R172, [R3+0x26000] ;  /* 0x0260000003ac783b */ /* 0x000e280000004200 */
[----:B------:R4:W5:Y:S01]  /*10100*/  LDL.LU R15, [R1+0x11c4] ;  /* 0x0011c400010f7983 */ /* 0x0009620000300800 */
[-C--:B------:R-:W-:Y:S03]  /*10110*/  HMMA.16816.F32.BF16 R200, R32, R20.reuse, R200 ;  /* 0x0000001420c8723c */ /* 0x080fe600000418c8 */
[----:B------:R4:W5:Y:S04]  /*10120*/  LDL.LU R14, [R1+0x11c0] ;  /* 0x0011c000010e7983 */ /* 0x0009680000300800 */
[----:B------:R4:W5:Y:S01]  /*10130*/  LDL.LU R13, [R1+0x11bc] ;  /* 0x0011bc00010d7983 */ /* 0x0009620000300800 */
[----:B------:R-:W-:Y:S03]  /*10140*/  HMMA.16816.F32.BF16 R64, R176, R20, R64 ;  /* 0x00000014b040723c */ /* 0x000fe60000041840 */
[----:B------:R4:W5:Y:S04]  /*10150*/  LDL.LU R12, [R1+0x11b8] ;  /* 0x0011b800010c7983 */ /* 0x0009680000300800 */
[----:B------:R4:W5:Y:S01]  /*10160*/  LDL.LU R11, [R1+0x11b4] ;  /* 0x0011b400010b7983 */ /* 0x0009620000300800 */
[-C--:B------:R-:W-:Y:S03]  /*10170*/  HMMA.16816.F32.BF16 R32, R32, R16.reuse, R148 ;  /* 0x000000102020723c */ /* 0x080fe60000041894 */
[----:B------:R-:W-:Y:S04]  /*10180*/  LDSM.16.MT88.4 R148, [R225+0x26000] ;  /* 0x02600000e194783b */ /* 0x000fe80000004200 */
        /* <DEDUP_REMOVED lines=10> */
[C---:B-1----:R-:W-:Y:S08]  /*10230*/  HMMA.16816.F32.BF16 R160, R204.reuse, R22, R160 ;  /* 0x00000016cca0723c */ /* 0x042ff000000418a0 */
[----:B------:R-:W-:Y:S01]  /*10240*/  HMMA.16816.F32.BF16 R208, R204, R18, R208 ;  /* 0x00000012ccd0723c */ /* 0x000fe200000418d0 */
[----:B------:R-:W-:Y:S07]  /*10250*/  LDSM.16.MT88.4 R204, [R218+0x27000] ;  /* 0x02700000dacc783b */ /* 0x000fee0000004200 */
[C---:B---3--:R-:W-:Y:S08]  /*10260*/  HMMA.16816.F32.BF16 R200, R196.reuse, R22, R200 ;  /* 0x00000016c4c8723c */ /* 0x048ff000000418c8 */
[----:B------:R-:W-:Y:S01]  /*10270*/  HMMA.16816.F32.BF16 R32, R196, R18, R32 ;  /* 0x00000012c420723c */ /* 0x000fe20000041820 */
[----:B------:R-:W1:Y:S07]  /*10280*/  LDSM.16.MT88.4 R196, [R3+0x26800] ;  /* 0x0268000003c4783b */ /* 0x000e6e0000004200 */
[C---:B------:R-:W-:Y:S08]  /*10290*/  HMMA.16816.F32.BF16 R64, R192.reuse, R22, R64 ;  /* 0x00000016c040723c */ /* 0x040ff00000041840 */
[----:B------:R-:W-:Y:S01]  /*102a0*/  HMMA.16816.F32.BF16 R176, R192, R18, R176 ;  /* 0x00000012c0b0723c */ /* 0x000fe200000418b0 */
[----:B------:R-:W-:Y:S07]  /*102b0*/  LDSM.16.MT88.4 R192, [R218+0x26800] ;  /* 0x02680000dac0783b */ /* 0x000fee0000004200 */
[C---:B------:R-:W-:Y:S01]  /*102c0*/  HMMA.16816.F32.BF16 R156, R168.reuse, R22, R156 ;  /* 0x00000016a89c723c */ /* 0x040fe2000004189c */
[----:B------:R-:W3:Y:S07]  /*102d0*/  LDSM.16.MT88.4 R20, [R225+0x26800] ;  /* 0x02680000e114783b */ /* 0x000eee0000004200 */
[----:B------:R-:W-:Y:S01]  /*102e0*/  HMMA.16816.F32.BF16 R128, R168, R18, R128 ;  /* 0x00000012a880723c */ /* 0x000fe20000041880 */
[----:B------:R-:W1:Y:S04]  /*102f0*/  LDSM.16.MT88.4 R16, [R216+0x26800] ;  /* 0x02680000d810783b */ /* 0x000e680000004200 */
[----:B------:R-:W-:Y:S03]  /*10300*/  LDSM.16.MT88.4 R168, [R3+0x27000] ;  /* 0x0270000003a8783b */ /* 0x000fe60000004200 */
[C---:B0-----:R-:W-:Y:S08]  /*10310*/  HMMA.16816.F32.BF16 R160, R172.reuse, R184, R160 ;  /* 0x000000b8aca0723c */ /* 0x041ff000000418a0 */
[----:B------:R-:W-:Y:S08]  /*10320*/  HMMA.16816.F32.BF16 R208, R172, R36, R208 ;  /* 0x00000024acd0723c */ /* 0x000ff000000418d0 */
[C---:B------:R-:W-:Y:S08]  /*10330*/  HMMA.16816.F32.BF16 R200, R148.reuse, R184, R200 ;  /* 0x000000b894c8723c */ /* 0x040ff000000418c8 */
[----:B------:R-:W-:Y:S01]  /*10340*/  HMMA.16816.F32.BF16 R32, R148, R36, R32 ;  /* 0x000000249420723c */ /* 0x000fe20000041820 */
[----:B------:R-:W-:Y:S07]  /*10350*/  LDSM.16.MT88.4 R148, [R225+0x27000] ;  /* 0x02700000e194783b */ /* 0x000fee0000004200 */
[C---:B------:R-:W-:Y:S08]  /*10360*/  HMMA.16816.F32.BF16 R64, R188.reuse, R184, R64 ;  /* 0x000000b8bc40723c */ /* 0x040ff00000041840 */
[----:B------:R-:W-:Y:S01]  /*10370*/  HMMA.16816.F32.BF16 R176, R188, R36, R176 ;  /* 0x00000024bcb0723c */ /* 0x000fe200000418b0 */
[----:B------:R-:W0:Y:S07]  /*10380*/  LDSM.16.M88.4 R188, [R226+0x180] ;  /* 0x00018000e2bc783b */ /* 0x000e2e0000000200 */
[C---:B--2---:R-:W-:Y:S01]  /*10390*/  HMMA.16816.F32.BF16 R172, R28.reuse, R184, R156 ;  /* 0x000000b81cac723c */ /* 0x044fe2000004189c */
[----:B------:R-:W2:Y:S07]  /*103a0*/  LDSM.16.M88.4 R156, [R226+0x10180] ;  /* 0x01018000e29c783b */ /* 0x000eae0000000200 */
[----:B------:R-:W-:Y:S01]  /*103b0*/  HMMA.16816.F32.BF16 R128, R28, R36, R128 ;  /* 0x000000241c80723c */ /* 0x000fe20000041880 */
[----:B------:R-:W0:Y:S07]  /*103c0*/  LDSM.16.MT88.4 R28, [R216+0x27000] ;  /* 0x02700000d81c783b */ /* 0x000e2e0000004200 */
[C---:B-1----:R-:W-:Y:S08]  /*103d0*/  HMMA.16816.F32.BF16 R160, R196.reuse, R186, R160 ;  /* 0x000000bac4a0723c */ /* 0x042ff000000418a0 */
[----:B------:R-:W-:Y:S01]  /*103e0*/  HMMA.16816.F32.BF16 R208, R196, R38, R208 ;  /* 0x00000026c4d0723c */ /* 0x000fe200000418d0 */
[----:B------:R-:W-:Y:S07]  /*103f0*/  LDSM.16.M88.4 R196, [R224+0x200] ;  /* 0x00020000e0c4783b */ /* 0x000fee0000000200 */
[C---:B---3--:R-:W-:Y:S08]  /*10400*/  HMMA.16816.F32.BF16 R200, R20.reuse, R186, R200 ;  /* 0x000000ba14c8723c */ /* 0x048ff000000418c8 */
[----:B------:R-:W-:Y:S01]  /*10410*/  HMMA.16816.F32.BF16 R32, R20, R38, R32 ;  /* 0x000000261420723c */ /* 0x000fe20000041820 */
[----:B------:R-:W1:Y:S07]  /*10420*/  LDSM.16.MT88.4 R20, [R3+0x27800] ;  /* 0x027800000314783b */ /* 0x000e6e0000004200 */
[C---:B------:R-:W-:Y:S08]  /*10430*/  HMMA.16816.F32.BF16 R64, R192.reuse, R186, R64 ;  /* 0x000000bac040723c */ /* 0x040ff00000041840 */
[----:B------:R-:W-:Y:S01]  /*10440*/  HMMA.16816.F32.BF16 R176, R192, R38, R176 ;  /* 0x00000026c0b0723c */ /* 0x000fe200000418b0 */
[----:B------:R-:W3:Y:S07]  /*10450*/  LDSM.16.MT88.4 R192, [R225+0x27800] ;  /* 0x02780000e1c0783b */ /* 0x000eee0000004200 */
[C---:B------:R-:W-:Y:S01]  /*10460*/  HMMA.16816.F32.BF16 R172, R16.reuse, R186, R172 ;  /* 0x000000ba10ac723c */ /* 0x040fe200000418ac */
[----:B------:R-:W1:Y:S07]  /*10470*/  LDSM.16.MT88.4 R184, [R218+0x27800] ;  /* 0x02780000dab8783b */ /* 0x000e6e0000004200 */
[----:B------:R-:W-:Y:S01]  /*10480*/  HMMA.16816.F32.BF16 R128, R16, R38, R128 ;  /* 0x000000261080723c */ /* 0x000fe20000041880 */
[----:B------:R-:W1:Y:S04]  /*10490*/  LDSM.16.MT88.4 R16, [R216+0x27800] ;  /* 0x02780000d810783b */ /* 0x000e680000004200 */
[----:B------:R-:W-:Y:S03]  /*104a0*/  LDSM.16.MT88.4 R36, [R225+0x28000] ;  /* 0x02800000e124783b */ /* 0x000fe60000004200 */
[C---:B0-----:R-:W-:Y:S08]  /*104b0*/  HMMA.16816.F32.BF16 R160, R168.reuse, R188, R160 ;  /* 0x000000bca8a0723c */ /* 0x041ff000000418a0 */
[----:B--2---:R-:W-:Y:S01]  /*104c0*/  HMMA.16816.F32.BF16 R208, R168, R156, R208 ;  /* 0x0000009ca8d0723c */ /* 0x004fe200000418d0 */
[----:B------:R-:W0:Y:S07]  /*104d0*/  LDSM.16.MT88.4 R168, [R3+0x28000] ;  /* 0x0280000003a8783b */ /* 0x000e2e0000004200 */
[C---:B------:R-:W-:Y:S08]  /*104e0*/  HMMA.16816.F32.BF16 R200, R148.reuse, R188, R200 ;  /* 0x000000bc94c8723c */ /* 0x040ff000000418c8 */
[----:B------:R-:W-:Y:S01]  /*104f0*/  HMMA.16816.F32.BF16 R32, R148, R156, R32 ;  /* 0x0000009c9420723c */ /* 0x000fe20000041820 */
[----:B------:R-:W2:Y:S07]  /*10500*/  LDSM.16.M88.4 R148, [R224+0x10200] ;  /* 0x01020000e094783b */ /* 0x000eae0000000200 */
[C---:B------:R-:W-:Y:S08]  /*10510*/  HMMA.16816.F32.BF16 R64, R204.reuse, R188, R64 ;  /* 0x000000bccc40723c */ /* 0x040ff00000041840 */
[----:B------:R-:W-:Y:S01]  /*10520*/  HMMA.16816.F32.BF16 R176, R204, R156, R176 ;  /* 0x0000009cccb0723c */ /* 0x000fe200000418b0 */
[----:B------:R-:W0:Y:S07]  /*10530*/  LDSM.16.MT88.4 R204, [R218+0x28000] ;  /* 0x02800000dacc783b */ /* 0x000e2e0000004200 */
[C---:B------:R-:W-:Y:S08]  /*10540*/  HMMA.16816.F32.BF16 R172, R28.reuse, R188, R172 ;  /* 0x000000bc1cac723c */ /* 0x040ff000000418ac */
[----:B------:R-:W-:Y:S01]  /*10550*/  HMMA.16816.F32.BF16 R128, R28, R156, R128 ;  /* 0x0000009c1c80723c */ /* 0x000fe20000041880 */
[----:B------:R-:W0:Y:S07]  /*10560*/  LDSM.16.MT88.4 R28, [R216+0x28000] ;  /* 0x02800000d81c783b */ /* 0x000e2e0000004200 */
[C---:B-1----:R-:W-:Y:S08]  /*10570*/  HMMA.16816.F32.BF16 R160, R20.reuse, R190, R160 ;  /* 0x000000be14a0723c */ /* 0x042ff000000418a0 */
[----:B------:R-:W-:Y:S01]  /*10580*/  HMMA.16816.F32.BF16 R208, R20, R158, R208 ;  /* 0x0000009e14d0723c */ /* 0x000fe200000418d0 */
[----:B------:R-:W1:Y:S07]  /*10590*/  LDSM.16.MT88.4 R20, [R3+0x28800] ;  /* 0x028800000314783b */ /* 0x000e6e0000004200 */
[C---:B---3--:R-:W-:Y:S08]  /*105a0*/  HMMA.16816.F32.BF16 R200, R192.reuse, R190, R200 ;  /* 0x000000bec0c8723c */ /* 0x048ff000000418c8 */
[----:B------:R-:W-:Y:S01]  /*105b0*/  HMMA.16816.F32.BF16 R32, R192, R158, R32 ;  /* 0x0000009ec020723c */ /* 0x000fe20000041820 */
[----:B------:R-:W-:Y:S07]  /*105c0*/  LDSM.16.M88.4 R192, [R226+0x200] ;  /* 0x00020000e2c0783b */ /* 0x000fee0000000200 */
        /* <DEDUP_REMOVED lines=22> */
[----:B------:R-:W-:Y:S07]  /*10730*/  LDSM.16.MT88.4 R20, [R218+0x29800] ;  /* 0x02980000da14783b */ /* 0x000fee0000004200 */
[C---:B---3--:R-:W-:Y:S08]  /*10740*/  HMMA.16816.F32.BF16 R200, R172.reuse, R198, R200 ;  /* 0x000000c6acc8723c */ /* 0x048ff000000418c8 */
[----:B------:R-:W-:Y:S01]  /*10750*/  HMMA.16816.F32.BF16 R32, R172, R150, R32 ;  /* 0x00000096ac20723c */ /* 0x000fe20000041820 */
[----:B------:R-:W-:Y:S07]  /*10760*/  LDSM.16.MT88.4 R172, [R225+0x29800] ;  /* 0x02980000e1ac783b */ /* 0x000fee0000004200 */
[C---:B------:R-:W-:Y:S08]  /*10770*/  HMMA.16816.F32.BF16 R64, R184.reuse, R198, R64 ;  /* 0x000000c6b840723c */ /* 0x040ff00000041840 */
[----:B------:R-:W-:Y:S01]  /*10780*/  HMMA.16816.F32.BF16 R176, R184, R150, R176 ;  /* 0x00000096b8b0723c */ /* 0x000fe200000418b0 */
[----:B------:R-:W1:Y:S07]  /*10790*/  LDSM.16.MT88.4 R184, [R3+0x29800] ;  /* 0x0298000003b8783b */ /* 0x000e6e0000004200 */
[C---:B------:R-:W-:Y:S01]  /*107a0*/  HMMA.16816.F32.BF16 R188, R16.reuse, R198, R188 ;  /* 0x000000c610bc723c */ /* 0x040fe200000418bc */
[----:B------:R-:W-:Y:S07]  /*107b0*/  LDSM.16.M88.4 R196, [R224+0x280] ;  /* 0x00028000e0c4783b */ /* 0x000fee0000000200 */
[----:B------:R-:W-:Y:S01]  /*107c0*/  HMMA.16816.F32.BF16 R128, R16, R150, R128 ;  /* 0x000000961080723c */ /* 0x000fe20000041880 */
[----:B------:R-:W3:Y:S04]  /*107d0*/  LDSM.16.MT88.4 R16, [R216+0x29800] ;  /* 0x02980000d810783b */ /* 0x000ee80000004200 */
[----:B------:R-:W1:Y:S03]  /*107e0*/  LDSM.16.MT88.4 R148, [R3+0x2a000] ;  /* 0x02a000000394783b */ /* 0x000e660000004200 */
[C---:B0-----:R-:W-:Y:S08]  /*107f0*/  HMMA.16816.F32.BF16 R160, R168.reuse, R192, R160 ;  /* 0x000000c0a8a0723c */ /* 0x041ff000000418a0 */
[----:B--2---:R-:W-:Y:S01]  /*10800*/  HMMA.16816.F32.BF16 R208, R168, R36, R208 ;  /* 0x00000024a8d0723c */ /* 0x004fe200000418d0 */
[----:B------:R-:W0:Y:S07]  /*10810*/  LDSM.16.M88.4 R168, [R224+0x10280] ;  /* 0x01028000e0a8783b */ /* 0x000e2e0000000200 */
[C---:B------:R-:W-:Y:S08]  /*10820*/  HMMA.16816.F32.BF16 R200, R156.reuse, R192, R200 ;  /* 0x000000c09cc8723c */ /* 0x040ff000000418c8 */
[----:B------:R-:W-:Y:S01]  /*10830*/  HMMA.16816.F32.BF16 R32, R156, R36, R32 ;  /* 0x000000249c20723c */ /* 0x000fe20000041820 */
[----:B------:R-:W2:Y:S07]  /*10840*/  LDSM.16.MT88.4 R156, [R225+0x2a000] ;  /* 0x02a00000e19c783b */ /* 0x000eae0000004200 */
        /* <DEDUP_REMOVED lines=9> */
[C---:B------:R-:W-:Y:S08]  /*108e0*/  HMMA.16816.F32.BF16 R200, R172.reuse, R194, R200 ;  /* 0x000000c2acc8723c */ /* 0x040ff000000418c8 */
[----:B------:R-:W-:Y:S01]  /*108f0*/  HMMA.16816.F32.BF16 R32, R172, R38, R32 ;  /* 0x00000026ac20723c */ /* 0x000fe20000041820 */
[----:B------:R-:W1:Y:S07]  /*10900*/  LDSM.16.MT88.4 R172, [R3+0x2a800] ;  /* 0x02a8000003ac783b */ /* 0x000e6e0000004200 */
[C---:B------:R-:W-:Y:S08]  /*10910*/  HMMA.16816.F32.BF16 R64, R20.reuse, R194, R64 ;  /* 0x000000c21440723c */ /* 0x040ff00000041840 */
[----:B------:R-:W-:Y:S01]  /*10920*/  HMMA.16816.F32.BF16 R176, R20, R38, R176 ;  /* 0x0000002614b0723c */ /* 0x000fe200000418b0 */
[----:B------:R-:W1:Y:S07]  /*10930*/  LDSM.16.MT88.4 R20, [R225+0x2a800] ;  /* 0x02a80000e114783b */ /* 0x000e6e0000004200 */
[C---:B---3--:R-:W-:Y:S01]  /*10940*/  HMMA.16816.F32.BF16 R188, R16.reuse, R194, R188 ;  /* 0x000000c210bc723c */ /* 0x048fe200000418bc */
[----:B------:R-:W-:Y:S07]  /*10950*/  LDSM.16.M88.4 R192, [R226+0x280] ;  /* 0x00028000e2c0783b */ /* 0x000fee0000000200 */
[----:B------:R-:W-:Y:S01]  /*10960*/  HMMA.16816.F32.BF16 R128, R16, R38, R128 ;  /* 0x000000261080723c */ /* 0x000fe20000041880 */
[----:B------:R-:W3:Y:S04]  /*10970*/  LDSM.16.MT88.4 R16, [R216+0x2a800] ;  /* 0x02a80000d810783b */ /* 0x000ee80000004200 */
[----:B------:R-:W-:Y:S03]  /*10980*/  LDSM.16.MT88.4 R36, [R225+0x2b000] ;  /* 0x02b00000e124783b */ /* 0x000fe60000004200 */
[C---:B------:R-:W-:Y:S08]  /*10990*/  HMMA.16816.F32.BF16 R160, R148.reuse, R196, R160 ;  /* 0x000000c494a0723c */ /* 0x040ff000000418a0 */
[----:B0-----:R-:W-:Y:S01]  /*109a0*/  HMMA.16816.F32.BF16 R208, R148, R168, R208 ;  /* 0x000000a894d0723c */ /* 0x001fe200000418d0 */
[----:B------:R-:W-:Y:S07]  /*109b0*/  LDSM.16.M88.4 R148, [R226+0x10280] ;  /* 0x01028000e294783b */ /* 0x000fee0000000200 */
[C---:B--2---:R-:W-:Y:S08]  /*109c0*/  HMMA.16816.F32.BF16 R200, R156.reuse, R196, R200 ;  /* 0x000000c49cc8723c */ /* 0x044ff000000418c8 */
[----:B------:R-:W-:Y:S01]  /*109d0*/  HMMA.16816.F32.BF16 R32, R156, R168, R32 ;  /* 0x000000a89c20723c */ /* 0x000fe20000041820 */
[----:B------:R-:W0:Y:S07]  /*109e0*/  LDSM.16.MT88.4 R156, [R3+0x2b000] ;  /* 0x02b00000039c783b */ /* 0x000e2e0000004200 */
[C---:B------:R-:W-:Y:S08]  /*109f0*/  HMMA.16816.F32.BF16 R64, R204.reuse, R196, R64 ;  /* 0x000000c4cc40723c */ /* 0x040ff00000041840 */
[----:B------:R-:W-:Y:S01]  /*10a00*/  HMMA.16816.F32.BF16 R176, R204, R168, R176 ;  /* 0x000000a8ccb0723c */ /* 0x000fe200000418b0 */
[----:B------:R-:W2:Y:S07]  /*10a10*/  LDSM.16.MT88.4 R204, [R218+0x2b000] ;  /* 0x02b00000dacc783b */ /* 0x000eae0000004200 */
        /* <DEDUP_REMOVED lines=8> */
[----:B------:R-:W-:Y:S07]  /*10aa0*/  LDSM.16.MT88.4 R20, [R225+0x2b800] ;  /* 0x02b80000e114783b */ /* 0x000fee0000004200 */
[C---:B------:R-:W-:Y:S08]  /*10ab0*/  HMMA.16816.F32.BF16 R64, R184.reuse, R198, R64 ;  /* 0x000000c6b840723c */ /* 0x040ff00000041840 */
[----:B------:R-:W-:Y:S01]  /*10ac0*/  HMMA.16816.F32.BF16 R176, R184, R170, R176 ;  /* 0x000000aab8b0723c */ /* 0x000fe200000418b0 */
[----:B------:R-:W1:Y:S07]  /*10ad0*/  LDSM.16.MT88.4 R184, [R3+0x2b800] ;  /* 0x02b8000003b8783b */ /* 0x000e6e0000004200 */
[C---:B---3--:R-:W-:Y:S01]  /*10ae0*/  HMMA.16816.F32.BF16 R188, R16.reuse, R198, R188 ;  /* 0x000000c610bc723c */ /* 0x048fe200000418bc */
[----:B------:R-:W-:Y:S07]  /*10af0*/  LDSM.16.MT88.4 R196, [R225+0x2c000] ;  /* 0x02c00000e1c4783b */ /* 0x000fee0000004200 */
[----:B------:R-:W-:Y:S01]  /*10b00*/  HMMA.16816.F32.BF16 R128, R16, R170, R128 ;  /* 0x000000aa1080723c */ /* 0x000fe20000041880 */
[----:B------:R-:W3:Y:S04]  /*10b10*/  LDSM.16.MT88.4 R16, [R216+0x2b800] ;  /* 0x02b80000d810783b */ /* 0x000ee80000004200 */
[----:B------:R-:W-:Y:S03]  /*10b20*/  LDSM.16.M88.4 R168, [R224+0x300] ;  /* 0x00030000e0a8783b */ /* 0x000fe60000000200 */
[C---:B0-----:R-:W-:Y:S08]  /*10b30*/  HMMA.16816.F32.BF16 R160, R156.reuse, R192, R160 ;  /* 0x000000c09ca0723c */ /* 0x041ff000000418a0 */
[----:B------:R-:W-:Y:S01]  /*10b40*/  HMMA.16816.F32.BF16 R208, R156, R148, R208 ;  /* 0x000000949cd0723c */ /* 0x000fe200000418d0 */
[----:B------:R-:W0:Y:S07]  /*10b50*/  LDSM.16.MT88.4 R156, [R3+0x2c000] ;  /* 0x02c00000039c783b */ /* 0x000e2e0000004200 */
[C---:B------:R-:W-:Y:S08]  /*10b60*/  HMMA.16816.F32.BF16 R200, R36.reuse, R192, R200 ;  /* 0x000000c024c8723c */ /* 0x040ff000000418c8 */
[----:B------:R-:W-:Y:S01]  /*10b70*/  HMMA.16816.F32.BF16 R32, R36, R148, R32 ;  /* 0x000000942420723c */ /* 0x000fe20000041820 */
[----:B------:R-:W0:Y:S07]  /*10b80*/  LDSM.16.M88.4 R36, [R224+0x10300] ;  /* 0x01030000e024783b */ /* 0x000e2e0000000200 */
[C---:B--2---:R-:W-:Y:S08]  /*10b90*/  HMMA.16816.F32.BF16 R64, R204.reuse, R192, R64 ;  /* 0x000000c0cc40723c */ /* 0x044ff00000041840 */
        /* <DEDUP_REMOVED lines=13> */
[----:B------:R-:W-:Y:S07]  /*10c70*/  LDSM.16.MT88.4 R172, [R3+0x2d000] ;  /* 0x02d0000003ac783b */ /* 0x000fee0000004200 */
[C---:B---3--:R-:W-:Y:S01]  /*10c80*/  HMMA.16816.F32.BF16 R188, R16.reuse, R194, R188 ;  /* 0x000000c210bc723c */ /* 0x048fe200000418bc */
[----:B------:R-:W-:Y:S07]  /*10c90*/  LDSM.16.MT88.4 R192, [R225+0x2d000] ;  /* 0x02d00000e1c0783b */ /* 0x000fee0000004200 */
[----:B------:R-:W-:Y:S01]  /*10ca0*/  HMMA.16816.F32.BF16 R128, R16, R150, R128 ;  /* 0x000000961080723c */ /* 0x000fe20000041880 */
[----:B------:R-:W3:Y:S04]  /*10cb0*/  LDSM.16.MT88.4 R16, [R225+0x2c800] ;  /* 0x02c80000e110783b */ /* 0x000ee80000004200 */
[----:B------:R-:W1:Y:S03]  /*10cc0*/  LDSM.16.MT88.4 R148, [R218+0x2c800] ;  /* 0x02c80000da94783b */ /* 0x000e660000004200 */
[C---:B0-----:R-:W-:Y:S08]  /*10cd0*/  HMMA.16816.F32.BF16 R160, R156.reuse, R168, R160 ;  /* 0x000000a89ca0723c */ /* 0x041ff000000418a0 */
[----:B------:R-:W-:Y:S01]  /*10ce0*/  HMMA.16816.F32.BF16 R208, R156, R36, R208 ;  /* 0x000000249cd0723c */ /* 0x000fe200000418d0 */
[----:B------:R-:W0:Y:S07]  /*10cf0*/  LDSM.16.M88.4 R156, [R226+0x300] ;  /* 0x00030000e29c783b */ /* 0x000e2e0000000200 */
[C---:B------:R-:W-:Y:S08]  /*10d00*/  HMMA.16816.F32.BF16 R200, R196.reuse, R168, R200 ;  /* 0x000000a8c4c8723c */ /* 0x040ff000000418c8 */
[----:B------:R-:W-:Y:S01]  /*10d10*/  HMMA.16816.F32.BF16 R32, R196, R36, R32 ;  /* 0x00000024c420723c */ /* 0x000fe20000041820 */
[----:B------:R-:W-:Y:S07]  /*10d20*/  LDSM.16.MT88.4 R196, [R216+0x2d000] ;  /* 0x02d00000d8c4783b */ /* 0x000fee0000004200 */
[C---:B--2---:R-:W-:Y:S08]  /*10d30*/  HMMA.16816.F32.BF16 R64, R204.reuse, R168, R64 ;  /* 0x000000a8cc40723c */ /* 0x044ff00000041840 */
[----:B------:R-:W-:Y:S08]  /*10d40*/  HMMA.16816.F32.BF16 R176, R204, R36, R176 ;  /* 0x00000024ccb0723c */ /* 0x000ff000000418b0 */
[C---:B------:R-:W-:Y:S08]  /*10d50*/  HMMA.16816.F32.BF16 R188, R28.reuse, R168, R188 ;  /* 0x000000a81cbc723c */ /* 0x040ff000000418bc */
[----:B------:R-:W-:Y:S01]  /*10d60*/  HMMA.16816.F32.BF16 R128, R28, R36, R128 ;  /* 0x000000241c80723c */ /* 0x000fe20000041880 */
[----:B------:R-:W2:Y:S07]  /*10d70*/  LDSM.16.M88.4 R28, [R226+0x10300] ;  /* 0x01030000e21c783b */ /* 0x000eae0000000200 */
[C---:B-1----:R-:W-:Y:S08]  /*10d80*/  HMMA.16816.F32.BF16 R160, R20.reuse, R170, R160 ;  /* 0x000000aa14a0723c */ /* 0x042ff000000418a0 */
[----:B------:R-:W-:Y:S01]  /*10d90*/  HMMA.16816.F32.BF16 R208, R20, R38, R208 ;  /* 0x0000002614d0723c */ /* 0x000fe200000418d0 */
[----:B------:R-:W1:Y:S07]  /*10da0*/  LDSM.16.MT88.4 R20, [R218+0x2d000] ;  /* 0x02d00000da14783b */ /* 0x000e6e0000004200 */
[C---:B---3--:R-:W-:Y:S08]  /*10db0*/  HMMA.16816.F32.BF16 R200, R16.reuse, R170, R200 ;  /* 0x000000aa10c8723c */ /* 0x048ff000000418c8 */
[----:B------:R-:W-:Y:S01]  /*10dc0*/  HMMA.16816.F32.BF16 R32, R16, R38, R32 ;  /* 0x000000261020723c */ /* 0x000fe20000041820 */
[----:B------:R-:W3:Y:S07]  /*10dd0*/  LDSM.16.MT88.4 R16, [R3+0x2d800] ;  /* 0x02d800000310783b */ /* 0x000eee0000004200 */
[C---:B------:R-:W-:Y:S08]  /*10de0*/  HMMA.16816.F32.BF16 R64, R148.reuse, R170, R64 ;  /* 0x000000aa9440723c */ /* 0x040ff00000041840 */
[-C--:B------:R-:W-:Y:S01]  /*10df0*/  HMMA.16816.F32.BF16 R176, R148, R38.reuse, R176 ;  /* 0x0000002694b0723c */ /* 0x080fe200000418b0 */
[----:B------:R-:W-:Y:S07]  /*10e00*/  LDSM.16.MT88.4 R148, [R218+0x2d800] ;  /* 0x02d80000da94783b */ /* 0x000fee0000004200 */
[----:B------:R-:W-:Y:S01]  /*10e10*/  HMMA.16816.F32.BF16 R128, R184, R38, R128 ;  /* 0x00000026b880723c */ /* 0x000fe20000041880 */
[----:B------:R-:W3:Y:S07]  /*10e20*/  LDSM.16.MT88.4 R36, [R225+0x2d800] ;  /* 0x02d80000e124783b */ /* 0x000eee0000004200 */
[C---:B0-----:R-:W-:Y:S08]  /*10e30*/  HMMA.16816.F32.BF16 R160, R172.reuse, R156, R160 ;  /* 0x0000009caca0723c */ /* 0x041ff000000418a0 */
[----:B--2---:R-:W-:Y:S01]  /*10e40*/  HMMA.16816.F32.BF16 R208, R172, R28, R208 ;  /* 0x0000001cacd0723c */ /* 0x004fe200000418d0 */
[----:B------:R-:W-:Y:S07]  /*10e50*/  LDSM.16.M88.4 R172, [R224+0x380] ;  /* 0x00038000e0ac783b */ /* 0x000fee0000000200 */
[----:B------:R-:W-:Y:S01]  /*10e60*/  HMMA.16816.F32.BF16 R188, R184, R170, R188 ;  /* 0x000000aab8bc723c */ /* 0x000fe200000418bc */
[----:B------:R-:W0:Y:S04]  /*10e70*/  LDSM.16.MT88.4 R168, [R216+0x2d800] ;  /* 0x02d80000d8a8783b */ /* 0x000e280000004200 */
[----:B------:R-:W-:Y:S03]  /*10e80*/  LDSM.16.M88.4 R184, [R224+0x10380] ;  /* 0x01038000e0b8783b */ /* 0x000fe60000000200 */
[C---:B-1----:R-:W-:Y:S08]  /*10e90*/  HMMA.16816.F32.BF16 R64, R20.reuse, R156, R64 ;  /* 0x0000009c1440723c */ /* 0x042ff00000041840 */
[----:B------:R-:W-:Y:S01]  /*10ea0*/  HMMA.16816.F32.BF16 R176, R20, R28, R176 ;  /* 0x0000001c14b0723c */ /* 0x000fe200000418b0 */
[----:B------:R-:W1:Y:S07]  /*10eb0*/  LDSM.16.MT88.4 R20, [R3+0x2e000] ;  /* 0x02e000000314783b */ /* 0x000e6e0000004200 */
[C---:B------:R-:W-:Y:S08]  /*10ec0*/  HMMA.16816.F32.BF16 R200, R192.reuse, R156, R200 ;  /* 0x0000009cc0c8723c */ /* 0x040ff000000418c8 */
[-C--:B------:R-:W-:Y:S01]  /*10ed0*/  HMMA.16816.F32.BF16 R32, R192, R28.reuse, R32 ;  /* 0x0000001cc020723c */ /* 0x080fe20000041820 */
[----:B------:R-:W2:Y:S07]  /*10ee0*/  LDSM.16.MT88.4 R192, [R225+0x2e000] ;  /* 0x02e00000e1c0783b */ /* 0x000eae0000004200 */
[----:B------:R-:W-:Y:S08]  /*10ef0*/  HMMA.16816.F32.BF16 R128, R196, R28, R128 ;  /* 0x0000001cc480723c */ /* 0x000ff00000041880 */
[C---:B---3--:R-:W-:Y:S08]  /*10f00*/  HMMA.16816.F32.BF16 R160, R16.reuse, R158, R160 ;  /* 0x0000009e10a0723c */ /* 0x048ff000000418a0 */
[----:B------:R-:W-:Y:S01]  /*10f10*/  HMMA.16816.F32.BF16 R208, R16, R30, R208 ;  /* 0x0000001e10d0723c */ /* 0x000fe200000418d0 */
[----:B------:R-:W3:Y:S07]  /*10f20*/  LDSM.16.MT88.4 R16, [R218+0x2e000] ;  /* 0x02e00000da10783b */ /* 0x000eee0000004200 */
[----:B------:R-:W-:Y:S08]  /*10f30*/  HMMA.16816.F32.BF16 R188, R196, R156, R188 ;  /* 0x0000009cc4bc723c */ /* 0x000ff000000418bc */
[C---:B------:R-:W-:Y:S08]  /*10f40*/  HMMA.16816.F32.BF16 R200, R36.reuse, R158, R200 ;  /* 0x0000009e24c8723c */ /* 0x040ff000000418c8 */
[----:B------:R-:W-:Y:S01]  /*10f50*/  HMMA.16816.F32.BF16 R32, R36, R30, R32 ;  /* 0x0000001e2420723c */ /* 0x000fe20000041820 */
[----:B------:R-:W2:Y:S07]  /*10f60*/  LDSM.16.MT88.4 R36, [R216+0x2e000] ;  /* 0x02e00000d824783b */ /* 0x000eae0000004200 */
[C---:B------:R-:W-:Y:S08]  /*10f70*/  HMMA.16816.F32.BF16 R64, R148.reuse, R158, R64 ;  /* 0x0000009e9440723c */ /* 0x040ff00000041840 */
[-C--:B------:R-:W-:Y:S01]  /*10f80*/  HMMA.16816.F32.BF16 R176, R148, R30.reuse, R176 ;  /* 0x0000001e94b0723c */ /* 0x080fe200000418b0 */
[----:B------:R-:W-:Y:S07]  /*10f90*/  LDSM.16.MT88.4 R148, [R3+0x2e800] ;  /* 0x02e800000394783b */ /* 0x000fee0000004200 */
[----:B0-----:R-:W-:Y:S01]  /*10fa0*/  HMMA.16816.F32.BF16 R128, R168, R30, R128 ;  /* 0x0000001ea880723c */ /* 0x001fe20000041880 */
[----:B------:R-:W0:Y:S07]  /*10fb0*/  LDSM.16.MT88.4 R28, [R225+0x2e800] ;  /* 0x02e80000e11c783b */ /* 0x000e2e0000004200 */
[C---:B-1----:R-:W-:Y:S08]  /*10fc0*/  HMMA.16816.F32.BF16 R160, R20.reuse, R172, R160 ;  /* 0x000000ac14a0723c */ /* 0x042ff000000418a0 */
[----:B------:R-:W-:Y:S01]  /*10fd0*/  HMMA.16816.F32.BF16 R208, R20, R184, R208 ;  /* 0x000000b814d0723c */ /* 0x000fe200000418d0 */
[----:B------:R-:W1:Y:S07]  /*10fe0*/  LDSM.16.MT88.4 R20, [R218+0x2e800] ;  /* 0x02e80000da14783b */ /* 0x000e6e0000004200 */
[----:B------:R-:W-:Y:S01]  /*10ff0*/  HMMA.16816.F32.BF16 R188, R168, R158, R188 ;  /* 0x0000009ea8bc723c */ /* 0x000fe200000418bc */
[----:B------:R-:W-:Y:S07]  /*11000*/  LDSM.16.MT88.4 R168, [R216+0x2f000] ;  /* 0x02f00000d8a8783b */ /* 0x000fee0000004200 */
[C---:B--2---:R-:W-:Y:S08]  /*11010*/  HMMA.16816.F32.BF16 R200, R192.reuse, R172, R200 ;  /* 0x000000acc0c8723c */ /* 0x044ff000000418c8 */
[----:B------:R-:W-:Y:S08]  /*11020*/  HMMA.16816.F32.BF16 R32, R192, R184, R32 ;  /* 0x000000b8c020723c */ /* 0x000ff00000041820 */
[C---:B---3--:R-:W-:Y:S01]  /*11030*/  HMMA.16816.F32.BF16 R156, R16.reuse, R172, R64 ;  /* 0x000000ac109c723c */ /* 0x048fe20000041840 */
[----:B------:R-:W2:Y:S07]  /*11040*/  LDSM.16.MT88.4 R64, [R216+0x2e800] ;  /* 0x02e80000d840783b */ /* 0x000eae0000004200 */
[----:B------:R-:W-:Y:S01]  /*11050*/  HMMA.16816.F32.BF16 R176, R16, R184, R176 ;  /* 0x000000b810b0723c */ /* 0x000fe200000418b0 */
[----:B------:R-:W-:Y:S07]  /*11060*/  LDSM.16.MT88.4 R16, [R3+0x2f000] ;  /* 0x02f000000310783b */ /* 0x000fee0000004200 */
[C---:B------:R-:W-:Y:S08]  /*11070*/  HMMA.16816.F32.BF16 R188, R36.reuse, R172, R188 ;  /* 0x000000ac24bc723c */ /* 0x040ff000000418bc */
[----:B------:R-:W-:Y:S01]  /*11080*/  HMMA.16816.F32.BF16 R128, R36, R184, R128 ;  /* 0x000000b82480723c */ /* 0x000fe20000041880 */
[----:B------:R-:W-:Y:S07]  /*11090*/  LDSM.16.M88.4 R36, [R226+0x10380] ;  /* 0x01038000e224783b */ /* 0x000fee0000000200 */
[C---:B0-----:R-:W-:Y:S08]  /*110a0*/  HMMA.16816.F32.BF16 R200, R28.reuse, R174, R200 ;  /* 0x000000ae1cc8723c */ /* 0x041ff000000418c8 */
[----:B------:R-:W-:Y:S01]  /*110b0*/  HMMA.16816.F32.BF16 R32, R28, R186, R32 ;  /* 0x000000ba1c20723c */ /* 0x000fe20000041820 */
[----:B------:R-:W0:Y:S07]  /*110c0*/  LDSM.16.M88.4 R28, [R226+0x380] ;  /* 0x00038000e21c783b */ /* 0x000e2e0000000200 */
[C---:B-1----:R-:W-:Y:S08]  /*110d0*/  HMMA.16816.F32.BF16 R156, R20.reuse, R174, R156 ;  /* 0x000000ae149c723c */ /* 0x042ff0000004189c */
[----:B------:R-:W-:Y:S01]  /*110e0*/  HMMA.16816.F32.BF16 R176, R20, R186, R176 ;  /* 0x000000ba14b0723c */ /* 0x000fe200000418b0 */
[----:B------:R-:W1:Y:S07]  /*110f0*/  LDSM.16.MT88.4 R20, [R225+0x2f000] ;  /* 0x02f00000e114783b */ /* 0x000e6e0000004200 */
[C---:B------:R-:W-:Y:S08]  /*11100*/  HMMA.16816.F32.BF16 R160, R148.reuse, R174, R160 ;  /* 0x000000ae94a0723c */ /* 0x040ff000000418a0 */
[----:B------:R-:W-:Y:S01]  /*11110*/  HMMA.16816.F32.BF16 R208, R148, R186, R208 ;  /* 0x000000ba94d0723c */ /* 0x000fe200000418d0 */
[----:B------:R-:W3:Y:S07]  /*11120*/  LDSM.16.MT88.4 R148, [R218+0x2f000] ;  /* 0x02f00000da94783b */ /* 0x000eee0000004200 */
[C---:B--2---:R-:W-:Y:S01]  /*11130*/  HMMA.16816.F32.BF16 R188, R64.reuse, R174, R188 ;  /* 0x000000ae40bc723c */ /* 0x044fe200000418bc */
[----:B------:R-:W-:Y:S07]  /*11140*/  LDSM.16.MT88.4 R172, [R225+0x2f800] ;  /* 0x02f80000e1ac783b */ /* 0x000fee0000004200 */
[----:B------:R-:W-:Y:S01]  /*11150*/  HMMA.16816.F32.BF16 R128, R64, R186, R128 ;  /* 0x000000ba4080723c */ /* 0x000fe20000041880 */
[----:B------:R-:W2:Y:S04]  /*11160*/  LDSM.16.MT88.4 R64, [R3+0x2f800] ;  /* 0x02f800000340783b */ /* 0x000ea80000004200 */
[----:B------:R-:W3:Y:S03]  /*11170*/  S2R R249, SR_TID.X ;  /* 0x0000000000f97919 */ /* 0x000ee60000002100 */
[C---:B0-----:R-:W-:Y:S08]  /*11180*/  HMMA.16816.F32.BF16 R160, R16.reuse, R28, R160 ;  /* 0x0000001c10a0723c */ /* 0x041ff000000418a0 */
[----:B------:R-:W-:Y:S01]  /*11190*/  HMMA.16816.F32.BF16 R208, R16, R36, R208 ;  /* 0x0000002410d0723c */ /* 0x000fe200000418d0 */
[----:B------:R-:W0:Y:S07]  /*111a0*/  LDSM.16.MT88.4 R16, [R218+0x2f800] ;  /* 0x02f80000da10783b */ /* 0x000e2e0000004200 */
[C---:B-1----:R-:W-:Y:S08]  /*111b0*/  HMMA.16816.F32.BF16 R200, R20.reuse, R28, R200 ;  /* 0x0000001c14c8723c */ /* 0x042ff000000418c8 */
[----:B------:R-:W-:Y:S01]  /*111c0*/  HMMA.16816.F32.BF16 R32, R20, R36, R32 ;  /* 0x000000241420723c */ /* 0x000fe20000041820 */
[----:B------:R1:W0:Y:S01]  /*111d0*/  LDSM.16.MT88.4 R20, [R216+0x2f800] ;  /* 0x02f80000d814783b */ /* 0x0002220000004200 */
[----:B---3--:R-:W-:-:S06]  /*111e0*/  LOP3.LUT R247, R249, 0x3, RZ, 0xc0, !PT ;  /* 0x00000003f9f77812 */ /* 0x008fcc00078ec0ff */
[-C--:B------:R-:W-:Y:S01]  /*111f0*/  HMMA.16816.F32.BF16 R176, R148, R36.reuse, R176 ;  /* 0x0000002494b0723c */ /* 0x080fe200000418b0 */
[----:B------:R-:W1:Y:S07]  /*11200*/  S2R R251, SR_TID.X ;  /* 0x0000000000fb7919 */ /* 0x000e6e0000002100 */
[----:B------:R-:W-:Y:S01]  /*11210*/  HMMA.16816.F32.BF16 R128, R168, R36, R128 ;  /* 0x00000024a880723c */ /* 0x000fe20000041880 */
[----:B------:R-:W-:Y:S01]  /*11220*/  SHF.L.U32 R184, R247, 0x1, RZ ;  /* 0x00000001f7b87819 */ /* 0x000fe200000006ff */
[----:B------:R-:W3:Y:S01]  /*11230*/  S2R R198, SR_CTAID.X ;  /* 0x0000000000c67919 */ /* 0x000ee20000002500 */
[----:B------:R-:W-:-:S03]  /*11240*/  LOP3.LUT R5, R249, 0xe0, RZ, 0xc0, !PT ;  /* 0x000000e0f9057812 */ /* 0x000fc600078ec0ff */
[----:B------:R-:W0:Y:S02]  /*11250*/  S2R R217, SR_CTAID.X ;  /* 0x0000000000d97919 */ /* 0x000e240000002500 */
[----:B------:R-:W-:Y:S02]  /*11260*/  HMMA.16816.F32.BF16 R156, R148, R28, R156 ;  /* 0x0000001c949c723c */ /* 0x000fe4000004189c */
[----:B------:R-:W0:Y:S01]  /*11270*/  S2R R204, SR_CTAID.X ;  /* 0x0000000000cc7919 */ /* 0x000e220000002500 */
[----:B------:R-:W-:-:S03]  /*11280*/  LEA.HI R5, R5, R184, RZ, 0x1e ;  /* 0x000000b805057211 */ /* 0x000fc600078ff0ff */
[----:B------:R-:W0:Y:S02]  /*11290*/  S2R R196, SR_CTAID.X ;  /* 0x0000000000c47919 */ /* 0x000e240000002500 */
[----:B------:R-:W-:Y:S02]  /*112a0*/  HMMA.16816.F32.BF16 R188, R168, R28, R188 ;  /* 0x0000001ca8bc723c */ /* 0x000fe400000418bc */
[----:B------:R-:W0:Y:S04]  /*112b0*/  S2R R194, SR_CTAID.X ;  /* 0x0000000000c27919 */ /* 0x000e280000002500 */
[----:B------:R-:W0:Y:S02]  /*112c0*/  S2R R184, SR_CTAID.X ;  /* 0x0000000000b87919 */ /* 0x000e240000002500 */
[-C--:B--2---:R-:W-:Y:S02]  /*112d0*/  HMMA.16816.F32.BF16 R208, R64, R38.reuse, R208 ;  /* 0x0000002640d0723c */ /* 0x084fe400000418d0 */
[----:B------:R-:W2:Y:S04]  /*112e0*/  S2R R192, SR_CTAID.X ;  /* 0x0000000000c07919 */ /* 0x000ea80000002500 */
[----:B------:R-:W2:Y:S02]  /*112f0*/  S2R R186, SR_CTAID.X ;  /* 0x0000000000ba7919 */ /* 0x000ea40000002500 */
[----:B------:R-:W-:Y:S01]  /*11300*/  HMMA.16816.F32.BF16 R32, R172, R38, R32 ;  /* 0x00000026ac20723c */ /* 0x000fe20000041820 */
[----:B-1----:R-:W-:-:S07]  /*11310*/  SHF.R.U32.HI R216, RZ, 0x2, R251 ;  /* 0x00000002ffd87819 */ /* 0x002fce00000116fb */
[----:B------:R-:W-:Y:S01]  /*11320*/  HMMA.16816.F32.BF16 R160, R64, R30, R160 ;  /* 0x0000001e40a0723c */ /* 0x000fe200000418a0 */
[----:B------:R-:W-:-:S07]  /*11330*/  SHF.R.U32.HI R199, RZ, 0x2, R251 ;  /* 0x00000002ffc77819 */ /* 0x000fce00000116fb */
[----:B0-----:R-:W-:Y:S01]  /*11340*/  HMMA.16816.F32.BF16 R176, R16, R38, R176 ;  /* 0x0000002610b0723c */ /* 0x001fe200000418b0 */
[----:B------:R-:W-:-:S07]  /*11350*/  SHF.R.U32.HI R205, RZ, 0x2, R251 ;  /* 0x00000002ffcd7819 */ /* 0x000fce00000116fb */
[----:B------:R-:W-:Y:S01]  /*11360*/  HMMA.16816.F32.BF16 R128, R20, R38, R128 ;  /* 0x000000261480723c */ /* 0x000fe20000041880 */
[----:B------:R-:W-:Y:S01]  /*11370*/  SHF.R.U32.HI R197, RZ, 0x2, R251 ;  /* 0x00000002ffc57819 */ /* 0x000fe200000116fb */
[----:B---3--:R-:W-:Y:S01]  /*11380*/  IMAD.SHL.U32 R198, R198, 0x40, RZ ;  /* 0x00000040c6c67824 */ /* 0x008fe200078e00ff */
[----:B------:R-:W-:-:S05]  /*11390*/  SHF.L.U32 R217, R217, 0x6, RZ ;  /* 0x00000006d9d97819 */ /* 0x000fca00000006ff */
[-C--:B------:R-:W-:Y:S01]  /*113a0*/  HMMA.16816.F32.BF16 R200, R172, R30.reuse, R200 ;  /* 0x0000001eacc8723c */ /* 0x080fe200000418c8 */
[----:B------:R-:W-:Y:S02]  /*113b0*/  SGXT.U32 R216, R216, 0x3 ;  /* 0x00000003d8d8781a */ /* 0x000fe40000000000 */
[----:B------:R-:W-:Y:S02]  /*113c0*/  SGXT.U32 R199, R199, 0x3 ;  /* 0x00000003c7c7781a */ /* 0x000fe40000000000 */
[----:B------:R-:W-:Y:S02]  /*113d0*/  SGXT.U32 R205, R205, 0x3 ;  /* 0x00000003cdcd781a */ /* 0x000fe40000000000 */
[----:B------:R-:W-:Y:S01]  /*113e0*/  SHF.L.U32 R204, R204, 0x6, RZ ;  /* 0x00000006cccc7819 */ /* 0x000fe200000006ff */
[----:B------:R-:W-:Y:S01]  /*113f0*/  HMMA.16816.F32.BF16 R156, R16, R30, R156 ;  /* 0x0000001e109c723c */ /* 0x000fe2000004189c */
[--C-:B------:R-:W-:Y:S02]  /*11400*/  SHF.R.U32.HI R193, RZ, 0x2, R251.reuse ;  /* 0x00000002ffc17819 */ /* 0x100fe400000116fb */
[----:B------:R-:W-:-:S02]  /*11410*/  SHF.R.U32.HI R195, RZ, 0x2, R251 ;  /* 0x00000002ffc37819 */ /* 0x000fc400000116fb */
[--C-:B------:R-:W-:Y:S02]  /*11420*/  SHF.R.U32.HI R185, RZ, 0x2, R251.reuse ;  /* 0x00000002ffb97819 */ /* 0x100fe400000116fb */
[----:B------:R-:W-:Y:S02]  /*11430*/  IADD3 R16, R5, UR4, RZ ;  /* 0x0000000405107c10 */ /* 0x000fe4000fffe0ff */
[----:B------:R-:W-:Y:S02]  /*11440*/  SHF.R.U32.HI R187, RZ, 0x2, R251 ;  /* 0x00000002ffbb7819 */ /* 0x000fe400000116fb */
[----:B------:R-:W-:Y:S02]  /*11450*/  SGXT.U32 R197, R197, 0x3 ;  /* 0x00000003c5c5781a */ /* 0x000fe40000000000 */
[----:B------:R-:W-:Y:S01]  /*11460*/  SHF.L.U32 R196, R196, 0x6, RZ ;  /* 0x00000006c4c47819 */ /* 0x000fe200000006ff */
[----:B------:R-:W-:Y:S01]  /*11470*/  IMAD.SHL.U32 R194, R194, 0x40, RZ ;  /* 0x00000040c2c27824 */ /* 0x000fe200078e00ff */
[----:B------:R-:W-:Y:S01]  /*11480*/  LOP3.LUT R216, R216, R217, RZ, 0xfc, !PT ;  /* 0x000000d9d8d87212 */ /* 0x000fe200078efcff */
[----:B------:R-:W-:Y:S01]  /*11490*/  IMAD.SHL.U32 R184, R184, 0x40, RZ ;  /* 0x00000040b8b87824 */ /* 0x000fe200078e00ff */
[----:B------:R-:W-:Y:S01]  /*114a0*/  IADD3 R18, R16, 0x40, RZ ;  /* 0x0000004010127810 */ /* 0x000fe20007ffe0ff */
[----:B------:R-:W-:Y:S01]  /*114b0*/  HMMA.16816.F32.BF16 R188, R20, R30, R188 ;  /* 0x0000001e14bc723c */ /* 0x000fe200000418bc */
[----:B------:R-:W-:-:S02]  /*114c0*/  LOP3.LUT R204, R204, 0x8, R205, 0xfe, !PT ;  /* 0x00000008cccc7812 */ /* 0x000fc400078efecd */
[----:B------:R-:W-:Y:S02]  /*114d0*/  LOP3.LUT R198, R198, 0x10, R199, 0xfe, !PT ;  /* 0x00000010c6c67812 */ /* 0x000fe400078efec7 */
[----:B------:R-:W-:Y:S02]  /*114e0*/  SGXT.U32 R193, R193, 0x3 ;  /* 0x00000003c1c1781a */ /* 0x000fe40000000000 */
[----:B------:R-:W-:Y:S02]  /*114f0*/  SGXT.U32 R195, R195, 0x3 ;  /* 0x00000003c3c3781a */ /* 0x000fe40000000000 */
[----:B--2---:R-:W-:Y:S02]  /*11500*/  SHF.L.U32 R192, R192, 0x6, RZ ;  /* 0x00000006c0c07819 */ /* 0x004fe400000006ff */
[----:B------:R-:W-:Y:S02]  /*11510*/  SGXT.U32 R185, R185, 0x3 ;  /* 0x00000003b9b9781a */ /* 0x000fe40000000000 */
[----:B------:R-:W-:-:S02]  /*11520*/  SGXT.U32 R187, R187, 0x3 ;  /* 0x00000003bbbb781a */ /* 0x000fc40000000000 */
[----:B------:R-:W-:Y:S01]  /*11530*/  SHF.L.U32 R186, R186, 0x6, RZ ;  /* 0x00000006baba7819 */ /* 0x000fe200000006ff */
[----:B------:R-:W-:Y:S01]  /*11540*/  FMUL R28, R208, c[0x0][0x188] ;  /* 0x00006200d01c7a20 */ /* 0x000fe20000400000 */
[----:B------:R-:W-:Y:S01]  /*11550*/  LOP3.LUT R196, R196, 0x18, R197, 0xfe, !PT ;  /* 0x00000018c4c47812 */ /* 0x000fe200078efec5 */
[----:B------:R-:W-:Y:S01]  /*11560*/  FMUL R17, R210, c[0x0][0x188] ;  /* 0x00006200d2117a20 */ /* 0x000fe20000400000 */
[-C--:B------:R-:W-:Y:S01]  /*11570*/  ISETP.GE.AND P2, PT, R216, R18.reuse, PT ;  /* 0x00000012d800720c */ /* 0x080fe20003f46270 */
[----:B------:R-:W-:Y:S01]  /*11580*/  FMUL R5, R32, c[0x0][0x188] ;  /* 0x0000620020057a20 */ /* 0x000fe20000400000 */
[-C--:B------:R-:W-:Y:S01]  /*11590*/  ISETP.GE.AND P4, PT, R204, R18.reuse, PT ;  /* 0x00000012cc00720c */ /* 0x080fe20003f86270 */
[----:B------:R-:W-:Y:S01]  /*115a0*/  FMUL R31, R34, c[0x0][0x188] ;  /* 0x00006200221f7a20 */ /* 0x000fe20000400000 */
[----:B------:R-:W-:Y:S02]  /*115b0*/  ISETP.GE.AND P3, PT, R198, R18, PT ;  /* 0x00000012c600720c */ /* 0x000fe40003f66270 */
[----:B------:R-:W-:-:S02]  /*115c0*/  LOP3.LUT R194, R194, 0x20, R195, 0xfe, !PT ;  /* 0x00000020c2c27812 */ /* 0x000fc400078efec3 */
[----:B------:R-:W-:Y:S02]  /*115d0*/  LOP3.LUT R192, R192, 0x28, R193, 0xfe, !PT ;  /* 0x00000028c0c07812 */ /* 0x000fe400078efec1 */
[----:B------:R-:W-:Y:S02]  /*115e0*/  LOP3.LUT R186, R186, 0x30, R187, 0xfe, !PT ;  /* 0x00000030baba7812 */ /* 0x000fe400078efebb */
[----:B------:R-:W-:Y:S02]  /*115f0*/  LOP3.LUT R184, R184, 0x38, R185, 0xfe, !PT ;  /* 0x00000038b8b87812 */ /* 0x000fe400078efeb9 */
[----:B------:R-:W-:Y:S02]  /*11600*/  ISETP.GE.AND P6, PT, R196, R18, PT ;  /* 0x00000012c400720c */ /* 0x000fe40003fc6270 */
[----:B------:R-:W-:Y:S02]  /*11610*/  FSEL R28, R28, -INF , P2 ;  /* 0xff8000001c1c7808 */ /* 0x000fe40001000000 */
[----:B------:R-:W-:-:S02]  /*11620*/  FSEL R17, R17, -INF , P4 ;  /* 0xff80000011117808 */ /* 0x000fc40002000000 */
[----:B------:R-:W-:Y:S01]  /*11630*/  FSEL R5, R5, -INF , P3 ;  /* 0xff80000005057808 */ /* 0x000fe20001800000 */
[----:B------:R-:W-:Y:S01]  /*11640*/  FMUL R36, R160, c[0x0][0x188] ;  /* 0x00006200a0247a20 */ /* 0x000fe20000400000 */
[-C--:B------:R-:W-:Y:S01]  /*11650*/  ISETP.GE.AND P5, PT, R194, R18.reuse, PT ;  /* 0x00000012c200720c */ /* 0x080fe20003fa6270 */
[----:B------:R-:W-:Y:S01]  /*11660*/  FMUL R23, R176, c[0x0][0x188] ;  /* 0x00006200b0177a20 */ /* 0x000fe20000400000 */
[-C--:B------:R-:W-:Y:S01]  /*11670*/  ISETP.GE.AND P2, PT, R192, R18.reuse, PT ;  /* 0x00000012c000720c */ /* 0x080fe20003f46270 */
[----:B------:R-:W-:Y:S01]  /*11680*/  FMUL R20, R178, c[0x0][0x188] ;  /* 0x00006200b2147a20 */ /* 0x000fe20000400000 */
[-C--:B------:R-:W-:Y:S01]  /*11690*/  ISETP.GE.AND P4, PT, R186, R18.reuse, PT ;  /* 0x00000012ba00720c */ /* 0x080fe20003f86270 */
[----:B------:R-:W-:Y:S01]  /*116a0*/  FMUL R19, R130, c[0x0][0x188] ;  /* 0x0000620082137a20 */ /* 0x000fe20000400000 */
[----:B------:R-:W-:Y:S01]  /*116b0*/  ISETP.GE.AND P3, PT, R184, R18, PT ;  /* 0x00000012b800720c */ /* 0x000fe20003f66270 */
[----:B------:R-:W-:Y:S01]  /*116c0*/  FMUL R18, R128, c[0x0][0x188] ;  /* 0x0000620080127a20 */ /* 0x000fe20000400000 */
[----:B------:R-:W-:-:S02]  /*116d0*/  FSEL R31, R31, -INF , P6 ;  /* 0xff8000001f1f7808 */ /* 0x000fc40003000000 */
[----:B------:R-:W-:Y:S01]  /*116e0*/  ISETP.GE.AND P6, PT, R216, R16, PT ;  /* 0x00000010d800720c */ /* 0x000fe20003fc6270 */
[----:B------:R-:W-:Y:S01]  /*116f0*/  FMUL R38, R161, c[0x0][0x188] ;  /* 0x00006200a1267a20 */ /* 0x000fe20000400000 */
[----:B------:R-:W-:Y:S01]  /*11700*/  FSEL R23, R23, -INF , P5 ;  /* 0xff80000017177808 */ /* 0x000fe20002800000 */
[----:B------:R-:W-:Y:S01]  /*11710*/  FMUL R162, R162, c[0x0][0x188] ;  /* 0x00006200a2a27a20 */ /* 0x000fe20000400000 */
[----:B------:R-:W-:Y:S01]  /*11720*/  FSEL R20, R20, -INF , P2 ;  /* 0xff80000014147808 */ /* 0x000fe20001000000 */
[----:B------:R-:W-:Y:S01]  /*11730*/  FMUL R37, R163, c[0x0][0x188] ;  /* 0x00006200a3257a20 */ /* 0x000fe20000400000 */
[----:B------:R-:W-:Y:S01]  /*11740*/  FSEL R18, R18, -INF , P4 ;  /* 0xff80000012127808 */ /* 0x000fe20002000000 */
[----:B------:R-:W-:Y:S01]  /*11750*/  FMUL R200, R200, c[0x0][0x188] ;  /* 0x00006200c8c87a20 */ /* 0x000fe20000400000 */
[----:B------:R-:W-:Y:S01]  /*11760*/  FSEL R19, R19, -INF , P3 ;  /* 0xff80000013137808 */ /* 0x000fe20001800000 */
[----:B------:R-:W-:Y:S01]  /*11770*/  FMUL R32, R201, c[0x0][0x188] ;  /* 0x00006200c9207a20 */ /* 0x000fe20000400000 */
[----:B------:R-:W-:-:S02]  /*11780*/  FSEL R36, R36, -INF , P6 ;  /* 0xff80000024247808 */ /* 0x000fc40003000000 */
[-C--:B------:R-:W-:Y:S02]  /*11790*/  ISETP.GT.AND P5, PT, R216, R16.reuse, PT ;  /* 0x00000010d800720c */ /* 0x080fe40003fa4270 */
[CC--:B------:R-:W-:Y:S02]  /*117a0*/  ISETP.GE.AND P2, PT, R204.reuse, R16.reuse, PT ;  /* 0x00000010cc00720c */ /* 0x0c0fe40003f46270 */
[-C--:B------:R-:W-:Y:S02]  /*117b0*/  ISETP.GT.AND P4, PT, R204, R16.reuse, PT ;  /* 0x00000010cc00720c */ /* 0x080fe40003f84270 */
[CC--:B------:R-:W-:Y:S02]  /*117c0*/  ISETP.GE.AND P3, PT, R198.reuse, R16.reuse, PT ;  /* 0x00000010c600720c */ /* 0x0c0fe40003f66270 */
[----:B------:R-:W-:Y:S01]  /*117d0*/  ISETP.GT.AND P6, PT, R198, R16, PT ;  /* 0x00000010c600720c */ /* 0x000fe20003fc4270 */
        /* <DEDUP_REMOVED lines=10> */
[CC--:B------:R-:W-:Y:S02]  /*11880*/  ISETP.GE.AND P5, PT, R196.reuse, R16.reuse, PT ;  /* 0x00000010c400720c */ /* 0x0c0fe40003fa6270 */
[-C--:B------:R-:W-:Y:S02]  /*11890*/  ISETP.GT.AND P2, PT, R196, R16.reuse, PT ;  /* 0x00000010c400720c */ /* 0x080fe40003f44270 */
[CC--:B------:R-:W-:Y:S02]  /*118a0*/  ISETP.GE.AND P4, PT, R194.reuse, R16.reuse, PT ;  /* 0x00000010c200720c */ /* 0x0c0fe40003f86270 */
[-C--:B------:R-:W-:Y:S02]  /*118b0*/  ISETP.GT.AND P3, PT, R194, R16.reuse, PT ;  /* 0x00000010c200720c */ /* 0x080fe40003f64270 */
        /* <DEDUP_REMOVED lines=9> */
[----:B------:R-:W-:Y:S02]  /*11950*/  FSEL R22, R22, -INF , P6 ;  /* 0xff80000016167808 */ /* 0x000fe40003000000 */
[-C--:B------:R-:W-:Y:S02]  /*11960*/  ISETP.GT.AND P5, PT, R192, R16.reuse, PT ;  /* 0x00000010c000720c */ /* 0x080fe40003fa4270 */
[CC--:B------:R-:W-:Y:S02]  /*11970*/  ISETP.GE.AND P2, PT, R186.reuse, R16.reuse, PT ;  /* 0x00000010ba00720c */ /* 0x0c0fe40003f46270 */
[-C--:B------:R-:W-:Y:S02]  /*11980*/  ISETP.GT.AND P4, PT, R186, R16.reuse, PT ;  /* 0x00000010ba00720c */ /* 0x080fe40003f84270 */
[CC--:B------:R-:W-:Y:S02]  /*11990*/  ISETP.GE.AND P3, PT, R184.reuse, R16.reuse, PT ;  /* 0x00000010b800720c */ /* 0x0c0fe40003f66270 */
[----:B------:R-:W-:-:S02]  /*119a0*/  ISETP.GT.AND P6, PT, R184, R16, PT ;  /* 0x00000010b800720c */ /* 0x000fc40003fc4270 */
[----:B------:R-:W-:Y:S01]  /*119b0*/  IADD3 R16, R16, 0x41, RZ ;  /* 0x0000004110107810 */ /* 0x000fe20007ffe0ff */
[----:B------:R-:W-:Y:S01]  /*119c0*/  FMUL R209, R209, c[0x0][0x188] ;  /* 0x00006200d1d17a20 */ /* 0x000fe20000400000 */
[----:B------:R-:W-:Y:S01]  /*119d0*/  FSEL R150, R150, -INF , P5 ;  /* 0xff80000096967808 */ /* 0x000fe20002800000 */
[----:B------:R-:W-:Y:S01]  /*119e0*/  FMUL R211, R211, c[0x0][0x188] ;  /* 0x00006200d3d37a20 */ /* 0x000fe20000400000 */
[----:B------:R-:W-:Y:S01]  /*119f0*/  FSEL R21, R21, -INF , P2 ;  /* 0xff80000015157808 */ /* 0x000fe20001000000 */
[----:B------:R-:W-:Y:S01]  /*11a00*/  FMUL R64, R191, c[0x0][0x188] ;  /* 0x00006200bf407a20 */ /* 0x000fe20000400000 */
[----:B------:R-:W-:Y:S01]  /*11a10*/  FSEL R67, R67, -INF , P4 ;  /* 0xff80000043437808 */ /* 0x000fe20002000000 */
[----:B------:R-:W-:Y:S01]  /*11a20*/  FMUL R33, R33, c[0x0][0x188] ;  /* 0x0000620021217a20 */ /* 0x000fe20000400000 */
[-C--:B------:R-:W-:Y:S01]  /*11a30*/  ISETP.GE.AND P5, PT, R216, R16.reuse, PT ;  /* 0x00000010d800720c */ /* 0x080fe20003fa6270 */
[----:B------:R-:W-:Y:S01]  /*11a40*/  FMUL R35, R35, c[0x0][0x188] ;  /* 0x0000620023237a20 */ /* 0x000fe20000400000 */
[----:B------:R-:W-:-:S02]  /*11a50*/  ISETP.GE.AND P2, PT, R204, R16, PT ;  /* 0x00000010cc00720c */ /* 0x000fc40003f46270 */
[-C--:B------:R-:W-:Y:S02]  /*11a60*/  ISETP.GE.AND P4, PT, R198, R16.reuse, PT ;  /* 0x00000010c600720c */ /* 0x080fe40003f86270 */
[----:B------:R-:W-:Y:S02]  /*11a70*/  FSEL R65, R65, -INF , P3 ;  /* 0xff80000041417808 */ /* 0x000fe40001800000 */
        /* <DEDUP_REMOVED lines=9> */
[-C--:B------:R-:W-:Y:S02]  /*11b10*/  ISETP.GE.AND P6, PT, R194, R16.reuse, PT ;  /* 0x00000010c200720c */ /* 0x080fe40003fc6270 */
[-C--:B------:R-:W-:Y:S02]  /*11b20*/  ISETP.GE.AND P5, PT, R192, R16.reuse, PT ;  /* 0x00000010c000720c */ /* 0x080fe40003fa6270 */
[-C--:B------:R-:W-:Y:S02]  /*11b30*/  ISETP.GE.AND P2, PT, R186, R16.reuse, PT ;  /* 0x00000010ba00720c */ /* 0x080fe40003f46270 */
[----:B------:R-:W-:Y:S02]  /*11b40*/  ISETP.GE.AND P4, PT, R184, R16, PT ;  /* 0x00000010b800720c */ /* 0x000fe40003f86270 */
[----:B------:R-:W-:Y:S02]  /*11b50*/  FSEL R129, R35, -INF , P3 ;  /* 0xff80000023817808 */ /* 0x000fe40001800000 */
[----:B------:R-:W-:-:S02]  /*11b60*/  FMNMX R16, R36, R38, !PT ;  /* 0x0000002624107209 */ /* 0x000fc40007800000 */
[----:B------:R-:W-:Y:S02]  /*11b70*/  FMNMX R33, R34, R37, !PT ;  /* 0x0000002522217209 */ /* 0x000fe40007800000 */
[----:B------:R-:W-:Y:S02]  /*11b80*/  FMNMX R35, R130, R32, !PT ;  /* 0x0000002082237209 */ /* 0x000fe40007800000 */
[----:B------:R-:W-:Y:S02]  /*11b90*/  FMNMX R39, R30, R128, !PT ;  /* 0x000000801e277209 */ /* 0x000fe40007800000 */
[----:B------:R-:W-:Y:S02]  /*11ba0*/  FMNMX R131, R29, R149, !PT ;  /* 0x000000951d837209 */ /* 0x000fe40007800000 */
[----:B------:R-:W-:Y:S02]  /*11bb0*/  FMNMX R158, R22, R150, !PT ;  /* 0x00000096169e7209 */ /* 0x000fe40007800000 */
[----:B------:R-:W-:-:S02]  /*11bc0*/  FSEL R156, R156, -INF , P6 ;  /* 0xff8000009c9c7808 */ /* 0x000fc40003000000 */
[----:B------:R-:W-:Y:S02]  /*11bd0*/  FSEL R151, R151, -INF , P5 ;  /* 0xff80000097977808 */ /* 0x000fe40002800000 */
[----:B------:R-:W-:Y:S02]  /*11be0*/  FMNMX R16, R28, R16, !PT ;  /* 0x000000101c107209 */ /* 0x000fe40007800000 */
[----:B------:R-:W-:Y:S02]  /*11bf0*/  FMNMX R33, R17, R33, !PT ;  /* 0x0000002111217209 */ /* 0x000fe40007800000 */
[----:B------:R-:W-:Y:S02]  /*11c00*/  FMNMX R35, R5, R35, !PT ;  /* 0x0000002305237209 */ /* 0x000fe40007800000 */
[----:B------:R-:W-:Y:S02]  /*11c10*/  FMNMX R39, R31, R39, !PT ;  /* 0x000000271f277209 */ /* 0x000fe40007800000 */
[----:B------:R-:W-:-:S02]  /*11c20*/  FMNMX R131, R23, R131, !PT ;  /* 0x0000008317837209 */ /* 0x000fc40007800000 */
[----:B------:R-:W-:Y:S02]  /*11c30*/  FMNMX R158, R20, R158, !PT ;  /* 0x0000009e149e7209 */ /* 0x000fe40007800000 */
[----:B------:R-:W-:Y:S02]  /*11c40*/  FMNMX R16, R209, R16, !PT ;  /* 0x00000010d1107209 */ /* 0x000fe40007800000 */
[----:B------:R-:W-:Y:S02]  /*11c50*/  FMNMX R33, R211, R33, !PT ;  /* 0x00000021d3217209 */ /* 0x000fe40007800000 */
[----:B------:R-:W-:Y:S02]  /*11c60*/  FMNMX R35, R157, R35, !PT ;  /* 0x000000239d237209 */ /* 0x000fe40007800000 */
[----:B------:R-:W-:Y:S02]  /*11c70*/  FMNMX R39, R129, R39, !PT ;  /* 0x0000002781277209 */ /* 0x000fe40007800000 */
[----:B------:R-:W-:-:S02]  /*11c80*/  FMNMX R131, R156, R131, !PT ;  /* 0x000000839c837209 */ /* 0x000fc40007800000 */
[----:B------:R-:W-:Y:S01]  /*11c90*/  FMNMX R158, R151, R158, !PT ;  /* 0x0000009e979e7209 */ /* 0x000fe20007800000 */
[----:B------:R-:W0:Y:S04]  /*11ca0*/  SHFL.BFLY PT, R168, R16, 0x2, 0x1f ;  /* 0x0c401f0010a87f89 */ /* 0x000e2800000e0000 */
[----:B------:R-:W1:Y:S04]  /*11cb0*/  SHFL.BFLY PT, R163, R33, 0x2, 0x1f ;  /* 0x0c401f0021a37f89 */ /* 0x000e6800000e0000 */
[----:B------:R-:W2:Y:S04]  /*11cc0*/  SHFL.BFLY PT, R162, R35, 0x2, 0x1f ;  /* 0x0c401f0023a27f89 */ /* 0x000ea800000e0000 */
[----:B------:R-:W3:Y:S04]  /*11cd0*/  SHFL.BFLY PT, R161, R39, 0x2, 0x1f ;  /* 0x0c401f0027a17f89 */ /* 0x000ee800000e0000 */
[----:B------:R-:W1:Y:S04]  /*11ce0*/  SHFL.BFLY PT, R160, R131, 0x2, 0x1f ;  /* 0x0c401f0083a07f89 */ /* 0x000e6800000e0000 */
[----:B------:R-:W2:Y:S01]  /*11cf0*/  SHFL.BFLY PT, R159, R158, 0x2, 0x1f ;  /* 0x0c401f009e9f7f89 */ /* 0x000ea200000e0000 */
[----:B------:R-:W-:-:S02]  /*11d00*/  FMNMX R171, R21, R67, !PT ;  /* 0x0000004315ab7209 */ /* 0x000fc40007800000 */
[----:B------:R-:W-:Y:S02]  /*11d10*/  FMNMX R169, R65, R64, !PT ;  /* 0x0000004041a97209 */ /* 0x000fe40007800000 */
[----:B------:R-:W-:Y:S02]  /*11d20*/  FSEL R148, R148, -INF , P2 ;  /* 0xff80000094947808 */ /* 0x000fe40001000000 */
[----:B------:R-:W-:Y:S02]  /*11d30*/  FSEL R66, R66, -INF , P4 ;  /* 0xff80000042427808 */ /* 0x000fe40002000000 */
[----:B------:R-:W-:Y:S02]  /*11d40*/  FMNMX R171, R18, R171, !PT ;  /* 0x000000ab12ab7209 */ /* 0x000fe40007800000 */
[----:B------:R-:W-:Y:S02]  /*11d50*/  FMNMX R169, R19, R169, !PT ;  /* 0x000000a913a97209 */ /* 0x000fe40007800000 */
[----:B------:R-:W-:-:S02]  /*11d60*/  FMNMX R171, R148, R171, !PT ;  /* 0x000000ab94ab7209 */ /* 0x000fc40007800000 */
[----:B------:R-:W-:-:S03]  /*11d70*/  FMNMX R169, R66, R169, !PT ;  /* 0x000000a942a97209 */ /* 0x000fc60007800000 */
[----:B------:R-:W4:Y:S01]  /*11d80*/  SHFL.BFLY PT, R172, R171, 0x2, 0x1f ;  /* 0x0c401f00abac7f89 */ /* 0x000f2200000e0000 */
[----:B0-----:R-:W-:-:S03]  /*11d90*/  FMNMX R16, R16, R168, !PT ;  /* 0x000000a810107209 */ /* 0x001fc60007800000 */
[----:B------:R-:W0:Y:S01]  /*11da0*/  SHFL.BFLY PT, R170, R169, 0x2, 0x1f ;  /* 0x0c401f00a9aa7f89 */ /* 0x000e2200000e0000 */
[----:B-1----:R-:W-:Y:S02]  /*11db0*/  FMNMX R33, R33, R163, !PT ;  /* 0x000000a321217209 */ /* 0x002fe40007800000 */
[----:B--2---:R-:W-:Y:S02]  /*11dc0*/  FMNMX R35, R35, R162, !PT ;  /* 0x000000a223237209 */ /* 0x004fe40007800000 */
[----:B---3--:R-:W-:Y:S02]  /*11dd0*/  FMNMX R39, R39, R161, !PT ;  /* 0x000000a127277209 */ /* 0x008fe40007800000 */
[----:B------:R-:W-:Y:S02]  /*11de0*/  FMNMX R131, R131, R160, !PT ;  /* 0x000000a083837209 */ /* 0x000fe40007800000 */
[----:B------:R-:W-:Y:S01]  /*11df0*/  FMNMX R158, R158, R159, !PT ;  /* 0x0000009f9e9e7209 */ /* 0x000fe20007800000 */
[----:B------:R-:W1:Y:S04]  /*11e00*/  SHFL.BFLY PT, R160, R35, 0x1, 0x1f ;  /* 0x0c201f0023a07f89 */ /* 0x000e6800000e0000 */
[----:B------:R-:W2:Y:S04]  /*11e10*/  SHFL.BFLY PT, R159, R16, 0x1, 0x1f ;  /* 0x0c201f00109f7f89 */ /* 0x000ea800000e0000 */
[----:B------:R-:W3:Y:S04]  /*11e20*/  SHFL.BFLY PT, R161, R39, 0x1, 0x1f ;  /* 0x0c201f0027a17f89 */ /* 0x000ee800000e0000 */
[----:B------:R-:W3:Y:S04]  /*11e30*/  SHFL.BFLY PT, R162, R131, 0x1, 0x1f ;  /* 0x0c201f0083a27f89 */ /* 0x000ee800000e0000 */
[----:B------:R-:W3:Y:S04]  /*11e40*/  SHFL.BFLY PT, R163, R158, 0x1, 0x1f ;  /* 0x0c201f009ea37f89 */ /* 0x000ee800000e0000 */
[----:B------:R-:W3:Y:S01]  /*11e50*/  SHFL.BFLY PT, R168, R33, 0x1, 0x1f ;  /* 0x0c201f0021a87f89 */ /* 0x000ee200000e0000 */
[----:B----4-:R-:W-:-:S02]  /*11e60*/  FMNMX R172, R171, R172, !PT ;  /* 0x000000acabac7209 */ /* 0x010fc40007800000 */
[----:B0-----:R-:W-:Y:S01]  /*11e70*/  FMNMX R170, R169, R170, !PT ;  /* 0x000000aaa9aa7209 */ /* 0x001fe20007800000 */
[----:B------:R-:W-:Y:S02]  /*11e80*/  BSSY B0, `(.L_x_1) ;  /* 0x0000015000007945 */ /* 0x000fe40003800000 */
[----:B------:R0:W4:Y:S01]  /*11e90*/  SHFL.BFLY PT, R169, R172, 0x1, 0x1f ;  /* 0x0c201f00aca97f89 */ /* 0x00012200000e0000 */
[----:B-1----:R-:W-:-:S03]  /*11ea0*/  FMNMX R160, R35, R160, !PT ;  /* 0x000000a023a07209 */ /* 0x002fc60007800000 */
[----:B------:R0:W1:Y:S01]  /*11eb0*/  SHFL.BFLY PT, R171, R170, 0x1, 0x1f ;  /* 0x0c201f00aaab7f89 */ /* 0x00006200000e0000 */
[----:B--2---:R-:W-:Y:S02]  /*11ec0*/  FMNMX R159, R16, R159, !PT ;  /* 0x0000009f109f7209 */ /* 0x004fe40007800000 */
[----:B---3--:R-:W-:Y:S02]  /*11ed0*/  FMNMX R161, R39, R161, !PT ;  /* 0x000000a127a17209 */ /* 0x008fe40007800000 */
[----:B------:R-:W-:Y:S02]  /*11ee0*/  FMNMX R162, R131, R162, !PT ;  /* 0x000000a283a27209 */ /* 0x000fe40007800000 */
[----:B------:R-:W-:Y:S02]  /*11ef0*/  FMNMX R163, R158, R163, !PT ;  /* 0x000000a39ea37209 */ /* 0x000fe40007800000 */
[----:B------:R-:W-:Y:S01]  /*11f00*/  FMNMX R168, R33, R168, !PT ;  /* 0x000000a821a87209 */ /* 0x000fe20007800000 */
[----:B------:R-:W-:Y:S06]  /*11f10*/  BAR.SYNC.DEFER_BLOCKING 0x0 ;  /* 0x0000000000007b1d */ /* 0x000fec0000010000 */
[----:B------:R-:W-:Y:S05]  /*11f20*/  @P1 BRA `(.L_x_2) ;  /* 0x000000a000001947 */ /* 0x000fea0003800000 */
[----:B0---4-:R-:W2:Y:S04]  /*11f30*/  LDL R173, [R1+0x164] ;  /* 0x0001640001ad7983 */ /* 0x011ea80000100800 */
[----:B------:R-:W0:Y:S02]  /*11f40*/  S2R R251, SR_TID.X ;  /* 0x0000000000fb7919 */ /* 0x000e240000002100 */
[----:B0-----:R-:W-:-:S02]  /*11f50*/  LOP3.LUT R249, R251, 0xff, RZ, 0xc0, !PT ;  /* 0x000000fffbf97812 */ /* 0x001fc400078ec0ff */
[----:B------:R-:W-:Y:S02]  /*11f60*/  LOP3.LUT R251, R251, 0x1c, RZ, 0xc0, !PT ;  /* 0x0000001cfbfb7812 */ /* 0x000fe400078ec0ff */
[----:B------:R-:W-:Y:S02]  /*11f70*/  SHF.R.U32.HI R175, RZ, 0x3, R249 ;  /* 0x00000003ffaf7819 */ /* 0x000fe400000116f9 */
[----:B------:R-:W-:Y:S02]  /*11f80*/  SHF.L.U32 R174, R251, 0x3, RZ ;  /* 0x00000003fbae7819 */ /* 0x000fe400000006ff */
[----:B------:R-:W-:-:S04]  /*11f90*/  LOP3.LUT R175, R175, 0x1c, RZ, 0xc0, !PT ;  /* 0x0000001cafaf7812 */ /* 0x000fc800078ec0ff */
[----:B------:R-:W-:-:S05]  /*11fa0*/  IADD3 R174, R174, R175, RZ ;  /* 0x000000afaeae7210 */ /* 0x000fca0007ffe0ff */
[----:B------:R0:W-:Y:S04]  /*11fb0*/  STS [R174], R159 ;  /* 0x0000009fae007388 */ /* 0x0001e80000000800 */
[----:B--2---:R0:W-:Y:S02]  /*11fc0*/  STS [R173], R168 ;  /* 0x000000a8ad007388 */ /* 0x0041e40000000800 */
.L_x_2:
[----:B0---4-:R-:W-:Y:S05]  /*11fd0*/  BSYNC B0 ;  /* 0x0000000000007941 */ /* 0x011fea0003800000 */
.L_x_1:
[----:B------:R-:W-:Y:S01]  /*11fe0*/  BSSY B0, `(.L_x_3) ;  /* 0x0000017000007945 */ /* 0x000fe20003800000 */
[----:B------:R-:W-:Y:S01]  /*11ff0*/  BSSY B1, `(.L_x_4) ;  /* 0x0000013000017945 */ /* 0x000fe20003800000 */
[----:B------:R-:W-:Y:S02]  /*12000*/  FMNMX R169, R172, R169, !PT ;  /* 0x000000a9aca97209 */ /* 0x000fe40007800000 */
[----:B-1----:R-:W-:Y:S01]  /*12010*/  FMNMX R171, R170, R171, !PT ;  /* 0x000000abaaab7209 */ /* 0x002fe20007800000 */
[----:B------:R-:W-:Y:S05]  /*12020*/  @P1 BRA `(.L_x_5) ;  /* 0x0000005000001947 */ /* 0x000fea0003800000 */
[----:B------:R-:W2:Y:S04]  /*12030*/  LDL R16, [R1+0x160] ;  /* 0x0001600001107983 */ /* 0x000ea80000100800 */
[----:B--2---:R0:W-:Y:S01]  /*12040*/  STS [R16], R160 ;  /* 0x000000a010007388 */ /* 0x0041e20000000800 */
[----:B------:R-:W-:Y:S05]  /*12050*/  @P1 BRA `(.L_x_6) ;  /* 0x0000005000001947 */ /* 0x000fea0003800000 */
[----:B0-----:R-:W2:Y:S04]  /*12060*/  LDL R16, [R1+0x15c] ;  /* 0x00015c0001107983 */ /* 0x001ea80000100800 */
[----:B--2---:R0:W-:Y:S02]  /*12070*/  STS [R16], R161 ;  /* 0x000000a110007388 */ /* 0x0041e40000000800 */
.L_x_5:
[----:B------:R-:W-:Y:S05]  /*12080*/  @P1 BRA `(.L_x_7) ;  /* 0x0000005000001947 */ /* 0x000fea0003800000 */
[----:B0-----:R-:W2:Y:S04]  /*12090*/  LDL R16, [R1+0x158] ;  /* 0x0001580001107983 */ /* 0x001ea80000100800 */
[----:B--2---:R0:W-:Y:S02]  /*120a0*/  STS [R16], R162 ;  /* 0x000000a210007388 */ /* 0x0041e40000000800 */
.L_x_6:
[----:B------:R-:W-:Y:S05]  /*120b0*/  @P1 BRA `(.L_x_8) ;  /* 0x0000006000001947 */ /* 0x000fea0003800000 */
[----:B0-----:R-:W2:Y:S04]  /*120c0*/  LDL R16, [R1+0x154] ;  /* 0x0001540001107983 */ /* 0x001ea80000100800 */
[----:B--2---:R0:W-:Y:S02]  /*120d0*/  STS [R16], R163 ;  /* 0x000000a310007388 */ /* 0x0041e40000000800 */
.L_x_7:
[----:B------:R-:W-:Y:S01]  /*120e0*/  @P1 BREAK B1 ;  /* 0x0000000000011942 */ /* 0x000fe20003800000 */
[----:B------:R-:W-:Y:S05]  /*120f0*/  @P1 BRA `(.L_x_9) ;  /* 0x0000005000001947 */ /* 0x000fea0003800000 */
[----:B0-----:R-:W2:Y:S04]  /*12100*/  LDL R16, [R1+0x150] ;  /* 0x0001500001107983 */ /* 0x001ea80000100800 */
[----:B--2---:R0:W-:Y:S02]  /*12110*/  STS [R16], R169 ;  /* 0x000000a910007388 */ /* 0x0041e40000000800 */
.L_x_8:
[----:B------:R-:W-:Y:S05]  /*12120*/  BSYNC B1 ;  /* 0x0000000000017941 */ /* 0x000fea0003800000 */
.L_x_4:
[----:B0-----:R-:W2:Y:S04]  /*12130*/  LDL R16, [R1+0x14c] ;  /* 0x00014c0001107983 */ /* 0x001ea80000100800 */
[----:B--2---:R0:W-:Y:S02]  /*12140*/  @!P1 STS [R16], R171 ;  /* 0x000000ab10009388 */ /* 0x0041e40000000800 */
.L_x_9:
[----:B------:R-:W-:Y:S05]  /*12150*/  BSYNC B0 ;  /* 0x0000000000007941 */ /* 0x000fea0003800000 */
.L_x_3:
[----:B------:R-:W-:Y:S01]  /*12160*/  WARPSYNC 0xffffffff ;  /* 0xffffffff00007948 */ /* 0x000fe20003800000 */
[----:B------:R-:W2:Y:S04]  /*12170*/  LDL R196, [R1+0x90] ;  /* 0x0000900001c47983 */ /* 0x000ea80000100800 */
[----:B------:R-:W3:Y:S04]  /*12180*/  LDL R194, [R1+0x8c] ;  /* 0x00008c0001c27983 */ /* 0x000ee80000100800 */
[----:B------:R-:W1:Y:S04]  /*12190*/  S2R R198, SR_TID.X ;  /* 0x0000000000c67919 */ /* 0x000e680000002100 */
[----:B------:R-:W4:Y:S01]  /*121a0*/  LDL R191, [R1+0x94] ;  /* 0x0000940001bf7983 */ /* 0x000f220000100800 */
[----:B-1----:R-:W-:-:S03]  /*121b0*/  LOP3.LUT R192, R198, 0xff, RZ, 0xc0, !PT ;  /* 0x000000ffc6c07812 */ /* 0x002fc600078ec0ff */
[----:B------:R-:W-:Y:S06]  /*121c0*/  BAR.SYNC.DEFER_BLOCKING 0x0 ;  /* 0x0000000000007b1d */ /* 0x000fec0000010000 */
[----:B0-----:R-:W0:Y:S04]  /*121d0*/  LDS R16, [R192.X4] ;  /* 0x00000000c0107984 */ /* 0x001e280000004800 */
[----:B------:R-:W1:Y:S04]  /*121e0*/  LDS R33, [R192.X4+0x400] ;  /* 0x00040000c0217984 */ /* 0x000e680000004800 */
[----:B0-----:R-:W0:Y:S04]  /*121f0*/  SHFL.BFLY PT, R35, R16, 0x4, 0x1f ;  /* 0x0c801f0010237f89 */ /* 0x001e2800000e0000 */
[----:B-1----:R-:W1:Y:S01]  /*12200*/  SHFL.BFLY PT, R39, R33, 0x4, 0x1f ;  /* 0x0c801f0021277f89 */ /* 0x002e6200000e0000 */
[----:B0-----:R-:W-:-:S02]  /*12210*/  FMNMX R35, R16, R35, !PT ;  /* 0x0000002310237209 */ /* 0x001fc40007800000 */
[----:B-1----:R-:W-:-:S03]  /*12220*/  FMNMX R39, R33, R39, !PT ;  /* 0x0000002721277209 */ /* 0x002fc60007800000 */
[----:B------:R-:W0:Y:S04]  /*12230*/  SHFL.BFLY PT, R16, R35, 0x2, 0x1f ;  /* 0x0c401f0023107f89 */ /* 0x000e2800000e0000 */
[----:B------:R-:W1:Y:S01]  /*12240*/  SHFL.BFLY PT, R33, R39, 0x2, 0x1f ;  /* 0x0c401f0027217f89 */ /* 0x000e6200000e0000 */
[----:B0-----:R-:W-:Y:S02]  /*12250*/  FMNMX R16, R35, R16, !PT ;  /* 0x0000001023107209 */ /* 0x001fe40007800000 */
[----:B-1----:R-:W-:-:S03]  /*12260*/  FMNMX R33, R39, R33, !PT ;  /* 0x0000002127217209 */ /* 0x002fc60007800000 */
[----:B------:R-:W0:Y:S04]  /*12270*/  SHFL.BFLY PT, R35, R16, 0x1, 0x1f ;  /* 0x0c201f0010237f89 */ /* 0x000e2800000e0000 */
[----:B------:R-:W1:Y:S01]  /*12280*/  SHFL.BFLY PT, R39, R33, 0x1, 0x1f ;  /* 0x0c201f0021277f89 */ /* 0x000e6200000e0000 */
[----:B0-----:R-:W-:Y:S02]  /*12290*/  FMNMX R35, R16, R35, !PT ;  /* 0x0000002310237209 */ /* 0x001fe40007800000 */
[----:B-1----:R-:W-:-:S03]  /*122a0*/  FMNMX R39, R33, R39, !PT ;  /* 0x0000002721277209 */ /* 0x002fc60007800000 */
[----:B------:R-:W-:Y:S04]  /*122b0*/  @!P0 STS [R192.X4], R35 ;  /* 0x00000023c0008388 */ /* 0x000fe80000004800 */
[----:B------:R-:W-:Y:S01]  /*122c0*/  @!P0 STS [R192.X4+0x400], R39 ;  /* 0x00040027c0008388 */ /* 0x000fe20000004800 */
[----:B------:R-:W-:Y:S02]  /*122d0*/  SHF.R.U32.HI R176, RZ, 0x2, R198 ;  /* 0x00000002ffb07819 */ /* 0x000fe400000116c6 */
[----:B------:R-:W-:Y:S01]  /*122e0*/  LOP3.LUT R177, R198, 0x1c, RZ, 0xc0, !PT ;  /* 0x0000001cc6b17812 */ /* 0x000fe200078ec0ff */
[----:B------:R-:W-:Y:S01]  /*122f0*/  BAR.SYNC.DEFER_BLOCKING 0x0 ;  /* 0x0000000000007b1d */ /* 0x000fe20000010000 */
[----:B------:R-:W-:-:S04]  /*12300*/  SGXT.U32 R176, R176, 0x3 ;  /* 0x00000003b0b0781a */ /* 0x000fc80000000000 */
[----:B------:R-:W-:-:S05]  /*12310*/  LOP3.LUT R176, R176, 0x8, RZ, 0xfc, !PT ;  /* 0x00000008b0b07812 */ /* 0x000fca00078efcff */
[----:B------:R-:W-:Y:S01]  /*12320*/  IMAD.SHL.U32 R176, R176, 0x20, RZ ;  /* 0x00000020b0b07824 */ /* 0x000fe200078e00ff */
[----:B------:R-:W2:Y:S04]  /*12330*/  LDS R16, [R177.X8] ;  /* 0x00000000b1107984 */ /* 0x000ea80000008800 */
[----:B------:R-:W3:Y:S01]  /*12340*/  LDS R35, [R176] ;  /* 0x00000000b0237984 */ /* 0x000ee20000000800 */
[----:B--2---:R-:W-:-:S05]  /*12350*/  FMNMX R195, R16, R196, !PT ;  /* 0x000000c410c37209 */ /* 0x004fca0007800000 */
[----:B------:R-:W-:Y:S01]  /*12360*/  STL [R1+0x1c], R195 ;  /* 0x00001cc301007387 */ /* 0x000fe20000100800 */
[----:B---3--:R-:W-:-:S03]  /*12370*/  FMNMX R193, R35, R194, !PT ;  /* 0x000000c223c17209 */ /* 0x008fc60007800000 */
[----:B------:R-:W2:Y:S04]  /*12380*/  LDL R189, [R1+0x98] ;  /* 0x0000980001bd7983 */ /* 0x000ea80000100800 */
[----:B------:R-:W-:Y:S04]  /*12390*/  STL [R1+0x18], R193 ;  /* 0x000018c101007387 */ /* 0x000fe80000100800 */
[----:B------:R-:W3:Y:S04]  /*123a0*/  LDL R187, [R1+0x9c] ;  /* 0x00009c0001bb7983 */ /* 0x000ee80000100800 */
[----:B------:R-:W0:Y:S02]  /*123b0*/  S2R R131, SR_TID.X ;  /* 0x0000000000837919 */ /* 0x000e240000002100 */
[----:B0-----:R-:W-:-:S04]  /*123c0*/  SHF.R.U32.HI R131, RZ, 0x2, R131 ;  /* 0x00000002ff837819 */ /* 0x001fc80000011683 */
[----:B------:R-:W-:-:S04]  /*123d0*/  SGXT.U32 R131, R131, 0x3 ;  /* 0x000000038383781a */ /* 0x000fc80000000000 */
[----:B------:R-:W-:-:S04]  /*123e0*/  LOP3.LUT R131, R131, 0x10, RZ, 0xfc, !PT ;  /* 0x0000001083837812 */ /* 0x000fc800078efcff */
[----:B------:R-:W-:-:S05]  /*123f0*/  SHF.L.U32 R131, R131, 0x5, RZ ;  /* 0x0000000583837819 */ /* 0x000fca00000006ff */
[----:B------:R0:W4:Y:S04]  /*12400*/  LDS R33, [R131] ;  /* 0x0000000083217984 */ /* 0x0001280000000800 */
[----:B0-----:R-:W0:Y:S04]  /*12410*/  S2R R131, SR_TID.X ;  /* 0x0000000000837919 */ /* 0x001e280000002100 */
[----:B------:R-:W1:Y:S01]  /*12420*/  S2R R158, SR_TID.X ;  /* 0x00000000009e7919 */ /* 0x000e620000002100 */
[----:B------:R-:W-:-:S04]  /*12430*/  FADD R28, R28, -R195 ;  /* 0x800000c31c1c7221 */ /* 0x000fc80000000000 */
[----:B------:R-:W-:Y:S01]  /*12440*/  FMUL R28, R28, 1.4426950216293334961 ;  /* 0x3fb8aa3b1c1c7820 */ /* 0x000fe20000400000 */
[----:B0-----:R-:W-:-:S04]  /*12450*/  SHF.R.U32.HI R131, RZ, 0x2, R131 ;  /* 0x00000002ff837819 */ /* 0x001fc80000011683 */
[----:B------:R-:W-:Y:S02]  /*12460*/  SGXT.U32 R131, R131, 0x3 ;  /* 0x000000038383781a */ /* 0x000fe40000000000 */
[----:B-1----:R-:W-:Y:S02]  /*12470*/  SHF.R.U32.HI R158, RZ, 0x2, R158 ;  /* 0x00000002ff9e7819 */ /* 0x002fe4000001169e */
[----:B------:R-:W-:Y:S02]  /*12480*/  LOP3.LUT R131, R131, 0x18, RZ, 0xfc, !PT ;  /* 0x0000001883837812 */ /* 0x000fe400078efcff */
[----:B------:R-:W-:Y:S02]  /*12490*/  SGXT.U32 R158, R158, 0x3 ;  /* 0x000000039e9e781a */ /* 0x000fe40000000000 */
[----:B------:R-:W-:Y:S01]  /*124a0*/  SHF.L.U32 R131, R131, 0x5, RZ ;  /* 0x0000000583837819 */ /* 0x000fe200000006ff */
[----:B------:R0:W-:Y:S01]  /*124b0*/  MUFU.EX2 R39, R28 ;  /* 0x0000001c00277308 */ /* 0x0001e20000000800 */
[----:B------:R-:W-:-:S04]  /*124c0*/  LOP3.LUT R158, R158, 0x20, RZ, 0xfc, !PT ;  /* 0x000000209e9e7812 */ /* 0x000fc800078efcff */
[----:B------:R-:W2:Y:S01]  /*124d0*/  LDS R131, [R131] ;  /* 0x0000000083837984 */ /* 0x000ea20000000800 */
[--C-:B0-----:R-:W-:Y:S02]  /*124e0*/  FADD R28, R34, -R193.reuse ;  /* 0x800000c1221c7221 */ /* 0x101fe40000000000 */
[----:B------:R-:W-:Y:S02]  /*124f0*/  IMAD.SHL.U32 R158, R158, 0x20, RZ ;  /* 0x000000209e9e7824 */ /* 0x000fe400078e00ff */
[----:B------:R-:W-:Y:S02]  /*12500*/  FMUL R28, R28, 1.4426950216293334961 ;  /* 0x3fb8aa3b1c1c7820 */ /* 0x000fe40000400000 */
[----:B------:R-:W-:Y:S02]  /*12510*/  FADD R35, R37, -R193 ;  /* 0x800000c125237221 */ /* 0x000fe40000000000 */
[----:B------:R0:W-:Y:S02]  /*12520*/  MUFU.EX2 R37, R28 ;  /* 0x0000001c00257308 */ /* 0x0001e40000000800 */
[----:B0-----:R0:W3:Y:S01]  /*12530*/  LDS R28, [R158] ;  /* 0x000000009e1c7984 */ /* 0x0010e20000000800 */
[----:B----4-:R-:W-:-:S05]  /*12540*/  FMNMX R190, R33, R191, !PT ;  /* 0x000000bf21be7209 */ /* 0x010fca0007800000 */
[----:B------:R-:W-:Y:S04]  /*12550*/  STL [R1+0x14], R190 ;  /* 0x000014be01007387 */ /* 0x000fe80000100800 */
[----:B------:R-:W4:Y:S04]  /*12560*/  LDL R186, [R1+0xa0] ;  /* 0x0000a00001ba7983 */ /* 0x000f280000100800 */
[----:B0-----:R-:W0:Y:S01]  /*12570*/  S2R R158, SR_TID.X ;  /* 0x00000000009e7919 */ /* 0x001e220000002100 */
[----:B--2---:R-:W-:-:S05]  /*12580*/  FMNMX R188, R131, R189, !PT ;  /* 0x000000bd83bc7209 */ /* 0x004fca0007800000 */
[----:B------:R-:W-:Y:S04]  /*12590*/  STL [R1+0x10], R188 ;  /* 0x000010bc01007387 */ /* 0x000fe80000100800 */
[----:B------:R-:W2:Y:S01]  /*125a0*/  LDL R184, [R1+0xa4] ;  /* 0x0000a40001b87983 */ /* 0x000ea20000100800 */
[----:B---3--:R-:W-:-:S05]  /*125b0*/  FMNMX R174, R28, R187, !PT ;  /* 0x000000bb1cae7209 */ /* 0x008fca0007800000 */
[----:B------:R-:W-:Y:S04]  /*125c0*/  STL [R1+0xc], R174 ;  /* 0x00000cae01007387 */ /* 0x000fe80000100800 */
[----:B------:R-:W3:Y:S01]  /*125d0*/  LDL R179, [R1+0xa8] ;  /* 0x0000a80001b37983 */ /* 0x000ee20000100800 */
[----:B0-----:R-:W-:Y:S01]  /*125e0*/  SHF.R.U32.HI R158, RZ, 0x2, R158 ;  /* 0x00000002ff9e7819 */ /* 0x001fe2000001169e */
[----:B------:R-:W-:-:S03]  /*125f0*/  FADD R17, R17, -R193 ;  /* 0x800000c111117221 */ /* 0x000fc60000000000 */
[----:B------:R-:W-:Y:S01]  /*12600*/  SGXT.U32 R158, R158, 0x3 ;  /* 0x000000039e9e781a */ /* 0x000fe20000000000 */
[----:B------:R-:W-:Y:S02]  /*12610*/  FADD R38, R38, -R195 ;  /* 0x800000c326267221 */ /* 0x000fe40000000000 */
[--C-:B------:R-:W-:Y:S01]  /*12620*/  FADD R5, R5, -R190.reuse ;  /* 0x800000be05057221 */ /* 0x100fe20000000000 */
[----:B------:R-:W-:Y:S01]  /*12630*/  LOP3.LUT R158, R158, 0x28, RZ, 0xfc, !PT ;  /* 0x000000289e9e7812 */ /* 0x000fe200078efcff */
[----:B------:R-:W-:Y:S02]  /*12640*/  FADD R157, R157, -R190 ;  /* 0x800000be9d9d7221 */ /* 0x000fe40000000000 */
[----:B------:R-:W-:Y:S02]  /*12650*/  FMUL R17, R17, 1.4426950216293334961 ;  /* 0x3fb8aa3b11117820 */ /* 0x000fe40000400000 */
[----:B------:R-:W-:Y:S01]  /*12660*/  FMUL R5, R5, 1.4426950216293334961 ;  /* 0x3fb8aa3b05057820 */ /* 0x000fe20000400000 */
[----:B------:R-:W-:Y:S01]  /*12670*/  SHF.L.U32 R158, R158, 0x5, RZ ;  /* 0x000000059e9e7819 */ /* 0x000fe200000006ff */
[----:B------:R-:W-:-:S02]  /*12680*/  FMUL R16, R38, 1.4426950216293334961 ;  /* 0x3fb8aa3b26107820 */ /* 0x000fc40000400000 */
[----:B------:R-:W-:Y:S01]  /*12690*/  FMUL R157, R157, 1.4426950216293334961 ;  /* 0x3fb8aa3b9d9d7820 */ /* 0x000fe20000400000 */
[----:B------:R0:W-:Y:S02]  /*126a0*/  MUFU.EX2 R38, R17 ;  /* 0x0000001100267308 */ /* 0x0001e40000000800 */
[----:B0-----:R-:W-:-:S06]  /*126b0*/  FADD R17, R130, -R190 ;  /* 0x800000be82117221 */ /* 0x001fcc0000000000 */
[----:B------:R0:W-:Y:S02]  /*126c0*/  MUFU.EX2 R130, R5 ;  /* 0x0000000500827308 */ /* 0x0001e40000000800 */
[----:B0-----:R-:W-:-:S06]  /*126d0*/  FADD R5, R30, -R188 ;  /* 0x800000bc1e057221 */ /* 0x001fcc0000000000 */
[----:B------:R0:W-:Y:S02]  /*126e0*/  MUFU.EX2 R30, R157 ;  /* 0x0000009d001e7308 */ /* 0x0001e40000000800 */
[----:B0-----:R0:W4:Y:S04]  /*126f0*/  LDS R157, [R158] ;  /* 0x000000009e9d7984 */ /* 0x0011280000000800 */
[----:B0-----:R-:W0:Y:S01]  /*12700*/  S2R R158, SR_TID.X ;  /* 0x00000000009e7919 */ /* 0x001e220000002100 */
[----:B------:R-:W-:Y:S02]  /*12710*/  FMUL R5, R5, 1.4426950216293334961 ;  /* 0x3fb8aa3b05057820 */ /* 0x000fe40000400000 */
[----:B------:R-:W-:Y:S02]  /*12720*/  FADD R131, R128, -R188 ;  /* 0x800000bc80837221 */ /* 0x000fe40000000000 */
[----:B------:R1:W-:Y:S02]  /*12730*/  MUFU.EX2 R128, R5 ;  /* 0x0000000500807308 */ /* 0x0003e40000000800 */
[----:B------:R-:W-:-:S02]  /*12740*/  FMUL R131, R131, 1.4426950216293334961 ;  /* 0x3fb8aa3b83837820 */ /* 0x000fc40000400000 */
[----:B-1----:R-:W-:Y:S01]  /*12750*/  FADD R5, R31, -R188 ;  /* 0x800000bc1f057221 */ /* 0x002fe20000000000 */
[----:B0-----:R-:W-:-:S04]  /*12760*/  SHF.R.U32.HI R158, RZ, 0x2, R158 ;  /* 0x00000002ff9e7819 */ /* 0x001fc8000001169e */
[----:B------:R-:W-:Y:S01]  /*12770*/  SGXT.U32 R158, R158, 0x3 ;  /* 0x000000039e9e781a */ /* 0x000fe20000000000 */
[----:B------:R-:W-:-:S03]  /*12780*/  FMUL R5, R5, 1.4426950216293334961 ;  /* 0x3fb8aa3b05057820 */ /* 0x000fc60000400000 */
[----:B------:R-:W-:Y:S01]  /*12790*/  LOP3.LUT R158, R158, 0x30, RZ, 0xfc, !PT ;  /* 0x000000309e9e7812 */ /* 0x000fe200078efcff */
[----:B------:R0:W-:Y:S03]  /*127a0*/  MUFU.EX2 R31, R131 ;  /* 0x00000083001f7308 */ /* 0x0001e60000000800 */
[----:B------:R-:W-:Y:S01]  /*127b0*/  SHF.L.U32 R158, R158, 0x5, RZ ;  /* 0x000000059e9e7819 */ /* 0x000fe200000006ff */
[----:B0-----:R-:W-:-:S04]  /*127c0*/  FADD R131, R129, -R188 ;  /* 0x800000bc81837221 */ /* 0x001fc80000000000 */
[----:B------:R0:W-:Y:S02]  /*127d0*/  MUFU.EX2 R129, R5 ;  /* 0x0000000500817308 */ /* 0x0001e40000000800 */
[----:B0-----:R0:W2:Y:S04]  /*127e0*/  LDS R5, [R158] ;  /* 0x000000009e057984 */ /* 0x0010a80000000800 */
[----:B0-----:R-:W0:Y:S01]  /*127f0*/  S2R R158, SR_TID.X ;  /* 0x00000000009e7919 */ /* 0x001e220000002100 */
[----:B------:R-:W-:Y:S02]  /*12800*/  FADD R28, R29, -R174 ;  /* 0x800000ae1d1c7221 */ /* 0x000fe40000000000 */
[----:B------:R-:W-:Y:S02]  /*12810*/  FMUL R131, R131, 1.4426950216293334961 ;  /* 0x3fb8aa3b83837820 */ /* 0x000fe40000400000 */
[----:B------:R-:W-:-:S02]  /*12820*/  FMUL R28, R28, 1.4426950216293334961 ;  /* 0x3fb8aa3b1c1c7820 */ /* 0x000fc40000400000 */
[--C-:B------:R-:W-:Y:S01]  /*12830*/  FADD R149, R149, -R174.reuse ;  /* 0x800000ae95957221 */ /* 0x100fe20000000000 */
[----:B------:R-:W-:Y:S01]  /*12840*/  MUFU.EX2 R29, R131 ;  /* 0x00000083001d7308 */ /* 0x000fe20000000800 */
[----:B------:R-:W-:Y:S01]  /*12850*/  FADD R23, R23, -R174 ;  /* 0x800000ae17177221 */ /* 0x000fe20000000000 */
[----:B0-----:R-:W-:-:S04]  /*12860*/  SHF.R.U32.HI R158, RZ, 0x2, R158 ;  /* 0x00000002ff9e7819 */ /* 0x001fc8000001169e */
[----:B------:R-:W-:Y:S02]  /*12870*/  SGXT.U32 R158, R158, 0x3 ;  /* 0x000000039e9e781a */ /* 0x000fe40000000000 */
[----:B------:R0:W-:Y:S02]  /*12880*/  MUFU.EX2 R131, R28 ;  /* 0x0000001c00837308 */ /* 0x0001e40000000800 */
[----:B------:R-:W-:Y:S01]  /*12890*/  LOP3.LUT R158, R158, 0x38, RZ, 0xfc, !PT ;  /* 0x000000389e9e7812 */ /* 0x000fe200078efcff */
[----:B0-----:R-:W-:Y:S02]  /*128a0*/  FMUL R28, R149, 1.4426950216293334961 ;  /* 0x3fb8aa3b951c7820 */ /* 0x001fe40000400000 */
[----:B------:R-:W-:Y:S02]  /*128b0*/  FMUL R149, R23, 1.4426950216293334961 ;  /* 0x3fb8aa3b17957820 */ /* 0x000fe40000400000 */
[----:B------:R-:W-:Y:S02]  /*128c0*/  IMAD.SHL.U32 R158, R158, 0x20, RZ ;  /* 0x000000209e9e7824 */ /* 0x000fe400078e00ff */
[----:B------:R-:W-:-:S02]  /*128d0*/  FADD R23, R156, -R174 ;  /* 0x800000ae9c177221 */ /* 0x000fc40000000000 */
[----:B------:R0:W-:Y:S02]  /*128e0*/  MUFU.EX2 R156, R149 ;  /* 0x00000095009c7308 */ /* 0x0001e40000000800 */
[----:B0-----:R0:W3:Y:S01]  /*128f0*/  LDS R149, [R158] ;  /* 0x000000009e957984 */ /* 0x0010e20000000800 */
[----:B------:R-:W-:-:S04]  /*12900*/  FADD R36, R36, -R195 ;  /* 0x800000c324247221 */ /* 0x000fc80000000000 */
[----:B------:R-:W-:Y:S01]  /*12910*/  FMUL R36, R36, 1.4426950216293334961 ;  /* 0x3fb8aa3b24247820 */ /* 0x000fe20000400000 */
[----:B------:R-:W-:Y:S01]  /*12920*/  MUFU.EX2 R16, R16 ;  /* 0x0000001000107308 */ /* 0x000fe20000000800 */
[----:B------:R-:W-:Y:S01]  /*12930*/  FADD R209, R209, -R195 ;  /* 0x800000c3d1d17221 */ /* 0x000fe20000000000 */
[----:B----4-:R-:W-:-:S06]  /*12940*/  FMNMX R185, R157, R186, !PT ;  /* 0x000000ba9db97209 */ /* 0x010fcc0007800000 */
[----:B------:R-:W1:Y:S01]  /*12950*/  MUFU.EX2 R36, R36 ;  /* 0x0000002400247308 */ /* 0x000e620000000800 */
[----:B------:R-:W-:Y:S02]  /*12960*/  FMUL R209, R209, 1.4426950216293334961 ;  /* 0x3fb8aa3bd1d17820 */ /* 0x000fe40000400000 */
[----:B------:R-:W-:Y:S02]  /*12970*/  FADD R20, R20, -R185 ;  /* 0x800000b914147221 */ /* 0x000fe40000000000 */
[----:B------:R-:W-:-:S03]  /*12980*/  FMUL R35, R35, 1.4426950216293334961 ;  /* 0x3fb8aa3b23237820 */ /* 0x000fc60000400000 */
[----:B------:R-:W4:Y:S01]  /*12990*/  MUFU.EX2 R34, R209 ;  /* 0x000000d100227308 */ /* 0x000f220000000800 */
[----:B------:R-:W-:Y:S02]  /*129a0*/  FMUL R20, R20, 1.4426950216293334961 ;  /* 0x3fb8aa3b14147820 */ /* 0x000fe40000400000 */
[----:B------:R-:W-:-:S05]  /*129b0*/  FADD R211, R211, -R193 ;  /* 0x800000c1d3d37221 */ /* 0x000fca0000000000 */
[----:B------:R-:W1:Y:S01]  /*129c0*/  MUFU.EX2 R35, R35 ;  /* 0x0000002300237308 */ /* 0x000e620000000800 */
[----:B------:R-:W-:-:S07]  /*129d0*/  FMUL R33, R211, 1.4426950216293334961 ;  /* 0x3fb8aa3bd3217820 */ /* 0x000fce0000400000 */
[----:B0-----:R-:W-:Y:S01]  /*129e0*/  MUFU.EX2 R158, R20 ;  /* 0x00000014009e7308 */ /* 0x001fe20000000800 */
[----:B------:R-:W-:-:S07]  /*129f0*/  FMUL R23, R23, 1.4426950216293334961 ;  /* 0x3fb8aa3b17177820 */ /* 0x000fce0000400000 */
[----:B------:R-:W0:Y:S01]  /*12a00*/  MUFU.EX2 R33, R33 ;  /* 0x0000002100217308 */ /* 0x000e220000000800 */
[----:B------:R-:W-:Y:S02]  /*12a10*/  FADD R32, R32, -R190 ;  /* 0x800000be20207221 */ /* 0x000fe40000000000 */
[--C-:B------:R-:W-:Y:S02]  /*12a20*/  FADD R157, R22, -R185.reuse ;  /* 0x800000b9169d7221 */ /* 0x100fe40000000000 */
[----:B------:R-:W-:Y:S02]  /*12a30*/  FADD R150, R150, -R185 ;  /* 0x800000b996967221 */ /* 0x000fe40000000000 */
[----:B------:R-:W-:Y:S01]  /*12a40*/  FMUL R17, R17, 1.4426950216293334961 ;  /* 0x3fb8aa3b11117820 */ /* 0x000fe20000400000 */
[----:B------:R0:W-:Y:S01]  /*12a50*/  MUFU.EX2 R22, R23 ;  /* 0x0000001700167308 */ /* 0x0001e20000000800 */
[----:B------:R-:W-:Y:S02]  /*12a60*/  FMUL R32, R32, 1.4426950216293334961 ;  /* 0x3fb8aa3b20207820 */ /* 0x000fe40000400000 */
[----:B------:R-:W-:-:S02]  /*12a70*/  FMUL R157, R157, 1.4426950216293334961 ;  /* 0x3fb8aa3b9d9d7820 */ /* 0x000fc40000400000 */
[----:B0-----:R-:W-:-:S03]  /*12a80*/  FMUL R23, R150, 1.4426950216293334961 ;  /* 0x3fb8aa3b96177820 */ /* 0x001fc60000400000 */
[----:B------:R-:W-:Y:S01]  /*12a90*/  MUFU.EX2 R17, R17 ;  /* 0x0000001100117308 */ /* 0x000fe20000000800 */
[----:B------:R-:W-:-:S07]  /*12aa0*/  FADD R151, R151, -R185 ;  /* 0x800000b997977221 */ /* 0x000fce0000000000 */
[----:B------:R-:W0:Y:S01]  /*12ab0*/  MUFU.EX2 R32, R32 ;  /* 0x0000002000207308 */ /* 0x000e220000000800 */
[----:B------:R-:W-:-:S07]  /*12ac0*/  FMUL R151, R151, 1.4426950216293334961 ;  /* 0x3fb8aa3b97977820 */ /* 0x000fce0000400000 */
[----:B------:R-:W0:Y:S08]  /*12ad0*/  MUFU.EX2 R28, R28 ;  /* 0x0000001c001c7308 */ /* 0x000e300000000800 */
[----:B------:R-:W-:Y:S01]  /*12ae0*/  MUFU.EX2 R157, R157 ;  /* 0x0000009d009d7308 */ /* 0x000fe20000000800 */
[----:B--2---:R-:W-:-:S05]  /*12af0*/  FMNMX R175, R5, R184, !PT ;  /* 0x000000b805af7209 */ /* 0x004fca0007800000 */
[--C-:B------:R-:W-:Y:S02]  /*12b00*/  FADD R20, R67, -R175.reuse ;  /* 0x800000af43147221 */ /* 0x100fe40000000000 */
[----:B-1----:R-:W-:Y:S02]  /*12b10*/  FADD R67, R36, R16 ;  /* 0x0000001024437221 */ /* 0x002fe40000000000 */
[----:B------:R-:W-:Y:S01]  /*12b20*/  FADD R5, R21, -R175 ;  /* 0x800000af15057221 */ /* 0x000fe20000000000 */
[----:B---3--:R-:W-:Y:S01]  /*12b30*/  FMNMX R178, R149, R179, !PT ;  /* 0x000000b395b27209 */ /* 0x008fe20007800000 */
[----:B------:R-:W-:Y:S02]  /*12b40*/  FADD R67, R39, R67 ;  /* 0x0000004327437221 */ /* 0x000fe40000000000 */
[--C-:B------:R-:W-:Y:S02]  /*12b50*/  FADD R168, R18, -R175.reuse ;  /* 0x800000af12a87221 */ /* 0x100fe40000000000 */
[----:B------:R-:W-:-:S02]  /*12b60*/  FADD R18, R148, -R175 ;  /* 0x800000af94127221 */ /* 0x000fc40000000000 */
[----:B------:R-:W-:Y:S02]  /*12b70*/  FMUL R5, R5, 1.4426950216293334961 ;  /* 0x3fb8aa3b05057820 */ /* 0x000fe40000400000 */
[----:B----4-:R-:W-:Y:S02]  /*12b80*/  FADD R148, R34, R67 ;  /* 0x0000004322947221 */ /* 0x010fe40000000000 */
[--C-:B------:R-:W-:Y:S01]  /*12b90*/  FADD R65, R65, -R178.reuse ;  /* 0x800000b241417221 */ /* 0x100fe20000000000 */
[----:B------:R1:W-:Y:S01]  /*12ba0*/  MUFU.EX2 R159, R5 ;  /* 0x00000005009f7308 */ /* 0x0003e20000000800 */
[----:B------:R-:W-:Y:S01]  /*12bb0*/  FADD R64, R64, -R178 ;  /* 0x800000b240407221 */ /* 0x000fe20000000000 */
[----:B------:R-:W2:Y:S01]  /*12bc0*/  SHFL.BFLY PT, R149, R148, 0x2, 0x1f ;  /* 0x0c401f0094957f89 */ /* 0x000ea200000e0000 */
[----:B------:R-:W-:Y:S02]  /*12bd0*/  FMUL R65, R65, 1.4426950216293334961 ;  /* 0x3fb8aa3b41417820 */ /* 0x000fe40000400000 */
[----:B------:R-:W-:-:S02]  /*12be0*/  FMUL R20, R20, 1.4426950216293334961 ;  /* 0x3fb8aa3b14147820 */ /* 0x000fc40000400000 */
[----:B-1----:R-:W-:Y:S01]  /*12bf0*/  FADD R5, R37, R35 ;  /* 0x0000002325057221 */ /* 0x002fe20000000000 */
[----:B------:R1:W-:Y:S01]  /*12c00*/  MUFU.EX2 R169, R65 ;  /* 0x0000004100a97308 */ /* 0x0003e20000000800 */
[----:B------:R-:W-:Y:S02]  /*12c10*/  FMUL R64, R64, 1.4426950216293334961 ;  /* 0x3fb8aa3b40407820 */ /* 0x000fe40000400000 */
[----:B------:R-:W-:Y:S02]  /*12c20*/  FADD R5, R38, R5 ;  /* 0x0000000526057221 */ /* 0x000fe40000000000 */
[----:B------:R-:W-:Y:S02]  /*12c30*/  FMUL R168, R168, 1.4426950216293334961 ;  /* 0x3fb8aa3ba8a87820 */ /* 0x000fe40000400000 */
[----:B-1----:R-:W-:Y:S01]  /*12c40*/  FADD R65, R19, -R178 ;  /* 0x800000b213417221 */ /* 0x002fe20000000000 */
[----:B------:R-:W1:Y:S01]  /*12c50*/  MUFU.EX2 R23, R23 ;  /* 0x0000001700177308 */ /* 0x000e620000000800 */
[----:B------:R-:W-:-:S02]  /*12c60*/  FADD R5, R33, R5 ;  /* 0x0000000521057221 */ /* 0x000fc40000000000 */
[----:B------:R-:W-:Y:S02]  /*12c70*/  FMUL R65, R65, 1.4426950216293334961 ;  /* 0x3fb8aa3b41417820 */ /* 0x000fe40000400000 */
[----:B------:R-:W-:-:S03]  /*12c80*/  FADD R66, R66, -R178 ;  /* 0x800000b242427221 */ /* 0x000fc60000000000 */
[----:B------:R-:W3:Y:S01]  /*12c90*/  MUFU.EX2 R20, R20 ;  /* 0x0000001400147308 */ /* 0x000ee20000000800 */
[----:B------:R-:W-:Y:S01]  /*12ca0*/  FMUL R18, R18, 1.4426950216293334961 ;  /* 0x3fb8aa3b12127820 */ /* 0x000fe20000400000 */
[----:B------:R-:W4:Y:S06]  /*12cb0*/  SHFL.BFLY PT, R67, R5, 0x2, 0x1f ;  /* 0x0c401f0005437f89 */ /* 0x000f2c00000e0000 */
[----:B------:R-:W0:Y:S08]  /*12cc0*/  MUFU.EX2 R19, R64 ;  /* 0x0000004000137308 */ /* 0x000e300000000800 */
[----:B------:R0:W-:Y:S08]  /*12cd0*/  MUFU.EX2 R163, R65 ;  /* 0x0000004100a37308 */ /* 0x0001f00000000800 */
[----:B------:R-:W1:Y:S01]  /*12ce0*/  MUFU.EX2 R168, R168 ;  /* 0x000000a800a87308 */ /* 0x000e620000000800 */
[----:B0-----:R-:W-:-:S07]  /*12cf0*/  FMUL R65, R66, 1.4426950216293334961 ;  /* 0x3fb8aa3b42417820 */ /* 0x001fce0000400000 */
[----:B------:R1:W0:Y:S01]  /*12d00*/  MUFU.EX2 R21, R151 ;  /* 0x0000009700157308 */ /* 0x0002220000000800 */
[----:B--2---:R-:W-:-:S07]  /*12d10*/  FADD R64, R148, R149 ;  /* 0x0000009594407221 */ /* 0x004fce0000000000 */
[----:B------:R-:W2:Y:S08]  /*12d20*/  MUFU.EX2 R18, R18 ;  /* 0x0000001200127308 */ /* 0x000eb00000000800 */
[----:B------:R-:W0:Y:S01]  /*12d30*/  MUFU.EX2 R162, R65 ;  /* 0x0000004100a27308 */ /* 0x000e220000000800 */
[----:B------:R-:W-:Y:S02]  /*12d40*/  FADD R148, R17, R32 ;  /* 0x0000002011947221 */ /* 0x000fe40000000000 */
[----:B------:R-:W-:-:S02]  /*12d50*/  FADD R149, R128, R31 ;  /* 0x0000001f80957221 */ /* 0x000fc40000000000 */
[----:B------:R-:W-:Y:S02]  /*12d60*/  FADD R150, R131, R28 ;  /* 0x0000001c83967221 */ /* 0x000fe40000000000 */
[----:B-1----:R-:W-:Y:S02]  /*12d70*/  FADD R151, R157, R23 ;  /* 0x000000179d977221 */ /* 0x002fe40000000000 */
[----:B---3--:R-:W-:Y:S02]  /*12d80*/  FADD R160, R159, R20 ;  /* 0x000000149fa07221 */ /* 0x008fe40000000000 */
[----:B------:R-:W-:Y:S02]  /*12d90*/  FADD R161, R169, R19 ;  /* 0x00000013a9a17221 */ /* 0x000fe40000000000 */
[----:B------:R-:W-:Y:S02]  /*12da0*/  FADD R148, R130, R148 ;  /* 0x0000009482947221 */ /* 0x000fe40000000000 */
[----:B------:R-:W-:-:S02]  /*12db0*/  FADD R149, R129, R149 ;  /* 0x0000009581957221 */ /* 0x000fc40000000000 */
[----:B------:R-:W-:Y:S02]  /*12dc0*/  FADD R150, R156, R150 ;  /* 0x000000969c967221 */ /* 0x000fe40000000000 */
[----:B------:R-:W-:Y:S02]  /*12dd0*/  FADD R151, R158, R151 ;  /* 0x000000979e977221 */ /* 0x000fe40000000000 */
[----:B------:R-:W-:Y:S02]  /*12de0*/  FADD R160, R168, R160 ;  /* 0x000000a0a8a07221 */ /* 0x000fe40000000000 */
[----:B------:R-:W-:Y:S01]  /*12df0*/  FADD R161, R163, R161 ;  /* 0x000000a1a3a17221 */ /* 0x000fe20000000000 */
[----:B------:R-:W-:Y:S01]  /*12e00*/  STL [R1+0x8], R185 ;  /* 0x000008b901007387 */ /* 0x000fe20000100800 */
[----:B------:R-:W-:Y:S02]  /*12e10*/  FADD R148, R30, R148 ;  /* 0x000000941e947221 */ /* 0x000fe40000000000 */
[----:B------:R-:W-:Y:S01]  /*12e20*/  FADD R149, R29, R149 ;  /* 0x000000951d957221 */ /* 0x000fe20000000000 */
[----:B------:R-:W-:Y:S01]  /*12e30*/  STL [R1+0x4], R175 ;  /* 0x000004af01007387 */ /* 0x000fe20000100800 */
[----:B------:R-:W-:-:S02]  /*12e40*/  FADD R150, R22, R150 ;  /* 0x0000009616967221 */ /* 0x000fc40000000000 */
[----:B0-----:R-:W-:Y:S02]  /*12e50*/  FADD R151, R21, R151 ;  /* 0x0000009715977221 */ /* 0x001fe40000000000 */
[----:B--2---:R-:W-:Y:S02]  /*12e60*/  FADD R160, R18, R160 ;  /* 0x000000a012a07221 */ /* 0x004fe40000000000 */
[----:B------:R-:W-:Y:S01]  /*12e70*/  FADD R161, R162, R161 ;  /* 0x000000a1a2a17221 */ /* 0x000fe20000000000 */
[----:B------:R-:W-:Y:S01]  /*12e80*/  STL [R1], R178 ;  /* 0x000000b201007387 */ /* 0x000fe20000100800 */
[----:B----4-:R-:W-:-:S03]  /*12e90*/  FADD R5, R5, R67 ;  /* 0x0000004305057221 */ /* 0x010fc60000000000 */
[----:B------:R-:W-:Y:S04]  /*12ea0*/  STL [R1+0x24], R163 ;  /* 0x000024a301007387 */ /* 0x000fe80000100800 */
[----:B------:R-:W-:Y:S04]  /*12eb0*/  STL [R1+0x20], R162 ;  /* 0x000020a201007387 */ /* 0x000fe80000100800 */
[----:B------:R-:W0:Y:S04]  /*12ec0*/  SHFL.BFLY PT, R170, R148, 0x2, 0x1f ;  /* 0x0c401f0094aa7f89 */ /* 0x000e2800000e0000 */
[----:B------:R-:W1:Y:S04]  /*12ed0*/  SHFL.BFLY PT, R163, R149, 0x2, 0x1f ;  /* 0x0c401f0095a37f89 */ /* 0x000e6800000e0000 */
[----:B------:R-:W2:Y:S04]  /*12ee0*/  SHFL.BFLY PT, R162, R150, 0x2, 0x1f ;  /* 0x0c401f0096a27f89 */ /* 0x000ea800000e0000 */
[----:B------:R-:W3:Y:S04]  /*12ef0*/  SHFL.BFLY PT, R67, R151, 0x2, 0x1f ;  /* 0x0c401f0097437f89 */ /* 0x000ee800000e0000 */
[----:B------:R-:W4:Y:S04]  /*12f00*/  SHFL.BFLY PT, R66, R160, 0x2, 0x1f ;  /* 0x0c401f00a0427f89 */ /* 0x000f2800000e0000 */
[----:B------:R-:W4:Y:S04]  /*12f10*/  SHFL.BFLY PT, R65, R161, 0x2, 0x1f ;  /* 0x0c401f00a1417f89 */ /* 0x000f2800000e0000 */
[----:B------:R-:W4:Y:S04]  /*12f20*/  SHFL.BFLY PT, R172, R64, 0x1, 0x1f ;  /* 0x0c201f0040ac7f89 */ /* 0x000f2800000e0000 */
[----:B------:R-:W4:Y:S01]  /*12f30*/  SHFL.BFLY PT, R171, R5, 0x1, 0x1f ;  /* 0x0c201f0005ab7f89 */ /* 0x000f2200000e0000 */
[----:B0-----:R-:W-:-:S02]  /*12f40*/  FADD R148, R148, R170 ;  /* 0x000000aa94947221 */ /* 0x001fc40000000000 */
[----:B-1----:R-:W-:Y:S02]  /*12f50*/  FADD R149, R149, R163 ;  /* 0x000000a395957221 */ /* 0x002fe40000000000 */
[----:B--2---:R-:W-:Y:S02]  /*12f60*/  FADD R150, R150, R162 ;  /* 0x000000a296967221 */ /* 0x004fe40000000000 */
[----:B---3--:R-:W-:Y:S02]  /*12f70*/  FADD R151, R151, R67 ;  /* 0x0000004397977221 */ /* 0x008fe40000000000 */
[----:B----4-:R-:W-:Y:S02]  /*12f80*/  FADD R160, R160, R66 ;  /* 0x00000042a0a07221 */ /* 0x010fe40000000000 */
[----:B------:R-:W-:Y:S01]  /*12f90*/  FADD R161, R161, R65 ;  /* 0x00000041a1a17221 */ /* 0x000fe20000000000 */
[----:B------:R0:W1:Y:S01]  /*12fa0*/  SHFL.BFLY PT, R162, R148, 0x1, 0x1f ;  /* 0x0c201f0094a27f89 */ /* 0x00006200000e0000 */
[----:B------:R-:W-:Y:S01]  /*12fb0*/  BSSY B0, `(.L_x_10) ;  /* 0x0000013000007945 */ /* 0x000fe20003800000 */
[----:B------:R-:W-:-:S02]  /*12fc0*/  FADD R64, R64, R172 ;  /* 0x000000ac40407221 */ /* 0x000fc40000000000 */
[----:B------:R0:W2:Y:S01]  /*12fd0*/  SHFL.BFLY PT, R163, R149, 0x1, 0x1f ;  /* 0x0c201f0095a37f89 */ /* 0x0000a200000e0000 */
[----:B------:R-:W-:-:S03]  /*12fe0*/  FADD R5, R5, R171 ;  /* 0x000000ab05057221 */ /* 0x000fc60000000000 */
[----:B------:R0:W3:Y:S04]  /*12ff0*/  SHFL.BFLY PT, R170, R150, 0x1, 0x1f ;  /* 0x0c201f0096aa7f89 */ /* 0x0000e800000e0000 */
[----:B------:R0:W4:Y:S04]  /*13000*/  SHFL.BFLY PT, R171, R151, 0x1, 0x1f ;  /* 0x0c201f0097ab7f89 */ /* 0x00012800000e0000 */
[----:B------:R0:W0:Y:S04]  /*13010*/  SHFL.BFLY PT, R172, R160, 0x1, 0x1f ;  /* 0x0c201f00a0ac7f89 */ /* 0x00002800000e0000 */
[----:B------:R0:W0:Y:S04]  /*13020*/  SHFL.BFLY PT, R173, R161, 0x1, 0x1f ;  /* 0x0c201f00a1ad7f89 */ /* 0x00002800000e0000 */
[----:B------:R-:W-:Y:S06]  /*13030*/  BAR.SYNC.DEFER_BLOCKING 0x0 ;  /* 0x0000000000007b1d */ /* 0x000fec0000010000 */
[----:B------:R-:W-:Y:S05]  /*13040*/  @P1 BRA `(.L_x_11) ;  /* 0x0000009000001947 */ /* 0x000fea0003800000 */
[----:B-12---:R-:W2:Y:S01]  /*13050*/  LDL R197, [R1+0x164] ;  /* 0x0001640001c57983 */ /* 0x006ea20000100800 */
[----:B------:R-:W-:-:S02]  /*13060*/  LOP3.LUT R199, R198, 0xff, RZ, 0xc0, !PT ;  /* 0x000000ffc6c77812 */ /* 0x000fc400078ec0ff */
[----:B------:R-:W-:Y:S02]  /*13070*/  LOP3.LUT R198, R198, 0x1c, RZ, 0xc0, !PT ;  /* 0x0000001cc6c67812 */ /* 0x000fe400078ec0ff */
[----:B------:R-:W-:Y:S02]  /*13080*/  SHF.R.U32.HI R199, RZ, 0x3, R199 ;  /* 0x00000003ffc77819 */ /* 0x000fe400000116c7 */
[----:B------:R-:W-:Y:S02]  /*13090*/  SHF.L.U32 R198, R198, 0x3, RZ ;  /* 0x00000003c6c67819 */ /* 0x000fe400000006ff */
[----:B------:R-:W-:-:S04]  /*130a0*/  LOP3.LUT R199, R199, 0x1c, RZ, 0xc0, !PT ;  /* 0x0000001cc7c77812 */ /* 0x000fc800078ec0ff */
[----:B------:R-:W-:-:S05]  /*130b0*/  IADD3 R198, R198, R199, RZ ;  /* 0x000000c7c6c67210 */ /* 0x000fca0007ffe0ff */
[----:B------:R1:W-:Y:S04]  /*130c0*/  STS [R198], R64 ;  /* 0x00000040c6007388 */ /* 0x0003e80000000800 */
[----:B--2---:R1:W-:Y:S02]  /*130d0*/  STS [R197], R5 ;  /* 0x00000005c5007388 */ /* 0x0043e40000000800 */
.L_x_11:
[----:B-12---:R-:W-:Y:S05]  /*130e0*/  BSYNC B0 ;  /* 0x0000000000007941 */ /* 0x006fea0003800000 */
.L_x_10:
[----:B------:R-:W-:Y:S01]  /*130f0*/  FADD R5, -R193, R194 ;  /* 0x000000c2c1057221 */ /* 0x000fe20000000100 */
[----:B------:R-:W-:Y:S01]  /*13100*/  BSSY B0, `(.L_x_12) ;  /* 0x0000032000007945 */ /* 0x000fe20003800000 */
[----:B------:R-:W-:Y:S01]  /*13110*/  FADD R174, -R174, R187 ;  /* 0x000000bbaeae7221 */ /* 0x000fe20000000100 */
[----:B------:R-:W-:Y:S01]  /*13120*/  BSSY B1, `(.L_x_13) ;  /* 0x000002d000017945 */ /* 0x000fe20003800000 */
[----:B------:R-:W-:Y:S02]  /*13130*/  FMUL R5, R5, 1.4426950216293334961 ;  /* 0x3fb8aa3b05057820 */ /* 0x000fe40000400000 */
[----:B------:R-:W-:-:S02]  /*13140*/  FADD R66, -R195, R196 ;  /* 0x000000c4c3427221 */ /* 0x000fc40000000100 */
[----:B------:R1:W2:Y:S01]  /*13150*/  MUFU.EX2 R64, R5 ;  /* 0x0000000500407308 */ /* 0x0002a20000000800 */
[----:B------:R-:W-:Y:S02]  /*13160*/  FADD R65, -R190, R191 ;  /* 0x000000bfbe417221 */ /* 0x000fe40000000100 */
[----:B------:R-:W-:Y:S02]  /*13170*/  FADD R175, -R175, R184 ;  /* 0x000000b8afaf7221 */ /* 0x000fe40000000100 */
[----:B------:R-:W-:Y:S02]  /*13180*/  FMUL R66, R66, 1.4426950216293334961 ;  /* 0x3fb8aa3b42427820 */ /* 0x000fe40000400000 */
[----:B------:R-:W-:Y:S02]  /*13190*/  FMUL R65, R65, 1.4426950216293334961 ;  /* 0x3fb8aa3b41417820 */ /* 0x000fe40000400000 */
[----:B-1----:R-:W-:Y:S02]  /*131a0*/  FADD R5, -R188, R189 ;  /* 0x000000bdbc057221 */ /* 0x002fe40000000100 */
[----:B------:R-:W-:Y:S01]  /*131b0*/  FMUL R175, R175, 1.4426950216293334961 ;  /* 0x3fb8aa3bafaf7820 */ /* 0x000fe20000400000 */
[----:B------:R-:W1:Y:S01]  /*131c0*/  MUFU.EX2 R66, R66 ;  /* 0x0000004200427308 */ /* 0x000e620000000800 */
[----:B------:R-:W-:-:S02]  /*131d0*/  FMUL R5, R5, 1.4426950216293334961 ;  /* 0x3fb8aa3b05057820 */ /* 0x000fc40000400000 */
[----:B------:R-:W-:Y:S02]  /*131e0*/  FADD R162, R148, R162 ;  /* 0x000000a294a27221 */ /* 0x000fe40000000000 */
[----:B------:R-:W-:Y:S02]  /*131f0*/  FADD R163, R149, R163 ;  /* 0x000000a395a37221 */ /* 0x000fe40000000000 */
[----:B---3--:R-:W-:Y:S01]  /*13200*/  FADD R170, R150, R170 ;  /* 0x000000aa96aa7221 */ /* 0x008fe20000000000 */
[----:B------:R3:W4:Y:S02]  /*13210*/  MUFU.EX2 R67, R5 ;  /* 0x0000000500437308 */ /* 0x0007240000000800 */
[----:B----4-:R-:W-:Y:S02]  /*13220*/  FADD R171, R151, R171 ;  /* 0x000000ab97ab7221 */ /* 0x010fe40000000000 */
[----:B0-----:R-:W-:Y:S02]  /*13230*/  FADD R172, R160, R172 ;  /* 0x000000aca0ac7221 */ /* 0x001fe40000000000 */
[----:B------:R-:W-:-:S02]  /*13240*/  FADD R173, R161, R173 ;  /* 0x000000ada1ad7221 */ /* 0x000fc40000000000 */
[----:B------:R-:W0:Y:S01]  /*13250*/  MUFU.EX2 R65, R65 ;  /* 0x0000004100417308 */ /* 0x000e220000000800 */
[----:B---3--:R-:W-:Y:S02]  /*13260*/  FMUL R5, R174, 1.4426950216293334961 ;  /* 0x3fb8aa3bae057820 */ /* 0x008fe40000400000 */
[----:B------:R-:W-:-:S04]  /*13270*/  FADD R174, -R185, R186 ;  /* 0x000000bab9ae7221 */ /* 0x000fc80000000100 */
[----:B------:R-:W-:Y:S01]  /*13280*/  FMUL R174, R174, 1.4426950216293334961 ;  /* 0x3fb8aa3baeae7820 */ /* 0x000fe20000400000 */
[----:B------:R-:W3:Y:S08]  /*13290*/  MUFU.EX2 R5, R5 ;  /* 0x0000000500057308 */ /* 0x000ef00000000800 */
[----:B------:R4:W0:Y:S08]  /*132a0*/  MUFU.EX2 R227, R174 ;  /* 0x000000ae00e37308 */ /* 0x0008300000000800 */
[----:B------:R0:W0:Y:S01]  /*132b0*/  MUFU.EX2 R226, R175 ;  /* 0x000000af00e27308 */ /* 0x0000220000000800 */
[----:B----4-:R-:W-:-:S04]  /*132c0*/  FADD R174, -R178, R179 ;  /* 0x000000b3b2ae7221 */ /* 0x010fc80000000100 */
[----:B------:R-:W-:-:S04]  /*132d0*/  FMUL R174, R174, 1.4426950216293334961 ;  /* 0x3fb8aa3baeae7820 */ /* 0x000fc80000400000 */
[----:B------:R4:W0:Y:S01]  /*132e0*/  MUFU.EX2 R225, R174 ;  /* 0x000000ae00e17308 */ /* 0x0008220000000800 */
[----:B------:R-:W-:Y:S05]  /*132f0*/  @P1 BRA `(.L_x_14) ;  /* 0x0000005000001947 */ /* 0x000fea0003800000 */
[----:B-123--:R-:W2:Y:S04]  /*13300*/  LDL R178, [R1+0x160] ;  /* 0x0001600001b27983 */ /* 0x00eea80000100800 */
[----:B--2---:R1:W-:Y:S01]  /*13310*/  STS [R178], R162 ;  /* 0x000000a2b2007388 */ /* 0x0043e20000000800 */
[----:B------:R-:W-:Y:S05]  /*13320*/  @P1 BRA `(.L_x_15) ;  /* 0x0000005000001947 */ /* 0x000fea0003800000 */
[----:B-1----:R-:W2:Y:S04]  /*13330*/  LDL R178, [R1+0x15c] ;  /* 0x00015c0001b27983 */ /* 0x002ea80000100800 */
[----:B--2---:R1:W-:Y:S02]  /*13340*/  STS [R178], R163 ;  /* 0x000000a3b2007388 */ /* 0x0043e40000000800 */
.L_x_14:
[----:B-123--:R-:W-:Y:S05]  /*13350*/  @P1 BRA `(.L_x_16) ;  /* 0x0000005000001947 */ /* 0x00efea0003800000 */
[----:B------:R-:W2:Y:S04]  /*13360*/  LDL R148, [R1+0x158] ;  /* 0x0001580001947983 */ /* 0x000ea80000100800 */
[----:B--2---:R1:W-:Y:S02]  /*13370*/  STS [R148], R170 ;  /* 0x000000aa94007388 */ /* 0x0043e40000000800 */
.L_x_15:
[----:B------:R-:W-:Y:S05]  /*13380*/  @P1 BRA `(.L_x_17) ;  /* 0x0000006000001947 */ /* 0x000fea0003800000 */
[----:B-1----:R-:W2:Y:S04]  /*13390*/  LDL R148, [R1+0x154] ;  /* 0x0001540001947983 */ /* 0x002ea80000100800 */
[----:B--2---:R1:W-:Y:S02]  /*133a0*/  STS [R148], R171 ;  /* 0x000000ab94007388 */ /* 0x0043e40000000800 */
.L_x_16:
[----:B------:R-:W-:Y:S01]  /*133b0*/  @P1 BREAK B1 ;  /* 0x0000000000011942 */ /* 0x000fe20003800000 */
[----:B------:R-:W-:Y:S05]  /*133c0*/  @P1 BRA `(.L_x_18) ;  /* 0x0000005000001947 */ /* 0x000fea0003800000 */
[----:B-1----:R-:W2:Y:S04]  /*133d0*/  LDL R148, [R1+0x150] ;  /* 0x0001500001947983 */ /* 0x002ea80000100800 */
[----:B--2---:R1:W-:Y:S02]  /*133e0*/  STS [R148], R172 ;  /* 0x000000ac94007388 */ /* 0x0043e40000000800 */
.L_x_17:
[----:B------:R-:W-:Y:S05]  /*133f0*/  BSYNC B1 ;  /* 0x0000000000017941 */ /* 0x000fea0003800000 */
.L_x_13:
[----:B-1----:R-:W2:Y:S04]  /*13400*/  LDL R148, [R1+0x14c] ;  /* 0x00014c0001947983 */ /* 0x002ea80000100800 */
[----:B--2---:R1:W-:Y:S02]  /*13410*/  @!P1 STS [R148], R173 ;  /* 0x000000ad94009388 */ /* 0x0043e40000000800 */
.L_x_18:
[----:B------:R-:W-:Y:S05]  /*13420*/  BSYNC B0 ;  /* 0x0000000000007941 */ /* 0x000fea0003800000 */
.L_x_12:
[----:B------:R-:W-:Y:S01]  /*13430*/  WARPSYNC 0xffffffff ;  /* 0xffffffff00007948 */ /* 0x000fe20003800000 */
[----:B------:R-:W2:Y:S04]  /*13440*/  LDL.64 R162, [R1+0x948] ;  /* 0x0009480001a27983 */ /* 0x000ea80000100a00 */
[----:B------:R-:W-:Y:S06]  /*13450*/  BAR.SYNC.DEFER_BLOCKING 0x0 ;  /* 0x0000000000007b1d */ /* 0x000fec0000010000 */
[----:B------:R-:W3:Y:S04]  /*13460*/  LDL.64 R190, [R1+0x960] ;  /* 0x0009600001be7983 */ /* 0x000ee80000100a00 */
[----:B----4-:R-:W4:Y:S04]  /*13470*/  LDL.64 R188, [R1+0x958] ;  /* 0x0009580001bc7983 */ /* 0x010f280000100a00 */
[----:B------:R-:W2:Y:S04]  /*13480*/  LDL.64 R160, [R1+0x950] ;  /* 0x0009500001a07983 */ /* 0x000ea80000100a00 */
[----:B-1----:R-:W2:Y:S04]  /*13490*/  LDL.64 R170, [R1+0x940] ;  /* 0x0009400001aa7983 */ /* 0x002ea80000100a00 */
[----:B------:R-:W2:Y:S04]  /*134a0*/  LDL.64 R186, [R1+0x938] ;  /* 0x0009380001ba7983 */ /* 0x000ea80000100a00 */
[----:B------:R-:W1:Y:S04]  /*134b0*/  LDS R148, [R192.X4] ;  /* 0x00000000c0947984 */ /* 0x000e680000004800 */
[----:B------:R-:W0:Y:S04]  /*134c0*/  LDS R149, [R192.X4+0x400] ;  /* 0x00040000c0957984 */ /* 0x000e280000004800 */
[----:B------:R-:W2:Y:S04]  /*134d0*/  LDL.64 R184, [R1+0x930] ;  /* 0x0009300001b87983 */ /* 0x000ea80000100a00 */
[----:B------:R-:W2:Y:S04]  /*134e0*/  LDL.64 R178, [R1+0x928] ;  /* 0x0009280001b27983 */ /* 0x000ea80000100a00 */
[----:B0-----:R-:W2:Y:S04]  /*134f0*/  LDL.64 R174, [R1+0x920] ;  /* 0x0009200001ae7983 */ /* 0x001ea80000100a00 */
[----:B------:R-:W2:Y:S04]  /*13500*/  LDL.64 R172, [R1+0x918] ;  /* 0x0009180001ac7983 */ /* 0x000ea80000100a00 */
[----:B-1----:R-:W0:Y:S04]  /*13510*/  SHFL.BFLY PT, R150, R148, 0x4, 0x1f ;  /* 0x0c801f0094967f89 */ /* 0x002e2800000e0000 */
[----:B------:R-:W1:Y:S04]  /*13520*/  SHFL.BFLY PT, R151, R149, 0x4, 0x1f ;  /* 0x0c801f0095977f89 */ /* 0x000e6800000e0000 */
[----:B-----5:R-:W-:Y:S04]  /*13530*/  STL [R1+0x12cc], R228 ;  /* 0x0012cce401007387 */ /* 0x020fe80000100800 */
[----:B------:R-:W-:Y:S01]  /*13540*/  STL [R1+0x12c8], R223 ;  /* 0x0012c8df01007387 */ /* 0x000fe20000100800 */
[----:B0-----:R-:W-:-:S02]  /*13550*/  FADD R150, R148, R150 ;  /* 0x0000009694967221 */ /* 0x001fc40000000000 */
[----:B-1----:R-:W-:-:S03]  /*13560*/  FADD R151, R149, R151 ;  /* 0x0000009795977221 */ /* 0x002fc60000000000 */
[----:B------:R-:W0:Y:S04]  /*13570*/  SHFL.BFLY PT, R148, R150, 0x2, 0x1f ;  /* 0x0c401f0096947f89 */ /* 0x000e2800000e0000 */
[----:B------:R-:W1:Y:S04]  /*13580*/  SHFL.BFLY PT, R149, R151, 0x2, 0x1f ;  /* 0x0c401f0097957f89 */ /* 0x000e6800000e0000 */
        /* <DEDUP_REMOVED lines=15> */
[----:B0-----:R-:W-:-:S03]  /*13680*/  FADD R148, R150, R148 ;  /* 0x0000009496947221 */ /* 0x001fc60000000000 */
[----:B------:R-:W-:Y:S01]  /*13690*/  STL [R1+0x1288], R50 ;  /* 0x0012883201007387 */ /* 0x000fe20000100800 */
[----:B-1----:R-:W-:-:S03]  /*136a0*/  FADD R149, R151, R149 ;  /* 0x0000009597957221 */ /* 0x002fc60000000000 */
        /* <DEDUP_REMOVED lines=8> */
[----:B------:R-:W0:Y:S04]  /*13730*/  SHFL.BFLY PT, R150, R148, 0x1, 0x1f ;  /* 0x0c201f0094967f89 */ /* 0x000e2800000e0000 */
[----:B------:R-:W-:Y:S04]  /*13740*/  STL [R1+0x1264], R59 ;  /* 0x0012643b01007387 */ /* 0x000fe80000100800 */
        /* <DEDUP_REMOVED lines=31> */
[----:B------:R-:W-:Y:S04]  /*13940*/  @!P0 STS [R192.X4], R150 ;  /* 0x00000096c0008388 */ /* 0x000fe80000004800 */
[----:B------:R-:W-:Y:S04]  /*13950*/  STL [R1+0x11f0], R86 ;  /* 0x0011f05601007387 */ /* 0x000fe80000100800 */
[----:B------:R4:W-:Y:S04]  /*13960*/  @!P0 STS [R192.X4+0x400], R151 ;  /* 0x00040097c0008388 */ /* 0x0009e80000004800 */
        /* <DEDUP_REMOVED lines=17> */
[----:B------:R-:W-:Y:S06]  /*13a80*/  BAR.SYNC.DEFER_BLOCKING 0x0 ;  /* 0x0000000000007b1d */ /* 0x000fec0000010000 */
[----:B------:R-:W-:Y:S04]  /*13a90*/  STL [R1+0x11ac], R220 ;  /* 0x0011acdc01007387 */ /* 0x000fe80000100800 */
[----:B------:R-:W-:Y:S04]  /*13aa0*/  STL [R1+0x11a8], R7 ;  /* 0x0011a80701007387 */ /* 0x000fe80000100800 */
[----:B------:R0:W-:Y:S04]  /*13ab0*/  STL [R1+0x11a4], R6 ;  /* 0x0011a40601007387 */ /* 0x0001e80000100800 */
[----:B------:R1:W-:Y:S01]  /*13ac0*/  STL [R1+0x11a0], R3 ;  /* 0x0011a00301007387 */ /* 0x0003e20000100800 */
[----:B----4-:R-:W-:-:S03]  /*13ad0*/  IMAD.WIDE R150, R4, 0x2, R188 ;  /* 0x0000000204967825 */ /* 0x010fc600078e02bc */
[----:B------:R-:W2:Y:S04]  /*13ae0*/  LDL.64 R54, [R1+0x910] ;  /* 0x0009100001367983 */ /* 0x000ea80000100a00 */
[----:B0-----:R-:W4:Y:S04]  /*13af0*/  LDL.64 R6, [R1+0x908] ;  /* 0x0009080001067983 */ /* 0x001f280000100a00 */
[----:B------:R-:W2:Y:S01]  /*13b00*/  LDG.E.U16 R62, [R162.64] ;  /* 0x00000006a23e7981 */ /* 0x000ea2000c1e1500 */
[----:B------:R-:W-:-:S03]  /*13b10*/  IMAD.WIDE R160, R4, 0x2, R160 ;  /* 0x0000000204a07825 */ /* 0x000fc600078e02a0 */
[----:B------:R0:W2:Y:S01]  /*13b20*/  LDG.E.U16 R59, [R150.64] ;  /* 0x00000006963b7981 */ /* 0x0000a2000c1e1500 */
[----:B---3--:R-:W-:-:S03]  /*13b30*/  IMAD.WIDE R148, R4, 0x2, R190 ;  /* 0x0000000204947825 */ /* 0x008fc600078e02be */
[----:B------:R3:W2:Y:S01]  /*13b40*/  LDG.E.U16 R58, [R160.64] ;  /* 0x00000006a03a7981 */ /* 0x0006a2000c1e1500 */
[----:B------:R-:W-:-:S03]  /*13b50*/  IMAD.WIDE R170, R4, 0x2, R170 ;  /* 0x0000000204aa7825 */ /* 0x000fc600078e02aa */
[----:B------:R-:W2:Y:S01]  /*13b60*/  LDL.64 R52, [R1+0x900] ;  /* 0x0009000001347983 */ /* 0x000ea20000100a00 */
[----:B0-----:R-:W-:-:S03]  /*13b70*/  IMAD.WIDE R150, R4, 0x2, R184 ;  /* 0x0000000204967825 */ /* 0x001fc600078e02b8 */
[----:B------:R-:W2:Y:S01]  /*13b80*/  LDL.64 R50, [R1+0x8f8] ;  /* 0x0008f80001327983 */ /* 0x000ea20000100a00 */
[----:B---3--:R-:W-:-:S03]  /*13b90*/  IMAD.WIDE R160, R4, 0x2, R178 ;  /* 0x0000000204a07825 */ /* 0x008fc600078e02b2 */
[----:B------:R4:W3:Y:S04]  /*13ba0*/  LDG.E.U16 R69, [R150.64] ;  /* 0x0000000696457981 */ /* 0x0008e8000c1e1500 */
[----:B------:R0:W3:Y:S04]  /*13bb0*/  LDG.E.U16 R63, [R160.64] ;  /* 0x00000006a03f7981 */ /* 0x0000e8000c1e1500 */
[----:B------:R0:W3:Y:S04]  /*13bc0*/  LDG.E.U16 R60, [R148.64] ;  /* 0x00000006943c7981 */ /* 0x0000e8000c1e1500 */
[----:B------:R-:W3:Y:S04]  /*13bd0*/  LDL.64 R46, [R1+0x8f0] ;  /* 0x0008f000012e7983 */ /* 0x000ee80000100a00 */
[----:B-1----:R1:W3:Y:S01]  /*13be0*/  LDG.E.U16 R3, [R170.64] ;  /* 0x00000006aa037981 */ /* 0x0022e2000c1e1500 */
[----:B----4-:R-:W-:-:S03]  /*13bf0*/  IMAD.WIDE R150, R4, 0x2, R6 ;  /* 0x0000000204967825 */ /* 0x010fc600078e0206 */
[----:B--2---:R-:W-:Y:S04]  /*13c00*/  STL [R1+0x12d0], R62 ;  /* 0x0012d03e01007387 */ /* 0x004fe80000100800 */
[----:B------:R-:W2:Y:S04]  /*13c10*/  LDL.64 R56, [R1+0x8e8] ;  /* 0x0008e80001387983 */ /* 0x000ea80000100a00 */
[----:B------:R-:W4:Y:S04]  /*13c20*/  LDG.E.U16 R132, [R150.64] ;  /* 0x0000000696847981 */ /* 0x000f28000c1e1500 */
[----:B------:R-:W4:Y:S01]  /*13c30*/  LDL.64 R40, [R1+0x8c8] ;  /* 0x0008c80001287983 */ /* 0x000f220000100a00 */
[----:B0-----:R-:W-:-:S03]  /*13c40*/  IMAD.WIDE R148, R4, 0x2, R186 ;  /* 0x0000000204947825 */ /* 0x001fc600078e02ba */
[----:B------:R-:W4:Y:S01]  /*13c50*/  LDL.64 R44, [R1+0x8e0] ;  /* 0x0008e000012c7983 */ /* 0x000f220000100a00 */
[----:B------:R-:W-:-:S03]  /*13c60*/  IMAD.WIDE R162, R4, 0x2, R174 ;  /* 0x0000000204a27825 */ /* 0x000fc600078e02ae */
[----:B------:R-:W4:Y:S01]  /*13c70*/  LDL.64 R48, [R1+0x8d8] ;  /* 0x0008d80001307983 */ /* 0x000f220000100a00 */
[----:B-1----:R-:W-:-:S03]  /*13c80*/  IMAD.WIDE R170, R4, 0x2, R172 ;  /* 0x0000000204aa7825 */ /* 0x002fc600078e02ac */
[----:B------:R-:W4:Y:S01]  /*13c90*/  LDL.64 R42, [R1+0x8d0] ;  /* 0x0008d000012a7983 */ /* 0x000f220000100a00 */
[----:B------:R-:W-:-:S03]  /*13ca0*/  IMAD.WIDE R160, R4, 0x2, R52 ;  /* 0x0000000204a07825 */ /* 0x000fc600078e0234 */
[----:B------:R0:W4:Y:S04]  /*13cb0*/  LDG.E.U16 R73, [R148.64] ;  /* 0x0000000694497981 */ /* 0x000128000c1e1500 */
[----:B------:R1:W4:Y:S04]  /*13cc0*/  LDG.E.U16 R70, [R162.64] ;  /* 0x00000006a2467981 */ /* 0x000328000c1e1500 */
[----:B---3--:R-:W-:Y:S01]  /*13cd0*/  STL [R1+0x12d4], R63 ;  /* 0x0012d43f01007387 */ /* 0x008fe20000100800 */
[----:B0-----:R-:W-:-:S03]  /*13ce0*/  IMAD.WIDE R148, R4, 0x2, R54 ;  /* 0x0000000204947825 */ /* 0x001fc600078e0236 */
[----:B------:R-:W3:Y:S01]  /*13cf0*/  LDL.64 R6, [R1+0x8c0] ;  /* 0x0008c00001067983 */ /* 0x000ee20000100a00 */
[----:B-1----:R-:W-:-:S03]  /*13d00*/  IMAD.WIDE R162, R4, 0x2, R50 ;  /* 0x0000000204a27825 */ /* 0x002fc600078e0232 */
[----:B------:R-:W3:Y:S04]  /*13d10*/  LDL.64 R54, [R1+0x8b8] ;  /* 0x0008b80001367983 */ /* 0x000ee80000100a00 */
[----:B------:R-:W3:Y:S04]  /*13d20*/  LDL.64 R52, [R1+0x8b0] ;  /* 0x0008b00001347983 */ /* 0x000ee80000100a00 */
[----:B------:R-:W3:Y:S04]  /*13d30*/  LDL.64 R50, [R1+0x8a8] ;  /* 0x0008a80001327983 */ /* 0x000ee80000100a00 */
[----:B------:R0:W3:Y:S04]  /*13d40*/  LDG.E.U16 R0, [R170.64] ;  /* 0x00000006aa007981 */ /* 0x0000e8000c1e1500 */
[----:B------:R1:W-:Y:S04]  /*13d50*/  STL [R1+0x128], R60 ;  /* 0x0001283c01007387 */ /* 0x0003e80000100800 */
[----:B------:R-:W-:Y:S01]  /*13d60*/  STL [R1+0x124], R59 ;  /* 0x0001243b01007387 */ /* 0x000fe20000100800 */
[----:B0-----:R-:W-:-:S03]  /*13d70*/  IMAD.WIDE R170, R4, 0x2, R46 ;  /* 0x0000000204aa7825 */ /* 0x001fc600078e022e */
[----:B------:R-:W3:Y:S04]  /*13d80*/  LDL.64 R46, [R1+0x8a0] ;  /* 0x0008a000012e7983 */ /* 0x000ee80000100a00 */
[----:B------:R2:W3:Y:S04]  /*13d90*/  LDG.E.U16 R72, [R148.64] ;  /* 0x0000000694487981 */ /* 0x0004e8000c1e1500 */
[----:B------:R-:W-:Y:S04]  /*13da0*/  STL [R1+0x120], R58 ;  /* 0x0001203a01007387 */ /* 0x000fe80000100800 */
[----:B------:R0:W3:Y:S04]  /*13db0*/  LDG.E.U16 R71, [R160.64] ;  /* 0x00000006a0477981 */ /* 0x0000e8000c1e1500 */
[----:B------:R0:W3:Y:S04]  /*13dc0*/  LDG.E.U16 R68, [R162.64] ;  /* 0x00000006a2447981 */ /* 0x0000e8000c1e1500 */
[----:B------:R-:W0:Y:S01]  /*13dd0*/  LDS R172, [R177.X8] ;  /* 0x00000000b1ac7984 */ /* 0x000e220000008800 */
[----:B--2---:R-:W-:-:S03]  /*13de0*/  IMAD.WIDE R148, R4, 0x2, R56 ;  /* 0x0000000204947825 */ /* 0x004fc600078e0238 */
[----:B----4-:R-:W-:Y:S04]  /*13df0*/  STL [R1+0x12d8], R132 ;  /* 0x0012d88401007387 */ /* 0x010fe80000100800 */
[----:B------:R2:W-:Y:S04]  /*13e00*/  STL [R1+0x11c], R3 ;  /* 0x00011c0301007387 */ /* 0x0005e80000100800 */
[----:B------:R3:W4:Y:S04]  /*13e10*/  LDG.E.U16 R133, [R148.64] ;  /* 0x0000000694857981 */ /* 0x000728000c1e1500 */
[----:B-1----:R-:W4:Y:S04]  /*13e20*/  LDL.64 R60, [R1+0x888] ;  /* 0x00088800013c7983 */ /* 0x002f280000100a00 */
[----:B--2---:R1:W2:Y:S01]  /*13e30*/  LDG.E.U16 R3, [R170.64] ;  /* 0x00000006aa037981 */ /* 0x0042a2000c1e1500 */
[----:B------:R-:W-:-:S03]  /*13e40*/  IMAD.WIDE R150, R4, 0x2, R44 ;  /* 0x0000000204967825 */ /* 0x000fc600078e022c */
[----:B------:R-:W2:Y:S01]  /*13e50*/  LDL.64 R44, [R1+0x898] ;  /* 0x00089800012c7983 */ /* 0x000ea20000100a00 */
[----:B0-----:R-:W-:-:S03]  /*13e60*/  IMAD.WIDE R160, R4, 0x2, R48 ;  /* 0x0000000204a07825 */ /* 0x001fc600078e0230 */
[----:B------:R-:W2:Y:S01]  /*13e70*/  LDL.64 R62, [R1+0x890] ;  /* 0x00089000013e7983 */ /* 0x000ea20000100a00 */
[----:B-1----:R-:W-:-:S03]  /*13e80*/  IMAD.WIDE R170, R4, 0x2, R40 ;  /* 0x0000000204aa7825 */ /* 0x002fc600078e0228 */
[----:B------:R-:W2:Y:S04]  /*13e90*/  LDL.64 R58, [R1+0x880] ;  /* 0x00088000013a7983 */ /* 0x000ea80000100a00 */
[----:B------:R-:W2:Y:S01]  /*13ea0*/  LDG.E.U16 R134, [R170.64] ;  /* 0x00000006aa867981 */ /* 0x000ea2000c1e1500 */
[----:B------:R-:W-:-:S03]  /*13eb0*/  IMAD.WIDE R162, R4, 0x2, R42 ;  /* 0x0000000204a27825 */ /* 0x000fc600078e022a */
[----:B------:R0:W-:Y:S04]  /*13ec0*/  STL [R1+0x118], R73 ;  /* 0x0001184901007387 */ /* 0x0001e80000100800 */
[----:B------:R-:W2:Y:S04]  /*13ed0*/  LDL.64 R48, [R1+0x878] ;  /* 0x0008780001307983 */ /* 0x000ea80000100a00 */
[----:B------:R1:W-:Y:S01]  /*13ee0*/  STL [R1+0x114], R69 ;  /* 0x0001144501007387 */ /* 0x0003e20000100800 */
[----:B---3--:R-:W-:-:S05]  /*13ef0*/  IMAD.WIDE R148, R4, 0x2, R6 ;  /* 0x0000000204947825 */ /* 0x008fca00078e0206 */
[----:B0-----:R0:W3:Y:S04]  /*13f00*/  LDG.E.U16 R73, [R148.64] ;  /* 0x0000000694497981 */ /* 0x0010e8000c1e1500 */
[----:B-1----:R1:W3:Y:S02]  /*13f10*/  LDG.E.U16 R69, [R150.64] ;  /* 0x0000000696457981 */ /* 0x0022e4000c1e1500 */
[C---:B-1----:R-:W-:Y:S02]  /*13f20*/  IMAD.WIDE R150, R4.reuse, 0x2, R54 ;  /* 0x0000000204967825 */ /* 0x042fe400078e0236 */
[----:B----4-:R-:W-:Y:S04]  /*13f30*/  STL [R1+0x12dc], R133 ;  /* 0x0012dc8501007387 */ /* 0x010fe80000100800 */
[----:B------:R1:W-:Y:S04]  /*13f40*/  STL [R1+0x110], R70 ;  /* 0x0001104601007387 */ /* 0x0003e80000100800 */
[----:B------:R4:W-:Y:S04]  /*13f50*/  STL [R1+0x10c], R0 ;  /* 0x00010c0001007387 */ /* 0x0009e80000100800 */
[----:B-1----:R1:W3:Y:S04]  /*13f60*/  LDG.E.U16 R70, [R160.64] ;  /* 0x00000006a0467981 */ /* 0x0022e8000c1e1500 */
[----:B----4-:R4:W3:Y:S04]  /*13f70*/  LDG.E.U16 R0, [R162.64] ;  /* 0x00000006a2007981 */ /* 0x0108e8000c1e1500 */
[----:B--2---:R-:W-:Y:S01]  /*13f80*/  STL [R1+0x12e0], R134 ;  /* 0x0012e08601007387 */ /* 0x004fe20000100800 */
[----:B-1----:R-:W-:-:S03]  /*13f90*/  IMAD.WIDE R160, R4, 0x2, R52 ;  /* 0x0000000204a07825 */ /* 0x002fc600078e0234 */
[----:B------:R-:W2:Y:S01]  /*13fa0*/  LDL.64 R42, [R1+0x870] ;  /* 0x00087000012a7983 */ /* 0x000ea20000100a00 */
[----:B----4-:R-:W-:-:S03]  /*13fb0*/  IMAD.WIDE R162, R4, 0x2, R50 ;  /* 0x0000000204a27825 */ /* 0x010fc600078e0232 */
[----:B------:R-:W4:Y:S04]  /*13fc0*/  LDL.64 R40, [R1+0x868] ;  /* 0x0008680001287983 */ /* 0x000f280000100a00 */
[----:B------:R-:W2:Y:S04]  /*13fd0*/  LDL.64 R6, [R1+0x860] ;  /* 0x0008600001067983 */ /* 0x000ea80000100a00 */
[----:B------:R1:W-:Y:S04]  /*13fe0*/  STL [R1+0x108], R72 ;  /* 0x0001084801007387 */ /* 0x0003e80000100800 */
[----:B------:R-:W3:Y:S04]  /*13ff0*/  LDL.64 R56, [R1+0x858] ;  /* 0x0008580001387983 */ /* 0x000ee80000100a00 */
[----:B------:R-:W3:Y:S04]  /*14000*/  LDL.64 R54, [R1+0x850] ;  /* 0x0008500001367983 */ /* 0x000ee80000100a00 */
[----:B------:R-:W-:Y:S04]  /*14010*/  STL [R1+0x104], R71 ;  /* 0x0001044701007387 */ /* 0x000fe80000100800 */
[----:B------:R0:W-:Y:S04]  /*14020*/  STL [R1+0x100], R68 ;  /* 0x0001004401007387 */ /* 0x0001e80000100800 */
[----:B------:R0:W3:Y:S04]  /*14030*/  LDG.E.U16 R135, [R162.64] ;  /* 0x00000006a2877981 */ /* 0x0000e8000c1e1500 */
[----:B-1----:R1:W3:Y:S04]  /*14040*/  LDG.E.U16 R72, [R150.64] ;  /* 0x0000000696487981 */ /* 0x0022e8000c1e1500 */
[----:B0-----:R0:W3:Y:S02]  /*14050*/  LDG.E.U16 R68, [R160.64] ;  /* 0x00000006a0447981 */ /* 0x0010e4000c1e1500 */
[----:B0-----:R-:W-:-:S05]  /*14060*/  IMAD.WIDE R160, R4, 0x2, R60 ;  /* 0x0000000204a07825 */ /* 0x001fca00078e023c */
[----:B------:R2:W3:Y:S01]  /*14070*/  LDG.E.U16 R226, [R160.64] ;  /* 0x00000006a0e27981 */ /* 0x0004e2000c1e1500 */
[----:B------:R-:W-:-:S03]  /*14080*/  IMAD.WIDE R170, R4, 0x2, R46 ;  /* 0x0000000204aa7825 */ /* 0x000fc600078e022e */
[----:B------:R0:W-:Y:S01]  /*14090*/  STL [R1+0xfc], R3 ;  /* 0x0000fc0301007387 */ /* 0x0001e20000100800 */
[----:B------:R-:W-:-:S04]  /*140a0*/  IMAD.WIDE R148, R4, 0x2, R44 ;  /* 0x0000000204947825 */ /* 0x000fc800078e022c */
[C---:B-1----:R-:W-:Y:S01]  /*140b0*/  IMAD.WIDE R150, R4.reuse, 0x2, R62 ;  /* 0x0000000204967825 */ /* 0x042fe200078e023e */
[----:B0-----:R0:W3:Y:S04]  /*140c0*/  LDG.E.U16 R3, [R170.64] ;  /* 0x00000006aa037981 */ /* 0x0010e8000c1e1500 */
[----:B------:R4:W3:Y:S01]  /*140d0*/  LDG.E.U16 R62, [R150.64] ;  /* 0x00000006963e7981 */ /* 0x0008e2000c1e1500 */
[----:B0-----:R-:W-:-:S04]  /*140e0*/  IMAD.WIDE R170, R4, 0x2, R48 ;  /* 0x0000000204aa7825 */ /* 0x001fc800078e0230 */
[C---:B------:R-:W-:Y:S01]  /*140f0*/  IMAD.WIDE R162, R4.reuse, 0x2, R58 ;  /* 0x0000000204a27825 */ /* 0x040fe200078e023a */
[----:B------:R0:W3:Y:S03]  /*14100*/  LDG.E.U16 R71, [R170.64] ;  /* 0x00000006aa477981 */ /* 0x0000e6000c1e1500 */
[----:B----4-:R-:W-:-:S04]  /*14110*/  IMAD.WIDE R150, R4, 0x2, R40 ;  /* 0x0000000204967825 */ /* 0x010fc800078e0228 */
[C---:B--2---:R-:W-:Y:S01]  /*14120*/  IMAD.WIDE R160, R4.reuse, 0x2, R6 ;  /* 0x0000000204a07825 */ /* 0x044fe200078e0206 */
[----:B---3--:R-:W-:Y:S04]  /*14130*/  STL [R1+0x12e4], R135 ;  /* 0x0012e48701007387 */ /* 0x008fe80000100800 */
[----:B------:R-:W2:Y:S04]  /*14140*/  LDL.64 R52, [R1+0x848] ;  /* 0x0008480001347983 */ /* 0x000ea80000100a00 */
[----:B------:R-:W3:Y:S04]  /*14150*/  LDL.64 R50, [R1+0x840] ;  /* 0x0008400001327983 */ /* 0x000ee80000100a00 */
[----:B------:R-:W4:Y:S04]  /*14160*/  LDL.64 R46, [R1+0x838] ;  /* 0x00083800012e7983 */ /* 0x000f280000100a00 */
[----:B------:R-:W4:Y:S04]  /*14170*/  LDL.64 R44, [R1+0x830] ;  /* 0x00083000012c7983 */ /* 0x000f280000100a00 */
[----:B------:R-:W4:Y:S04]  /*14180*/  LDL.64 R48, [R1+0x828] ;  /* 0x0008280001307983 */ /* 0x000f280000100a00 */
[----:B------:R1:W-:Y:S04]  /*14190*/  STL [R1+0xf8], R69 ;  /* 0x0000f84501007387 */ /* 0x0003e80000100800 */
[----:B------:R-:W-:Y:S04]  /*141a0*/  STL [R1+0xf4], R70 ;  /* 0x0000f44601007387 */ /* 0x000fe80000100800 */
[----:B------:R0:W-:Y:S04]  /*141b0*/  STL [R1+0xf0], R0 ;  /* 0x0000f00001007387 */ /* 0x0001e80000100800 */
[----:B-1----:R1:W4:Y:S04]  /*141c0*/  LDG.E.U16 R69, [R148.64] ;  /* 0x0000000694457981 */ /* 0x002328000c1e1500 */
[----:B------:R-:W-:Y:S04]  /*141d0*/  STL [R1+0x12e8], R226 ;  /* 0x0012e8e201007387 */ /* 0x000fe80000100800 */
[----:B------:R-:W4:Y:S01]  /*141e0*/  LDL.64 R40, [R1+0x818] ;  /* 0x0008180001287983 */ /* 0x000f220000100a00 */
[----:B-1----:R-:W-:-:S03]  /*141f0*/  IMAD.WIDE R148, R4, 0x2, R42 ;  /* 0x0000000204947825 */ /* 0x002fc600078e022a */
[----:B------:R-:W4:Y:S04]  /*14200*/  LDL.64 R42, [R1+0x820] ;  /* 0x00082000012a7983 */ /* 0x000f280000100a00 */
[----:B------:R-:W4:Y:S04]  /*14210*/  LDL.64 R6, [R1+0x810] ;  /* 0x0008100001067983 */ /* 0x000f280000100a00 */
[----:B------:R-:W-:Y:S04]  /*14220*/  STL [R1+0xec], R73 ;  /* 0x0000ec4901007387 */ /* 0x000fe80000100800 */
[----:B------:R-:W4:Y:S04]  /*14230*/  LDL.64 R60, [R1+0x808] ;  /* 0x00080800013c7983 */ /* 0x000f280000100a00 */
[----:B------:R-:W-:Y:S04]  /*14240*/  STL [R1+0xe8], R72 ;  /* 0x0000e84801007387 */ /* 0x000fe80000100800 */
[----:B------:R-:W4:Y:S04]  /*14250*/  LDL.64 R58, [R1+0x800] ;  /* 0x00080000013a7983 */ /* 0x000f280000100a00 */
[----:B------:R1:W-:Y:S04]  /*14260*/  STL [R1+0xe4], R68 ;  /* 0x0000e44401007387 */ /* 0x0003e80000100800 */
[----:B0-----:R0:W4:Y:S04]  /*14270*/  LDG.E.U16 R0, [R162.64] ;  /* 0x00000006a2007981 */ /* 0x001128000c1e1500 */
[----:B------:R2:W4:Y:S04]  /*14280*/  LDG.E.U16 R70, [R148.64] ;  /* 0x0000000694467981 */ /* 0x000528000c1e1500 */
[----:B-1----:R3:W4:Y:S01]  /*14290*/  LDG.E.U16 R68, [R150.64] ;  /* 0x0000000696447981 */ /* 0x002722000c1e1500 */
[----:B0-----:R-:W-:-:S05]  /*142a0*/  IMAD.WIDE R162, R4, 0x2, R56 ;  /* 0x0000000204a27825 */ /* 0x001fca00078e0238 */
[----:B------:R4:W4:Y:S01]  /*142b0*/  LDG.E.U16 R63, [R162.64] ;  /* 0x00000006a23f7981 */ /* 0x000922000c1e1500 */
[----:B--2---:R-:W-:-:S04]  /*142c0*/  IMAD.WIDE R148, R4, 0x2, R52 ;  /* 0x0000000204947825 */ /* 0x004fc800078e0234 */
[----:B---3--:R-:W-:-:S04]  /*142d0*/  IMAD.WIDE R150, R4, 0x2, R50 ;  /* 0x0000000204967825 */ /* 0x008fc800078e0232 */
[C---:B----4-:R-:W-:Y:S01]  /*142e0*/  IMAD.WIDE R162, R4.reuse, 0x2, R44 ;  /* 0x0000000204a27825 */ /* 0x050fe200078e022c */
[----:B------:R0:W-:Y:S04]  /*142f0*/  STL [R1+0x12ec], R68 ;  /* 0x0012ec4401007387 */ /* 0x0001e80000100800 */
[----:B------:R-:W-:Y:S04]  /*14300*/  STL [R1+0xe0], R3 ;  /* 0x0000e00301007387 */ /* 0x000fe80000100800 */
[----:B------:R-:W2:Y:S04]  /*14310*/  LDL.64 R52, [R1+0x7f8] ;  /* 0x0007f80001347983 */ /* 0x000ea80000100a00 */
[----:B0-----:R0:W3:Y:S04]  /*14320*/  LDG.E.U16 R68, [R160.64] ;  /* 0x00000006a0447981 */ /* 0x0010e8000c1e1500 */
[----:B------:R-:W4:Y:S04]  /*14330*/  LDL.64 R50, [R1+0x7f0] ;  /* 0x0007f00001327983 */ /* 0x000f280000100a00 */
[----:B------:R-:W2:Y:S01]  /*14340*/  LDL.64 R44, [R1+0x7e0] ;  /* 0x0007e000012c7983 */ /* 0x000ea20000100a00 */
[----:B0-----:R-:W-:-:S03]  /*14350*/  IMAD.WIDE R160, R4, 0x2, R46 ;  /* 0x0000000204a07825 */ /* 0x001fc600078e022e */
[----:B------:R-:W2:Y:S04]  /*14360*/  LDL.64 R46, [R1+0x7e8] ;  /* 0x0007e800012e7983 */ /* 0x000ea80000100a00 */
[----:B------:R0:W-:Y:S04]  /*14370*/  STL [R1+0xdc], R69 ;  /* 0x0000dc4501007387 */ /* 0x0001e80000100800 */
[----:B0-----:R-:W2:Y:S01]  /*14380*/  LDG.E.U16 R69, [R148.64] ;  /* 0x0000000694457981 */ /* 0x001ea2000c1e1500 */
[----:B------:R-:W-:-:S05]  /*14390*/  IMAD.WIDE R170, R4, 0x2, R54 ;  /* 0x0000000204aa7825 */ /* 0x000fca00078e0236 */
[----:B------:R0:W3:Y:S04]  /*143a0*/  LDG.E.U16 R3, [R170.64] ;  /* 0x00000006aa037981 */ /* 0x0000e8000c1e1500 */
[----:B------:R1:W-:Y:S01]  /*143b0*/  STL [R1+0xd8], R62 ;  /* 0x0000d83e01007387 */ /* 0x0003e20000100800 */
[----:B0-----:R-:W-:-:S03]  /*143c0*/  IMAD.WIDE R170, R4, 0x2, R48 ;  /* 0x0000000204aa7825 */ /* 0x001fc600078e0230 */
[----:B-1----:R0:W3:Y:S04]  /*143d0*/  LDG.E.U16 R62, [R150.64] ;  /* 0x00000006963e7981 */ /* 0x0020e8000c1e1500 */
[----:B------:R-:W3:Y:S04]  /*143e0*/  LDG.E.U16 R225, [R170.64] ;  /* 0x00000006aae17981 */ /* 0x000ee8000c1e1500 */
[----:B--2---:R1:W-:Y:S04]  /*143f0*/  STL [R1+0x12f0], R69 ;  /* 0x0012f04501007387 */ /* 0x0043e80000100800 */
[----:B------:R-:W2:Y:S04]  /*14400*/  LDL.64 R48, [R1+0x7d8] ;  /* 0x0007d80001307983 */ /* 0x000ea80000100a00 */
[----:B-1----:R1:W2:Y:S04]  /*14410*/  LDG.E.U16 R69, [R162.64] ;  /* 0x00000006a2457981 */ /* 0x0022a8000c1e1500 */
[----:B------:R0:W-:Y:S04]  /*14420*/  STL [R1+0xd4], R0 ;  /* 0x0000d40001007387 */ /* 0x0001e80000100800 */
[----:B------:R-:W-:Y:S01]  /*14430*/  STL [R1+0xd0], R71 ;  /* 0x0000d04701007387 */ /* 0x000fe20000100800 */
[----:B------:R-:W-:-:S03]  /*14440*/  IMAD.WIDE R148, R4, 0x2, R42 ;  /* 0x0000000204947825 */ /* 0x000fc600078e022a */
[----:B0-----:R0:W4:Y:S01]  /*14450*/  LDG.E.U16 R0, [R160.64] ;  /* 0x00000006a0007981 */ /* 0x001122000c1e1500 */
[----:B-1----:R-:W-:-:S04]  /*14460*/  IMAD.WIDE R162, R4, 0x2, R60 ;  /* 0x0000000204a27825 */ /* 0x002fc800078e023c */
[----:B------:R-:W-:-:S04]  /*14470*/  IMAD.WIDE R150, R4, 0x2, R40 ;  /* 0x0000000204967825 */ /* 0x000fc800078e0228 */
[C---:B0-----:R-:W-:Y:S01]  /*14480*/  IMAD.WIDE R160, R4.reuse, 0x2, R6 ;  /* 0x0000000204a07825 */ /* 0x041fe200078e0206 */
[----:B--2---:R-:W-:Y:S04]  /*14490*/  STL [R1+0x12f4], R69 ;  /* 0x0012f44501007387 */ /* 0x004fe80000100800 */
[----:B---3--:R-:W-:Y:S04]  /*144a0*/  STL [R1+0x12f8], R225 ;  /* 0x0012f8e101007387 */ /* 0x008fe80000100800 */
[----:B------:R-:W2:Y:S04]  /*144b0*/  LDL.64 R56, [R1+0x7d0] ;  /* 0x0007d00001387983 */ /* 0x000ea80000100a00 */
[----:B------:R-:W3:Y:S04]  /*144c0*/  LDL.64 R54, [R1+0x7c8] ;  /* 0x0007c80001367983 */ /* 0x000ee80000100a00 */
[----:B------:R0:W-:Y:S04]  /*144d0*/  STL [R1+0xcc], R70 ;  /* 0x0000cc4601007387 */ /* 0x0001e80000100800 */
[----:B------:R-:W2:Y:S04]  /*144e0*/  LDL.64 R42, [R1+0x7c0] ;  /* 0x0007c000012a7983 */ /* 0x000ea80000100a00 */
[----:B------:R-:W2:Y:S04]  /*144f0*/  LDL.64 R40, [R1+0x7b8] ;  /* 0x0007b80001287983 */ /* 0x000ea80000100a00 */
[----:B------:R-:W2:Y:S04]  /*14500*/  LDL.64 R6, [R1+0x7b0] ;  /* 0x0007b00001067983 */ /* 0x000ea80000100a00 */
[----:B------:R1:W-:Y:S04]  /*14510*/  STL [R1+0xc8], R68 ;  /* 0x0000c84401007387 */ /* 0x0003e80000100800 */
[----:B0-----:R0:W2:Y:S04]  /*14520*/  LDG.E.U16 R70, [R162.64] ;  /* 0x00000006a2467981 */ /* 0x0010a8000c1e1500 */
[----:B-1----:R1:W2:Y:S01]  /*14530*/  LDG.E.U16 R68, [R160.64] ;  /* 0x00000006a0447981 */ /* 0x0022a2000c1e1500 */
[----:B------:R-:W-:-:S03]  /*14540*/  IMAD.WIDE R170, R4, 0x2, R58 ;  /* 0x0000000204aa7825 */ /* 0x000fc600078e023a */
[----:B------:R0:W2:Y:S04]  /*14550*/  LDG.E.U16 R59, [R148.64] ;  /* 0x00000006943b7981 */ /* 0x0000a8000c1e1500 */
[----:B------:R4:W2:Y:S01]  /*14560*/  LDG.E.U16 R58, [R150.64] ;  /* 0x00000006963a7981 */ /* 0x0008a2000c1e1500 */
[----:B-1----:R-:W-:-:S03]  /*14570*/  IMAD.WIDE R160, R4, 0x2, R46 ;  /* 0x0000000204a07825 */ /* 0x002fc600078e022e */
[----:B------:R-:W-:Y:S01]  /*14580*/  STL [R1+0xc4], R63 ;  /* 0x0000c43f01007387 */ /* 0x000fe20000100800 */
[----:B0-----:R-:W-:-:S03]  /*14590*/  IMAD.WIDE R148, R4, 0x2, R52 ;  /* 0x0000000204947825 */ /* 0x001fc600078e0234 */
[----:B------:R0:W-:Y:S01]  /*145a0*/  STL [R1+0xc0], R3 ;  /* 0x0000c00301007387 */ /* 0x0001e20000100800 */
[----:B----4-:R-:W-:-:S03]  /*145b0*/  IMAD.WIDE R150, R4, 0x2, R50 ;  /* 0x0000000204967825 */ /* 0x010fc600078e0232 */
[----:B------:R1:W4:Y:S04]  /*145c0*/  LDG.E.U16 R71, [R160.64] ;  /* 0x00000006a0477981 */ /* 0x000328000c1e1500 */
[----:B------:R3:W4:Y:S01]  /*145d0*/  LDG.E.U16 R226, [R150.64] ;  /* 0x0000000696e27981 */ /* 0x000722000c1e1500 */
[----:B------:R-:W-:-:S03]  /*145e0*/  IMAD.WIDE R162, R4, 0x2, R44 ;  /* 0x0000000204a27825 */ /* 0x000fc600078e022c */
[----:B0-----:R0:W4:Y:S02]  /*145f0*/  LDG.E.U16 R3, [R170.64] ;  /* 0x00000006aa037981 */ /* 0x001124000c1e1500 */
[----:B0-----:R-:W-:-:S04]  /*14600*/  IMAD.WIDE R170, R4, 0x2, R48 ;  /* 0x0000000204aa7825 */ /* 0x001fc800078e0230 */
[----:B---3--:R-:W-:-:S05]  /*14610*/  IMAD.WIDE R150, R4, 0x2, R54 ;  /* 0x0000000204967825 */ /* 0x008fca00078e0236 */
[----:B------:R-:W3:Y:S04]  /*14620*/  LDG.E.U16 R72, [R150.64] ;  /* 0x0000000696487981 */ /* 0x000ee8000c1e1500 */
[----:B--2---:R0:W-:Y:S04]  /*14630*/  STL [R1+0x12fc], R68 ;  /* 0x0012fc4401007387 */ /* 0x0041e80000100800 */
[----:B------:R-:W-:Y:S04]  /*14640*/  STL [R1+0x1300], R70 ;  /* 0x0013004601007387 */ /* 0x000fe80000100800 */
[----:B------:R-:W2:Y:S04]  /*14650*/  LDL.64 R52, [R1+0x7a8] ;  /* 0x0007a80001347983 */ /* 0x000ea80000100a00 */
[----:B0-----:R0:W3:Y:S04]  /*14660*/  LDG.E.U16 R68, [R148.64] ;  /* 0x0000000694447981 */ /* 0x0010e8000c1e1500 */
[----:B------:R-:W3:Y:S04]  /*14670*/  LDL.64 R50, [R1+0x7a0] ;  /* 0x0007a00001327983 */ /* 0x000ee80000100a00 */
[----:B------:R-:W3:Y:S01]  /*14680*/  LDL.64 R46, [R1+0x798] ;  /* 0x00079800012e7983 */ /* 0x000ee20000100a00 */
[----:B0-----:R-:W-:-:S03]  /*14690*/  IMAD.WIDE R148, R4, 0x2, R56 ;  /* 0x0000000204947825 */ /* 0x001fc600078e0238 */
[----:B------:R0:W-:Y:S04]  /*146a0*/  STL [R1+0xbc], R62 ;  /* 0x0000bc3e01007387 */ /* 0x0001e80000100800 */
[----:B------:R2:W3:Y:S04]  /*146b0*/  LDG.E.U16 R135, [R148.64] ;  /* 0x0000000694877981 */ /* 0x0004e8000c1e1500 */
[----:B------:R-:W3:Y:S04]  /*146c0*/  LDL.64 R44, [R1+0x790] ;  /* 0x00079000012c7983 */ /* 0x000ee80000100a00 */
[----:B------:R4:W-:Y:S04]  /*146d0*/  STL [R1+0xb8], R0 ;  /* 0x0000b80001007387 */ /* 0x0009e80000100800 */
[----:B------:R-:W3:Y:S01]  /*146e0*/  LDL.64 R48, [R1+0x788] ;  /* 0x0007880001307983 */ /* 0x000ee20000100a00 */
[----:B-1----:R-:W-:-:S03]  /*146f0*/  IMAD.WIDE R160, R4, 0x2, R42 ;  /* 0x0000000204a07825 */ /* 0x002fc600078e022a */
[----:B0-----:R0:W3:Y:S04]  /*14700*/  LDG.E.U16 R62, [R162.64] ;  /* 0x00000006a23e7981 */ /* 0x0010e8000c1e1500 */
[----:B----4-:R1:W4:Y:S04]  /*14710*/  LDG.E.U16 R0, [R170.64] ;  /* 0x00000006aa007981 */ /* 0x010328000c1e1500 */
[----:B------:R-:W-:Y:S04]  /*14720*/  STL [R1+0x1304], R226 ;  /* 0x001304e201007387 */ /* 0x000fe80000100800 */
[----:B------:R2:W4:Y:S01]  /*14730*/  LDG.E.U16 R63, [R160.64] ;  /* 0x00000006a03f7981 */ /* 0x000522000c1e1500 */
[----:B-1----:R-:W-:-:S03]  /*14740*/  IMAD.WIDE R170, R4, 0x2, R6 ;  /* 0x0000000204aa7825 */ /* 0x002fc600078e0206 */
[----:B------:R-:W-:Y:S01]  /*14750*/  STL [R1+0x1308], R71 ;  /* 0x0013084701007387 */ /* 0x000fe20000100800 */
[----:B0-----:R-:W-:-:S03]  /*14760*/  IMAD.WIDE R162, R4, 0x2, R40 ;  /* 0x0000000204a27825 */ /* 0x001fc600078e0228 */
[----:B------:R0:W4:Y:S04]  /*14770*/  LDG.E.U16 R134, [R170.64] ;  /* 0x00000006aa867981 */ /* 0x000128000c1e1500 */
[----:B------:R-:W4:Y:S04]  /*14780*/  LDL.64 R42, [R1+0x780] ;  /* 0x00078000012a7983 */ /* 0x000f280000100a00 */
[----:B------:R-:W4:Y:S04]  /*14790*/  LDL.64 R40, [R1+0x778] ;  /* 0x0007780001287983 */ /* 0x000f280000100a00 */
[----:B------:R-:W-:Y:S04]  /*147a0*/  STL [R1+0xb4], R59 ;  /* 0x0000b43b01007387 */ /* 0x000fe80000100800 */
[----:B------:R-:W4:Y:S04]  /*147b0*/  LDL.64 R6, [R1+0x770] ;  /* 0x0007700001067983 */ /* 0x000f280000100a00 */
[----:B------:R1:W-:Y:S01]  /*147c0*/  STL [R1+0xb0], R58 ;  /* 0x0000b03a01007387 */ /* 0x0003e20000100800 */
[----:B--2---:R-:W-:-:S05]  /*147d0*/  IMAD.WIDE R148, R4, 0x2, R52 ;  /* 0x0000000204947825 */ /* 0x004fca00078e0234 */
[----:B------:R3:W2:Y:S04]  /*147e0*/  LDG.E.U16 R73, [R148.64] ;  /* 0x0000000694497981 */ /* 0x0006a8000c1e1500 */
[----:B---3--:R-:W-:Y:S04]  /*147f0*/  STL [R1+0x130c], R135 ;  /* 0x00130c8701007387 */ /* 0x008fe80000100800 */
[----:B------:R-:W-:Y:S04]  /*14800*/  STL [R1+0x1310], R72 ;  /* 0x0013104801007387 */ /* 0x000fe80000100800 */
[----:B------:R3:W-:Y:S04]  /*14810*/  STL [R1+0xac], R3 ;  /* 0x0000ac0301007387 */ /* 0x0007e80000100800 */
[----:B------:R-:W2:Y:S01]  /*14820*/  LDL.64 R60, [R1+0x768] ;  /* 0x00076800013c7983 */ /* 0x000ea20000100a00 */
[----:B0-----:R-:W-:-:S03]  /*14830*/  IMAD.WIDE R170, R4, 0x2, R48 ;  /* 0x0000000204aa7825 */ /* 0x001fc600078e0230 */
[----:B-1----:R-:W2:Y:S04]  /*14840*/  LDL.64 R58, [R1+0x760] ;  /* 0x00076000013a7983 */ /* 0x002ea80000100a00 */
[----:B---3--:R0:W3:Y:S04]  /*14850*/  LDG.E.U16 R3, [R162.64] ;  /* 0x00000006a2037981 */ /* 0x0080e8000c1e1500 */
[----:B------:R-:W3:Y:S01]  /*14860*/  LDG.E.U16 R74, [R170.64] ;  /* 0x00000006aa4a7981 */ /* 0x000ee2000c1e1500 */
[----:B0-----:R-:W-:-:S05]  /*14870*/  IMAD.WIDE R162, R4, 0x2, R44 ;  /* 0x0000000204a27825 */ /* 0x001fca00078e022c */
[----:B------:R0:W3:Y:S01]  /*14880*/  LDG.E.U16 R133, [R162.64] ;  /* 0x00000006a2857981 */ /* 0x0000e2000c1e1500 */
[----:B------:R-:W-:-:S03]  /*14890*/  IMAD.WIDE R150, R4, 0x2, R50 ;  /* 0x0000000204967825 */ /* 0x000fc600078e0232 */
[----:B----4-:R-:W-:Y:S01]  /*148a0*/  STL [R1+0x1314], R134 ;  /* 0x0013148601007387 */ /* 0x010fe20000100800 */
[----:B------:R-:W-:-:S03]  /*148b0*/  IMAD.WIDE R160, R4, 0x2, R46 ;  /* 0x0000000204a07825 */ /* 0x000fc600078e022e */
[----:B------:R-:W3:Y:S04]  /*148c0*/  LDL.64 R52, [R1+0x758] ;  /* 0x0007580001347983 */ /* 0x000ee80000100a00 */
[----:B------:R-:W-:Y:S04]  /*148d0*/  STL [R1+0xa8], R68 ;  /* 0x0000a84401007387 */ /* 0x000fe80000100800 */
[----:B------:R-:W3:Y:S04]  /*148e0*/  LDL.64 R50, [R1+0x750] ;  /* 0x0007500001327983 */ /* 0x000ee80000100a00 */
[----:B------:R-:W3:Y:S04]  /*148f0*/  LDL.64 R46, [R1+0x748] ;  /* 0x00074800012e7983 */ /* 0x000ee80000100a00 */
[----:B------:R-:W3:Y:S01]  /*14900*/  LDL.64 R44, [R1+0x740] ;  /* 0x00074000012c7983 */ /* 0x000ee20000100a00 */
[----:B------:R-:W-:-:S03]  /*14910*/  IMAD.WIDE R148, R4, 0x2, R42 ;  /* 0x0000000204947825 */ /* 0x000fc600078e022a */
[----:B--2---:R-:W-:Y:S04]  /*14920*/  STL [R1+0x1318], R73 ;  /* 0x0013184901007387 */ /* 0x004fe80000100800 */
[----:B------:R1:W-:Y:S04]  /*14930*/  STL [R1+0x9c], R62 ;  /* 0x00009c3e01007387 */ /* 0x0003e80000100800 */
[----:B------:R2:W-:Y:S04]  /*14940*/  STL [R1+0x98], R0 ;  /* 0x0000980001007387 */ /* 0x0005e80000100800 */
[----:B------:R-:W4:Y:S04]  /*14950*/  LDL.64 R56, [R1+0x738] ;  /* 0x0007380001387983 */ /* 0x000f280000100a00 */
[----:B-1----:R1:W4:Y:S04]  /*14960*/  LDG.E.U16 R62, [R150.64] ;  /* 0x00000006963e7981 */ /* 0x002328000c1e1500 */
[----:B--2---:R2:W4:Y:S01]  /*14970*/  LDG.E.U16 R0, [R160.64] ;  /* 0x00000006a0007981 */ /* 0x004522000c1e1500 */
[----:B0-----:R-:W-:-:S04]  /*14980*/  IMAD.WIDE R162, R4, 0x2, R60 ;  /* 0x0000000204a27825 */ /* 0x001fc800078e023c */
[C---:B--2---:R-:W-:Y:S01]  /*14990*/  IMAD.WIDE R160, R4.reuse, 0x2, R6 ;  /* 0x0000000204a07825 */ /* 0x044fe200078e0206 */
[----:B------:R0:W2:Y:S04]  /*149a0*/  LDG.E.U16 R75, [R162.64] ;  /* 0x00000006a24b7981 */ /* 0x0000a8000c1e1500 */
[----:B------:R0:W2:Y:S01]  /*149b0*/  LDG.E.U16 R132, [R160.64] ;  /* 0x00000006a0847981 */ /* 0x0000a2000c1e1500 */
[----:B-1----:R-:W-:-:S03]  /*149c0*/  IMAD.WIDE R150, R4, 0x2, R40 ;  /* 0x0000000204967825 */ /* 0x002fc600078e0228 */
[----:B---3--:R-:W-:Y:S04]  /*149d0*/  STL [R1+0x131c], R133 ;  /* 0x00131c8501007387 */ /* 0x008fe80000100800 */
[----:B------:R-:W-:Y:S04]  /*149e0*/  STL [R1+0x1320], R74 ;  /* 0x0013204a01007387 */ /* 0x000fe80000100800 */
[----:B------:R-:W3:Y:S04]  /*149f0*/  LDL.64 R54, [R1+0x730] ;  /* 0x0007300001367983 */ /* 0x000ee80000100a00 */
[----:B------:R-:W3:Y:S04]  /*14a00*/  LDL.64 R48, [R1+0x728] ;  /* 0x0007280001307983 */ /* 0x000ee80000100a00 */
[----:B------:R-:W3:Y:S04]  /*14a10*/  LDL.64 R42, [R1+0x720] ;  /* 0x00072000012a7983 */ /* 0x000ee80000100a00 */
[----:B------:R-:W3:Y:S04]  /*14a20*/  LDL.64 R40, [R1+0x718] ;  /* 0x0007180001287983 */ /* 0x000ee80000100a00 */
[----:B------:R1:W-:Y:S04]  /*14a30*/  STL [R1+0x8c], R63 ;  /* 0x00008c3f01007387 */ /* 0x0003e80000100800 */
[----:B------:R-:W3:Y:S01]  /*14a40*/  LDL.64 R6, [R1+0x710] ;  /* 0x0007100001067983 */ /* 0x000ee20000100a00 */
[----:B------:R-:W-:-:S03]  /*14a50*/  IMAD.WIDE R170, R4, 0x2, R58 ;  /* 0x0000000204aa7825 */ /* 0x000fc600078e023a */
[----:B------:R1:W3:Y:S01]  /*14a60*/  LDG.E.U16 R58, [R150.64] ;  /* 0x00000006963a7981 */ /* 0x0002e2000c1e1500 */
[----:B0-----:R-:W-:-:S03]  /*14a70*/  IMAD.WIDE R160, R4, 0x2, R46 ;  /* 0x0000000204a07825 */ /* 0x001fc600078e022e */
[----:B------:R0:W3:Y:S04]  /*14a80*/  LDG.E.U16 R59, [R148.64] ;  /* 0x00000006943b7981 */ /* 0x0000e8000c1e1500 */
[----:B------:R0:W-:Y:S01]  /*14a90*/  STL [R1+0x88], R3 ;  /* 0x0000880301007387 */ /* 0x0001e20000100800 */
[----:B-1----:R-:W-:-:S03]  /*14aa0*/  IMAD.WIDE R150, R4, 0x2, R50 ;  /* 0x0000000204967825 */ /* 0x002fc600078e0232 */
[----:B------:R1:W3:Y:S01]  /*14ab0*/  LDG.E.U16 R76, [R160.64] ;  /* 0x00000006a04c7981 */ /* 0x0002e2000c1e1500 */
[----:B0-----:R-:W-:-:S03]  /*14ac0*/  IMAD.WIDE R148, R4, 0x2, R52 ;  /* 0x0000000204947825 */ /* 0x001fc600078e0234 */
[----:B------:R0:W3:Y:S04]  /*14ad0*/  LDG.E.U16 R63, [R150.64] ;  /* 0x00000006963f7981 */ /* 0x0000e8000c1e1500 */
[----:B------:R4:W3:Y:S01]  /*14ae0*/  LDG.E.U16 R3, [R170.64] ;  /* 0x00000006aa037981 */ /* 0x0008e2000c1e1500 */
[----:B------:R-:W-:-:S03]  /*14af0*/  IMAD.WIDE R162, R4, 0x2, R44 ;  /* 0x0000000204a27825 */ /* 0x000fc600078e022c */
[----:B------:R3:W3:Y:S04]  /*14b00*/  LDG.E.U16 R68, [R148.64] ;  /* 0x0000000694447981 */ /* 0x0006e8000c1e1500 */
[----:B------:R0:W3:Y:S01]  /*14b10*/  LDG.E.U16 R61, [R162.64] ;  /* 0x00000006a23d7981 */ /* 0x0000e2000c1e1500 */
[----:B----4-:R-:W-:-:S03]  /*14b20*/  IMAD.WIDE R170, R4, 0x2, R56 ;  /* 0x0000000204aa7825 */ /* 0x010fc600078e0238 */
[----:B--2---:R-:W-:Y:S04]  /*14b30*/  STL [R1+0x1324], R132 ;  /* 0x0013248401007387 */ /* 0x004fe80000100800 */
[----:B------:R-:W-:Y:S04]  /*14b40*/  STL [R1+0x1328], R75 ;  /* 0x0013284b01007387 */ /* 0x000fe80000100800 */
[----:B------:R-:W2:Y:S04]  /*14b50*/  LDL.64 R52, [R1+0x708] ;  /* 0x0007080001347983 */ /* 0x000ea80000100a00 */
[----:B------:R-:W4:Y:S04]  /*14b60*/  LDL.64 R50, [R1+0x700] ;  /* 0x0007000001327983 */ /* 0x000f280000100a00 */
[----:B------:R-:W4:Y:S04]  /*14b70*/  LDL.64 R46, [R1+0x6f8] ;  /* 0x0006f800012e7983 */ /* 0x000f280000100a00 */
[----:B------:R1:W-:Y:S01]  /*14b80*/  STL [R1+0x80], R62 ;  /* 0x0000803e01007387 */ /* 0x0003e20000100800 */
[----:B---3--:R-:W-:-:S03]  /*14b90*/  IMAD.WIDE R148, R4, 0x2, R54 ;  /* 0x0000000204947825 */ /* 0x008fc600078e0236 */
[----:B------:R-:W3:Y:S01]  /*14ba0*/  LDL.64 R44, [R1+0x6f0] ;  /* 0x0006f000012c7983 */ /* 0x000ee20000100a00 */
[----:B0-----:R-:W-:-:S03]  /*14bb0*/  IMAD.WIDE R150, R4, 0x2, R48 ;  /* 0x0000000204967825 */ /* 0x001fc600078e0230 */
[----:B------:R0:W-:Y:S04]  /*14bc0*/  STL [R1+0x7c], R0 ;  /* 0x00007c0001007387 */ /* 0x0001e80000100800 */
[----:B-1----:R2:W3:Y:S04]  /*14bd0*/  LDG.E.U16 R62, [R148.64] ;  /* 0x00000006943e7981 */ /* 0x0024e8000c1e1500 */
[----:B------:R-:W4:Y:S04]  /*14be0*/  LDG.E.U16 R77, [R150.64] ;  /* 0x00000006964d7981 */ /* 0x000f28000c1e1500 */
[----:B0-----:R0:W4:Y:S01]  /*14bf0*/  LDG.E.U16 R0, [R170.64] ;  /* 0x00000006aa007981 */ /* 0x001122000c1e1500 */
[----:B------:R-:W-:-:S03]  /*14c00*/  IMAD.WIDE R160, R4, 0x2, R42 ;  /* 0x0000000204a07825 */ /* 0x000fc600078e022a */
[----:B------:R-:W4:Y:S01]  /*14c10*/  LDL.64 R56, [R1+0x6e8] ;  /* 0x0006e80001387983 */ /* 0x000f220000100a00 */
[----:B------:R-:W-:-:S03]  /*14c20*/  IMAD.WIDE R162, R4, 0x2, R40 ;  /* 0x0000000204a27825 */ /* 0x000fc600078e0228 */
[----:B------:R1:W4:Y:S01]  /*14c30*/  LDG.E.U16 R60, [R160.64] ;  /* 0x00000006a03c7981 */ /* 0x000322000c1e1500 */
[----:B0-----:R-:W-:-:S05]  /*14c40*/  IMAD.WIDE R170, R4, 0x2, R6 ;  /* 0x0000000204aa7825 */ /* 0x001fca00078e0206 */
[----:B------:R-:W4:Y:S04]  /*14c50*/  LDG.E.U16 R228, [R170.64] ;  /* 0x00000006aae47981 */ /* 0x000f28000c1e1500 */
[----:B------:R-:W-:Y:S04]  /*14c60*/  STL [R1+0x132c], R63 ;  /* 0x00132c3f01007387 */ /* 0x000fe80000100800 */
[----:B------:R-:W-:Y:S04]  /*14c70*/  STL [R1+0x1330], R76 ;  /* 0x0013304c01007387 */ /* 0x000fe80000100800 */
[----:B------:R-:W4:Y:S04]  /*14c80*/  LDL.64 R48, [R1+0x6e0] ;  /* 0x0006e00001307983 */ /* 0x000f280000100a00 */
[----:B------:R-:W4:Y:S04]  /*14c90*/  LDL.64 R42, [R1+0x6d8] ;  /* 0x0006d800012a7983 */ /* 0x000f280000100a00 */
[----:B------:R-:W-:Y:S04]  /*14ca0*/  STL [R1+0x78], R59 ;  /* 0x0000783b01007387 */ /* 0x000fe80000100800 */
[----:B------:R-:W4:Y:S04]  /*14cb0*/  LDL.64 R40, [R1+0x6d0] ;  /* 0x0006d00001287983 */ /* 0x000f280000100a00 */
[----:B------:R0:W-:Y:S04]  /*14cc0*/  STL [R1+0x74], R58 ;  /* 0x0000743a01007387 */ /* 0x0001e80000100800 */
[----:B------:R-:W4:Y:S01]  /*14cd0*/  LDL.64 R6, [R1+0x6c8] ;  /* 0x0006c80001067983 */ /* 0x000f220000100a00 */
[----:B--2---:R-:W-:-:S05]  /*14ce0*/  IMAD.WIDE R148, R4, 0x2, R52 ;  /* 0x0000000204947825 */ /* 0x004fca00078e0234 */
[----:B------:R-:W2:Y:S04]  /*14cf0*/  LDG.E.U16 R78, [R148.64] ;  /* 0x00000006944e7981 */ /* 0x000ea8000c1e1500 */
[----:B---3--:R-:W-:Y:S04]  /*14d00*/  STL [R1+0x1334], R62 ;  /* 0x0013343e01007387 */ /* 0x008fe80000100800 */
[----:B----4-:R-:W-:Y:S04]  /*14d10*/  STL [R1+0x1338], R77 ;  /* 0x0013384d01007387 */ /* 0x010fe80000100800 */
[----:B------:R3:W-:Y:S04]  /*14d20*/  STL [R1+0x70], R3 ;  /* 0x0000700301007387 */ /* 0x0007e80000100800 */
[----:B0-----:R-:W4:Y:S01]  /*14d30*/  LDL.64 R58, [R1+0x6c0] ;  /* 0x0006c000013a7983 */ /* 0x001f220000100a00 */
[----:B------:R-:W-:-:S04]  /*14d40*/  IMAD.WIDE R150, R4, 0x2, R50 ;  /* 0x0000000204967825 */ /* 0x000fc800078e0232 */
[C---:B-1----:R-:W-:Y:S01]  /*14d50*/  IMAD.WIDE R160, R4.reuse, 0x2, R46 ;  /* 0x0000000204a07825 */ /* 0x042fe200078e022e */
[----:B---3--:R0:W3:Y:S04]  /*14d60*/  LDG.E.U16 R3, [R162.64] ;  /* 0x00000006a2037981 */ /* 0x0080e8000c1e1500 */
[----:B------:R-:W-:Y:S04]  /*14d70*/  STL [R1+0x133c], R228 ;  /* 0x00133ce401007387 */ /* 0x000fe80000100800 */
[----:B------:R-:W3:Y:S04]  /*14d80*/  LDL.64 R54, [R1+0x6b8] ;  /* 0x0006b80001367983 */ /* 0x000ee80000100a00 */
[----:B------:R-:W-:Y:S04]  /*14d90*/  STL [R1+0x6c], R68 ;  /* 0x00006c4401007387 */ /* 0x000fe80000100800 */
[----:B------:R-:W3:Y:S01]  /*14da0*/  LDL.64 R52, [R1+0x6b0] ;  /* 0x0006b00001347983 */ /* 0x000ee20000100a00 */
[----:B0-----:R-:W-:-:S03]  /*14db0*/  IMAD.WIDE R162, R4, 0x2, R44 ;  /* 0x0000000204a27825 */ /* 0x001fc600078e022c */
[----:B------:R-:W3:Y:S01]  /*14dc0*/  LDL.64 R50, [R1+0x6a8] ;  /* 0x0006a80001327983 */ /* 0x000ee20000100a00 */
[----:B------:R-:W-:-:S03]  /*14dd0*/  IMAD.WIDE R170, R4, 0x2, R56 ;  /* 0x0000000204aa7825 */ /* 0x000fc600078e0238 */
[----:B------:R-:W3:Y:S04]  /*14de0*/  LDL.64 R46, [R1+0x6a0] ;  /* 0x0006a000012e7983 */ /* 0x000ee80000100a00 */
[----:B------:R-:W3:Y:S04]  /*14df0*/  LDL.64 R44, [R1+0x698] ;  /* 0x00069800012c7983 */ /* 0x000ee80000100a00 */
[----:B------:R0:W-:Y:S04]  /*14e00*/  STL [R1+0x68], R61 ;  /* 0x0000683d01007387 */ /* 0x0001e80000100800 */
[----:B------:R1:W3:Y:S04]  /*14e10*/  LDG.E.U16 R223, [R162.64] ;  /* 0x00000006a2df7981 */ /* 0x0002e8000c1e1500 */
[----:B------:R4:W3:Y:S04]  /*14e20*/  LDG.E.U16 R79, [R170.64] ;  /* 0x00000006aa4f7981 */ /* 0x0008e8000c1e1500 */
[----:B0-----:R0:W3:Y:S01]  /*14e30*/  LDG.E.U16 R61, [R150.64] ;  /* 0x00000006963d7981 */ /* 0x0010e2000c1e1500 */
[----:B-1----:R-:W-:-:S05]  /*14e40*/  IMAD.WIDE R162, R4, 0x2, R6 ;  /* 0x0000000204a27825 */ /* 0x002fca00078e0206 */
[----:B------:R1:W3:Y:S01]  /*14e50*/  LDG.E.U16 R80, [R162.64] ;  /* 0x00000006a2507981 */ /* 0x0002e2000c1e1500 */
[----:B0-----:R-:W-:-:S03]  /*14e60*/  IMAD.WIDE R150, R4, 0x2, R42 ;  /* 0x0000000204967825 */ /* 0x001fc600078e022a */
[----:B--2---:R-:W-:Y:S04]  /*14e70*/  STL [R1+0x1340], R78 ;  /* 0x0013404e01007387 */ /* 0x004fe80000100800 */
[----:B------:R0:W-:Y:S04]  /*14e80*/  STL [R1+0x64], R0 ;  /* 0x0000640001007387 */ /* 0x0001e80000100800 */
[----:B0-----:R0:W2:Y:S02]  /*14e90*/  LDG.E.U16 R0, [R160.64] ;  /* 0x00000006a0007981 */ /* 0x0010a4000c1e1500 */
[----:B0-----:R-:W-:-:S05]  /*14ea0*/  IMAD.WIDE R160, R4, 0x2, R40 ;  /* 0x0000000204a07825 */ /* 0x001fca00078e0228 */
[----:B------:R0:W2:Y:S01]  /*14eb0*/  LDG.E.U16 R152, [R160.64] ;  /* 0x00000006a0987981 */ /* 0x0000a2000c1e1500 */
[----:B----4-:R-:W-:-:S03]  /*14ec0*/  IMAD.WIDE R170, R4, 0x2, R58 ;  /* 0x0000000204aa7825 */ /* 0x010fc600078e023a */
[----:B------:R3:W4:Y:S01]  /*14ed0*/  LDG.E.U16 R59, [R150.64] ;  /* 0x00000006963b7981 */ /* 0x000722000c1e1500 */
[----:B------:R-:W-:-:S03]  /*14ee0*/  IMAD.WIDE R148, R4, 0x2, R48 ;  /* 0x0000000204947825 */ /* 0x000fc600078e0230 */
[----:B------:R0:W4:Y:S01]  /*14ef0*/  LDG.E.U16 R58, [R170.64] ;  /* 0x00000006aa3a7981 */ /* 0x000122000c1e1500 */
[----:B---3--:R-:W-:-:S05]  /*14f00*/  IMAD.WIDE R150, R4, 0x2, R52 ;  /* 0x0000000204967825 */ /* 0x008fca00078e0234 */
[----:B------:R-:W3:Y:S01]  /*14f10*/  LDG.E.U16 R153, [R150.64] ;  /* 0x0000000696997981 */ /* 0x000ee2000c1e1500 */
[----:B0-----:R-:W-:-:S04]  /*14f20*/  IMAD.WIDE R160, R4, 0x2, R50 ;  /* 0x0000000204a07825 */ /* 0x001fc800078e0232 */
[C---:B-1----:R-:W-:Y:S01]  /*14f30*/  IMAD.WIDE R162, R4.reuse, 0x2, R46 ;  /* 0x0000000204a27825 */ /* 0x042fe200078e022e */
[----:B------:R0:W3:Y:S04]  /*14f40*/  LDG.E.U16 R81, [R160.64] ;  /* 0x00000006a0517981 */ /* 0x0000e8000c1e1500 */
[----:B------:R-:W-:Y:S04]  /*14f50*/  STL [R1+0x1344], R223 ;  /* 0x001344df01007387 */ /* 0x000fe80000100800 */
[----:B------:R-:W-:Y:S04]  /*14f60*/  STL [R1+0x1348], R79 ;  /* 0x0013484f01007387 */ /* 0x000fe80000100800 */
[----:B------:R-:W4:Y:S04]  /*14f70*/  LDL.64 R56, [R1+0x690] ;  /* 0x0006900001387983 */ /* 0x000f280000100a00 */
[----:B------:R-:W4:Y:S04]  /*14f80*/  LDL.64 R48, [R1+0x688] ;  /* 0x0006880001307983 */ /* 0x000f280000100a00 */
[----:B------:R-:W0:Y:S04]  /*14f90*/  LDL.64 R42, [R1+0x680] ;  /* 0x00068000012a7983 */ /* 0x000e280000100a00 */
[----:B------:R-:W4:Y:S04]  /*14fa0*/  LDL.64 R40, [R1+0x678] ;  /* 0x0006780001287983 */ /* 0x000f280000100a00 */
[----:B------:R1:W-:Y:S04]  /*14fb0*/  STL [R1+0x60], R60 ;  /* 0x0000603c01007387 */ /* 0x0003e80000100800 */
[----:B------:R-:W4:Y:S04]  /*14fc0*/  LDL.64 R6, [R1+0x670] ;  /* 0x0006700001067983 */ /* 0x000f280000100a00 */
[----:B------:R1:W-:Y:S01]  /*14fd0*/  STL [R1+0x5c], R3 ;  /* 0x00005c0301007387 */ /* 0x0003e20000100800 */
[----:B------:R-:W-:-:S03]  /*14fe0*/  IMAD.WIDE R170, R4, 0x2, R44 ;  /* 0x0000000204aa7825 */ /* 0x000fc600078e022c */
[----:B-1----:R1:W4:Y:S02]  /*14ff0*/  LDG.E.U16 R60, [R148.64] ;  /* 0x00000006943c7981 */ /* 0x002324000c1e1500 */
[----:B-1----:R-:W-:-:S05]  /*15000*/  IMAD.WIDE R148, R4, 0x2, R54 ;  /* 0x0000000204947825 */ /* 0x002fca00078e0236 */
[----:B------:R4:W4:Y:S04]  /*15010*/  LDG.E.U16 R3, [R148.64] ;  /* 0x0000000694037981 */ /* 0x000928000c1e1500 */
[----:B--2---:R-:W-:Y:S04]  /*15020*/  STL [R1+0x134c], R152 ;  /* 0x00134c9801007387 */ /* 0x004fe80000100800 */
[----:B------:R-:W-:Y:S04]  /*15030*/  STL [R1+0x1350], R80 ;  /* 0x0013505001007387 */ /* 0x000fe80000100800 */
[----:B------:R-:W2:Y:S04]  /*15040*/  LDL.64 R54, [R1+0x668] ;  /* 0x0006680001367983 */ /* 0x000ea80000100a00 */
[----:B------:R-:W2:Y:S04]  /*15050*/  LDL.64 R52, [R1+0x660] ;  /* 0x0006600001347983 */ /* 0x000ea80000100a00 */
[----:B------:R-:W-:Y:S04]  /*15060*/  STL [R1+0x58], R61 ;  /* 0x0000583d01007387 */ /* 0x000fe80000100800 */
[----:B------:R-:W2:Y:S04]  /*15070*/  LDL.64 R50, [R1+0x658] ;  /* 0x0006580001327983 */ /* 0x000ea80000100a00 */
[----:B------:R1:W-:Y:S04]  /*15080*/  STL [R1+0x54], R0 ;  /* 0x0000540001007387 */ /* 0x0003e80000100800 */
[----:B------:R-:W2:Y:S04]  /*15090*/  LDL.64 R46, [R1+0x650] ;  /* 0x00065000012e7983 */ /* 0x000ea80000100a00 */
[----:B------:R-:W2:Y:S04]  /*150a0*/  LDL.64 R44, [R1+0x648] ;  /* 0x00064800012c7983 */ /* 0x000ea80000100a00 */
[----:B---3--:R3:W-:Y:S04]  /*150b0*/  STL [R1+0x1354], R153 ;  /* 0x0013549901007387 */ /* 0x0087e80000100800 */
[----:B-1----:R1:W2:Y:S04]  /*150c0*/  LDG.E.U16 R0, [R162.64] ;  /* 0x00000006a2007981 */ /* 0x0022a8000c1e1500 */
[----:B---3--:R3:W2:Y:S01]  /*150d0*/  LDG.E.U16 R153, [R170.64] ;  /* 0x00000006aa997981 */ /* 0x0086a2000c1e1500 */
[----:B----4-:R-:W-:-:S04]  /*150e0*/  IMAD.WIDE R148, R4, 0x2, R56 ;  /* 0x0000000204947825 */ /* 0x010fc800078e0238 */
[C---:B------:R-:W-:Y:S01]  /*150f0*/  IMAD.WIDE R150, R4.reuse, 0x2, R48 ;  /* 0x0000000204967825 */ /* 0x040fe200078e0230 */
[----:B------:R2:W4:Y:S03]  /*15100*/  LDG.E.U16 R154, [R148.64] ;  /* 0x00000006949a7981 */ /* 0x000526000c1e1500 */
[C---:B0-----:R-:W-:Y:S01]  /*15110*/  IMAD.WIDE R160, R4.reuse, 0x2, R42 ;  /* 0x0000000204a07825 */ /* 0x041fe200078e022a */
[----:B------:R-:W-:Y:S03]  /*15120*/  STL [R1+0x1358], R81 ;  /* 0x0013585101007387 */ /* 0x000fe60000100800 */
[C---:B-1----:R-:W-:Y:S01]  /*15130*/  IMAD.WIDE R162, R4.reuse, 0x2, R40 ;  /* 0x0000000204a27825 */ /* 0x042fe200078e0228 */
[----:B------:R0:W4:Y:S04]  /*15140*/  LDG.E.U16 R82, [R150.64] ;  /* 0x0000000696527981 */ /* 0x000128000c1e1500 */
[----:B------:R1:W4:Y:S01]  /*15150*/  LDG.E.U16 R80, [R162.64] ;  /* 0x00000006a2507981 */ /* 0x000322000c1e1500 */
[----:B---3--:R-:W-:-:S05]  /*15160*/  IMAD.WIDE R170, R4, 0x2, R6 ;  /* 0x0000000204aa7825 */ /* 0x008fca00078e0206 */
[----:B------:R3:W4:Y:S01]  /*15170*/  LDG.E.U16 R227, [R170.64] ;  /* 0x00000006aae37981 */ /* 0x000722000c1e1500 */
[----:B--2---:R-:W-:-:S05]  /*15180*/  IMAD.WIDE R148, R4, 0x2, R54 ;  /* 0x0000000204947825 */ /* 0x004fca00078e0236 */
[----:B------:R-:W2:Y:S01]  /*15190*/  LDG.E.U16 R83, [R148.64] ;  /* 0x0000000694537981 */ /* 0x000ea2000c1e1500 */
[----:B-1----:R-:W-:-:S04]  /*151a0*/  IMAD.WIDE R162, R4, 0x2, R46 ;  /* 0x0000000204a27825 */ /* 0x002fc800078e022e */
[C---:B---3--:R-:W-:Y:S01]  /*151b0*/  IMAD.WIDE R170, R4.reuse, 0x2, R44 ;  /* 0x0000000204aa7825 */ /* 0x048fe200078e022c */
[----:B------:R1:W3:Y:S04]  /*151c0*/  LDG.E.U16 R155, [R162.64] ;  /* 0x00000006a29b7981 */ /* 0x0002e8000c1e1500 */
[----:B------:R-:W3:Y:S04]  /*151d0*/  LDG.E.U16 R84, [R170.64] ;  /* 0x00000006aa547981 */ /* 0x000ee8000c1e1500 */
[----:B------:R-:W-:Y:S04]  /*151e0*/  STL [R1+0x135c], R153 ;  /* 0x00135c9901007387 */ /* 0x000fe80000100800 */
[----:B------:R-:W3:Y:S04]  /*151f0*/  LDL.64 R56, [R1+0x640] ;  /* 0x0006400001387983 */ /* 0x000ee80000100a00 */
[----:B------:R0:W-:Y:S04]  /*15200*/  STL [R1+0x50], R60 ;  /* 0x0000503c01007387 */ /* 0x0001e80000100800 */
[----:B------:R-:W3:Y:S04]  /*15210*/  LDL.64 R48, [R1+0x638] ;  /* 0x0006380001307983 */ /* 0x000ee80000100a00 */
[----:B------:R-:W-:Y:S04]  /*15220*/  STL [R1+0x4c], R59 ;  /* 0x00004c3b01007387 */ /* 0x000fe80000100800 */
[----:B0-----:R0:W3:Y:S04]  /*15230*/  LDG.E.U16 R60, [R160.64] ;  /* 0x00000006a03c7981 */ /* 0x0010e8000c1e1500 */
[----:B------:R-:W3:Y:S04]  /*15240*/  LDL.64 R42, [R1+0x630] ;  /* 0x00063000012a7983 */ /* 0x000ee80000100a00 */
[----:B------:R-:W1:Y:S01]  /*15250*/  LDL.64 R40, [R1+0x628] ;  /* 0x0006280001287983 */ /* 0x000e620000100a00 */
[----:B0-----:R-:W-:-:S03]  /*15260*/  IMAD.WIDE R160, R4, 0x2, R50 ;  /* 0x0000000204a07825 */ /* 0x001fc600078e0232 */
[----:B------:R-:W3:Y:S04]  /*15270*/  LDL.64 R6, [R1+0x620] ;  /* 0x0006200001067983 */ /* 0x000ee80000100a00 */
[----:B------:R0:W3:Y:S01]  /*15280*/  LDG.E.U16 R152, [R160.64] ;  /* 0x00000006a0987981 */ /* 0x0000e2000c1e1500 */
[----:B------:R-:W-:-:S03]  /*15290*/  IMAD.WIDE R150, R4, 0x2, R52 ;  /* 0x0000000204967825 */ /* 0x000fc600078e0234 */
[----:B----4-:R-:W-:Y:S04]  /*152a0*/  STL [R1+0x1360], R154 ;  /* 0x0013609a01007387 */ /* 0x010fe80000100800 */
[----:B------:R-:W-:Y:S04]  /*152b0*/  STL [R1+0x48], R58 ;  /* 0x0000483a01007387 */ /* 0x000fe80000100800 */
[----:B------:R-:W-:Y:S04]  /*152c0*/  STL [R1+0x1364], R82 ;  /* 0x0013645201007387 */ /* 0x000fe80000100800 */
[----:B------:R-:W-:Y:S04]  /*152d0*/  STL [R1+0x1368], R80 ;  /* 0x0013685001007387 */ /* 0x000fe80000100800 */
[----:B------:R4:W-:Y:S04]  /*152e0*/  STL [R1+0x44], R3 ;  /* 0x0000440301007387 */ /* 0x0009e80000100800 */
[----:B------:R-:W-:Y:S04]  /*152f0*/  STL [R1+0x136c], R227 ;  /* 0x00136ce301007387 */ /* 0x000fe80000100800 */
[----:B------:R-:W3:Y:S04]  /*15300*/  LDL.64 R54, [R1+0x618] ;  /* 0x0006180001367983 */ /* 0x000ee80000100a00 */
[----:B----4-:R3:W4:Y:S04]  /*15310*/  LDG.E.U16 R3, [R150.64] ;  /* 0x0000000696037981 */ /* 0x010728000c1e1500 */
[----:B------:R-:W4:Y:S04]  /*15320*/  LDL.64 R52, [R1+0x610] ;  /* 0x0006100001347983 */ /* 0x000f280000100a00 */
[----:B------:R-:W4:Y:S04]  /*15330*/  LDL.64 R50, [R1+0x608] ;  /* 0x0006080001327983 */ /* 0x000f280000100a00 */
[----:B------:R-:W4:Y:S04]  /*15340*/  LDL.64 R46, [R1+0x600] ;  /* 0x00060000012e7983 */ /* 0x000f280000100a00 */
[----:B------:R0:W-:Y:S04]  /*15350*/  STL [R1+0x40], R0 ;  /* 0x0000400001007387 */ /* 0x0001e80000100800 */
[----:B------:R-:W4:Y:S04]  /*15360*/  LDL.64 R44, [R1+0x5f8] ;  /* 0x0005f800012c7983 */ /* 0x000f280000100a00 */
[----:B--2---:R-:W-:Y:S01]  /*15370*/  STL [R1+0x1370], R83 ;  /* 0x0013705301007387 */ /* 0x004fe20000100800 */
[----:B---3--:R-:W-:-:S05]  /*15380*/  IMAD.WIDE R150, R4, 0x2, R48 ;  /* 0x0000000204967825 */ /* 0x008fca00078e0230 */
[----:B------:R4:W2:Y:S01]  /*15390*/  LDG.E.U16 R79, [R150.64] ;  /* 0x00000006964f7981 */ /* 0x0008a2000c1e1500 */
[----:B0-----:R-:W-:-:S04]  /*153a0*/  IMAD.WIDE R160, R4, 0x2, R42 ;  /* 0x0000000204a07825 */ /* 0x001fc800078e022a */
[C---:B-1----:R-:W-:Y:S02]  /*153b0*/  IMAD.WIDE R162, R4.reuse, 0x2, R40 ;  /* 0x0000000204a27825 */ /* 0x042fe400078e0228 */
[----:B------:R0:W3:Y:S02]  /*153c0*/  LDG.E.U16 R40, [R160.64] ;  /* 0x00000006a0287981 */ /* 0x0000e4000c1e1500 */
[C---:B------:R-:W-:Y:S02]  /*153d0*/  IMAD.WIDE R148, R4.reuse, 0x2, R56 ;  /* 0x0000000204947825 */ /* 0x040fe400078e0238 */
[----:B------:R1:W3:Y:S04]  /*153e0*/  LDG.E.U16 R85, [R162.64] ;  /* 0x00000006a2557981 */ /* 0x0002e8000c1e1500 */
[----:B------:R-:W-:Y:S04]  /*153f0*/  STL [R1+0x1374], R152 ;  /* 0x0013749801007387 */ /* 0x000fe80000100800 */
[----:B------:R-:W-:Y:S04]  /*15400*/  STL [R1+0x1378], R155 ;  /* 0x0013789b01007387 */ /* 0x000fe80000100800 */
[----:B------:R-:W-:Y:S04]  /*15410*/  STL [R1+0x137c], R84 ;  /* 0x00137c5401007387 */ /* 0x000fe80000100800 */
[----:B------:R-:W3:Y:S04]  /*15420*/  LDL.64 R58, [R1+0x5f0] ;  /* 0x0005f000013a7983 */ /* 0x000ee80000100a00 */
[----:B------:R-:W-:Y:S04]  /*15430*/  STL [R1+0x3c], R60 ;  /* 0x00003c3c01007387 */ /* 0x000fe80000100800 */
[----:B------:R-:W3:Y:S04]  /*15440*/  LDL.64 R56, [R1+0x5e8] ;  /* 0x0005e80001387983 */ /* 0x000ee80000100a00 */
[----:B------:R-:W3:Y:S01]  /*15450*/  LDL.64 R42, [R1+0x5d8] ;  /* 0x0005d800012a7983 */ /* 0x000ee20000100a00 */
[----:B------:R-:W-:-:S03]  /*15460*/  IMAD.WIDE R170, R4, 0x2, R6 ;  /* 0x0000000204aa7825 */ /* 0x000fc600078e0206 */
[----:B------:R0:W3:Y:S04]  /*15470*/  LDG.E.U16 R0, [R148.64] ;  /* 0x0000000694007981 */ /* 0x0000e8000c1e1500 */
[----:B------:R-:W3:Y:S01]  /*15480*/  LDL.64 R48, [R1+0x5e0] ;  /* 0x0005e00001307983 */ /* 0x000ee20000100a00 */
[----:B----4-:R-:W-:-:S03]  /*15490*/  IMAD.WIDE R150, R4, 0x2, R52 ;  /* 0x0000000204967825 */ /* 0x010fc600078e0234 */
[----:B------:R-:W4:Y:S01]  /*154a0*/  LDL.64 R6, [R1+0x5d0] ;  /* 0x0005d00001067983 */ /* 0x000f220000100a00 */
[----:B0-----:R-:W-:-:S03]  /*154b0*/  IMAD.WIDE R148, R4, 0x2, R54 ;  /* 0x0000000204947825 */ /* 0x001fc600078e0236 */
[----:B------:R0:W4:Y:S01]  /*154c0*/  LDG.E.U16 R41, [R150.64] ;  /* 0x0000000696297981 */ /* 0x000122000c1e1500 */
[----:B------:R-:W-:-:S03]  /*154d0*/  IMAD.WIDE R160, R4, 0x2, R50 ;  /* 0x0000000204a07825 */ /* 0x000fc600078e0232 */
[----:B------:R0:W4:Y:S01]  /*154e0*/  LDG.E.U16 R223, [R148.64] ;  /* 0x0000000694df7981 */ /* 0x000122000c1e1500 */
[----:B-1----:R-:W-:-:S03]  /*154f0*/  IMAD.WIDE R162, R4, 0x2, R46 ;  /* 0x0000000204a27825 */ /* 0x002fc600078e022e */
[----:B------:R1:W4:Y:S04]  /*15500*/  LDG.E.U16 R86, [R160.64] ;  /* 0x00000006a0567981 */ /* 0x000328000c1e1500 */
[----:B--2---:R-:W-:Y:S04]  /*15510*/  STL [R1+0x1380], R79 ;  /* 0x0013804f01007387 */ /* 0x004fe80000100800 */
[----:B---3--:R2:W-:Y:S04]  /*15520*/  STL [R1+0x1384], R40 ;  /* 0x0013842801007387 */ /* 0x0085e80000100800 */
[----:B------:R-:W-:Y:S04]  /*15530*/  STL [R1+0x1388], R85 ;  /* 0x0013885501007387 */ /* 0x000fe80000100800 */
[----:B------:R-:W3:Y:S04]  /*15540*/  LDL.64 R54, [R1+0x5c8] ;  /* 0x0005c80001367983 */ /* 0x000ee80000100a00 */
[----:B--2---:R2:W3:Y:S04]  /*15550*/  LDG.E.U16 R40, [R170.64] ;  /* 0x00000006aa287981 */ /* 0x0044e8000c1e1500 */
[----:B------:R1:W-:Y:S01]  /*15560*/  STL [R1+0x38], R3 ;  /* 0x0000380301007387 */ /* 0x0003e20000100800 */
[----:B0-----:R-:W-:-:S03]  /*15570*/  IMAD.WIDE R148, R4, 0x2, R58 ;  /* 0x0000000204947825 */ /* 0x001fc600078e023a */
[----:B------:R-:W3:Y:S01]  /*15580*/  LDL.64 R52, [R1+0x5c0] ;  /* 0x0005c00001347983 */ /* 0x000ee20000100a00 */
[----:B--2---:R-:W-:-:S03]  /*15590*/  IMAD.WIDE R170, R4, 0x2, R44 ;  /* 0x0000000204aa7825 */ /* 0x004fc600078e022c */
[----:B------:R-:W2:Y:S01]  /*155a0*/  LDL.64 R50, [R1+0x5b8] ;  /* 0x0005b80001327983 */ /* 0x000ea20000100a00 */
[----:B------:R-:W-:-:S03]  /*155b0*/  IMAD.WIDE R150, R4, 0x2, R56 ;  /* 0x0000000204967825 */ /* 0x000fc600078e0238 */
[----:B------:R-:W2:Y:S04]  /*155c0*/  LDL.64 R46, [R1+0x5b0] ;  /* 0x0005b000012e7983 */ /* 0x000ea80000100a00 */
[----:B-1----:R0:W2:Y:S04]  /*155d0*/  LDG.E.U16 R3, [R162.64] ;  /* 0x00000006a2037981 */ /* 0x0020a8000c1e1500 */
[----:B------:R1:W2:Y:S04]  /*155e0*/  LDG.E.U16 R78, [R170.64] ;  /* 0x00000006aa4e7981 */ /* 0x0002a8000c1e1500 */
[----:B------:R1:W2:Y:S01]  /*155f0*/  LDG.E.U16 R87, [R150.64] ;  /* 0x0000000696577981 */ /* 0x0002a2000c1e1500 */
[----:B0-----:R-:W-:-:S03]  /*15600*/  IMAD.WIDE R162, R4, 0x2, R42 ;  /* 0x0000000204a27825 */ /* 0x001fc600078e022a */
[----:B------:R3:W2:Y:S04]  /*15610*/  LDG.E.U16 R42, [R148.64] ;  /* 0x00000006942a7981 */ /* 0x0006a8000c1e1500 */
[----:B------:R-:W2:Y:S01]  /*15620*/  LDL.64 R44, [R1+0x5a8] ;  /* 0x0005a800012c7983 */ /* 0x000ea20000100a00 */
[----:B------:R-:W-:-:S03]  /*15630*/  IMAD.WIDE R160, R4, 0x2, R48 ;  /* 0x0000000204a07825 */ /* 0x000fc600078e0230 */
[----:B----4-:R-:W-:Y:S01]  /*15640*/  STL [R1+0x138c], R223 ;  /* 0x00138cdf01007387 */ /* 0x010fe20000100800 */
[----:B-1----:R-:W-:-:S03]  /*15650*/  IMAD.WIDE R170, R4, 0x2, R6 ;  /* 0x0000000204aa7825 */ /* 0x002fc600078e0206 */
[----:B------:R-:W-:Y:S04]  /*15660*/  STL [R1+0x1390], R41 ;  /* 0x0013902901007387 */ /* 0x000fe80000100800 */
[----:B------:R-:W-:Y:S04]  /*15670*/  STL [R1+0x1394], R86 ;  /* 0x0013945601007387 */ /* 0x000fe80000100800 */
[----:B------:R0:W-:Y:S04]  /*15680*/  STL [R1+0x34], R0 ;  /* 0x0000340001007387 */ /* 0x0001e80000100800 */
[----:B------:R1:W4:Y:S04]  /*15690*/  LDG.E.U16 R228, [R162.64] ;  /* 0x00000006a2e47981 */ /* 0x000328000c1e1500 */
[----:B------:R1:W4:Y:S04]  /*156a0*/  LDG.E.U16 R43, [R170.64] ;  /* 0x00000006aa2b7981 */ /* 0x000328000c1e1500 */
[----:B0-----:R2:W4:Y:S01]  /*156b0*/  LDG.E.U16 R0, [R160.64] ;  /* 0x00000006a0007981 */ /* 0x001522000c1e1500 */
[----:B---3--:R-:W-:-:S05]  /*156c0*/  IMAD.WIDE R148, R4, 0x2, R54 ;  /* 0x0000000204947825 */ /* 0x008fca00078e0236 */
[----:B------:R-:W3:Y:S01]  /*156d0*/  LDG.E.U16 R88, [R148.64] ;  /* 0x0000000694587981 */ /* 0x000ee2000c1e1500 */
[----:B------:R-:W-:-:S04]  /*156e0*/  IMAD.WIDE R150, R4, 0x2, R52 ;  /* 0x0000000204967825 */ /* 0x000fc800078e0234 */
[----:B--2---:R-:W-:-:S04]  /*156f0*/  IMAD.WIDE R160, R4, 0x2, R50 ;  /* 0x0000000204a07825 */ /* 0x004fc800078e0232 */
[C---:B-1----:R-:W-:Y:S01]  /*15700*/  IMAD.WIDE R162, R4.reuse, 0x2, R46 ;  /* 0x0000000204a27825 */ /* 0x042fe200078e022e */
[----:B------:R-:W2:Y:S04]  /*15710*/  LDG.E.U16 R77, [R160.64] ;  /* 0x00000006a04d7981 */ /* 0x000ea8000c1e1500 */
[----:B------:R-:W-:Y:S04]  /*15720*/  STL [R1+0x1398], R78 ;  /* 0x0013984e01007387 */ /* 0x000fe80000100800 */
[----:B------:R0:W-:Y:S04]  /*15730*/  STL [R1+0x139c], R42 ;  /* 0x00139c2a01007387 */ /* 0x0001e80000100800 */
[----:B------:R-:W-:Y:S01]  /*15740*/  STL [R1+0x13a0], R87 ;  /* 0x0013a05701007387 */ /* 0x000fe20000100800 */
[----:B------:R-:W-:-:S03]  /*15750*/  IMAD.WIDE R170, R4, 0x2, R44 ;  /* 0x0000000204aa7825 */ /* 0x000fc600078e022c */
[----:B------:R-:W2:Y:S04]  /*15760*/  LDL.64 R62, [R1+0x5a0] ;  /* 0x0005a000013e7983 */ /* 0x000ea80000100a00 */
[----:B0-----:R-:W2:Y:S04]  /*15770*/  LDG.E.U16 R42, [R150.64] ;  /* 0x00000006962a7981 */ /* 0x001ea8000c1e1500 */
[----:B------:R0:W-:Y:S04]  /*15780*/  STL [R1+0x30], R40 ;  /* 0x0000302801007387 */ /* 0x0001e80000100800 */
[----:B------:R-:W2:Y:S04]  /*15790*/  LDG.E.U16 R44, [R162.64] ;  /* 0x00000006a22c7981 */ /* 0x000ea8000c1e1500 */
[----:B------:R-:W2:Y:S04]  /*157a0*/  LDL.64 R6, [R1+0x590] ;  /* 0x0005900001067983 */ /* 0x000ea80000100a00 */
[----:B------:R-:W2:Y:S04]  /*157b0*/  LDL.64 R48, [R1+0x598] ;  /* 0x0005980001307983 */ /* 0x000ea80000100a00 */
[----:B------:R-:W2:Y:S04]  /*157c0*/  LDL.64 R58, [R1+0x580] ;  /* 0x00058000013a7983 */ /* 0x000ea80000100a00 */
[----:B------:R-:W2:Y:S04]  /*157d0*/  LDL.64 R60, [R1+0x588] ;  /* 0x00058800013c7983 */ /* 0x000ea80000100a00 */
[----:B----4-:R-:W-:Y:S04]  /*157e0*/  STL [R1+0x13a4], R228 ;  /* 0x0013a4e401007387 */ /* 0x010fe80000100800 */
[----:B------:R-:W-:Y:S04]  /*157f0*/  STL [R1+0x13a8], R43 ;  /* 0x0013a82b01007387 */ /* 0x000fe80000100800 */
[----:B------:R-:W4:Y:S04]  /*15800*/  LDL.64 R74, [R1+0x578] ;  /* 0x00057800014a7983 */ /* 0x000f280000100a00 */
[----:B------:R-:W4:Y:S04]  /*15810*/  LDL.64 R72, [R1+0x570] ;  /* 0x0005700001487983 */ /* 0x000f280000100a00 */
[----:B------:R-:W4:Y:S04]  /*15820*/  LDL.64 R52, [R1+0x568] ;  /* 0x0005680001347983 */ /* 0x000f280000100a00 */
[----:B------:R-:W4:Y:S04]  /*15830*/  LDL.64 R46, [R1+0x560] ;  /* 0x00056000012e7983 */ /* 0x000f280000100a00 */
[----:B------:R-:W-:Y:S04]  /*15840*/  STL [R1+0x2c], R3 ;  /* 0x00002c0301007387 */ /* 0x000fe80000100800 */
[----:B0-----:R-:W4:Y:S04]  /*15850*/  LDL.64 R40, [R1+0x558] ;  /* 0x0005580001287983 */ /* 0x001f280000100a00 */
[----:B------:R-:W4:Y:S04]  /*15860*/  LDL.64 R56, [R1+0x550] ;  /* 0x0005500001387983 */ /* 0x000f280000100a00 */
[----:B------:R-:W4:Y:S04]  /*15870*/  LDL.64 R54, [R1+0x548] ;  /* 0x0005480001367983 */ /* 0x000f280000100a00 */
[----:B------:R-:W4:Y:S04]  /*15880*/  LDL.64 R50, [R1+0x540] ;  /* 0x0005400001327983 */ /* 0x000f280000100a00 */
[----:B------:R0:W4:Y:S04]  /*15890*/  LDG.E.U16 R89, [R170.64] ;  /* 0x00000006aa597981 */ /* 0x000128000c1e1500 */
[----:B---3--:R-:W-:Y:S04]  /*158a0*/  STL [R1+0x13ac], R88 ;  /* 0x0013ac5801007387 */ /* 0x008fe80000100800 */
[----:B--2---:R1:W-:Y:S04]  /*158b0*/  STL [R1+0x13b0], R42 ;  /* 0x0013b02a01007387 */ /* 0x0043e80000100800 */
[----:B------:R-:W-:Y:S04]  /*158c0*/  STL [R1+0x13b4], R77 ;  /* 0x0013b44d01007387 */ /* 0x000fe80000100800 */
[----:B------:R-:W-:Y:S04]  /*158d0*/  STL [R1+0x13b8], R44 ;  /* 0x0013b82c01007387 */ /* 0x000fe80000100800 */
[----:B------:R2:W-:Y:S01]  /*158e0*/  STL [R1+0x28], R0 ;  /* 0x0000280001007387 */ /* 0x0005e20000100800 */
[----:B------:R-:W-:-:S03]  /*158f0*/  IMAD.WIDE R160, R4, 0x2, R6 ;  /* 0x0000000204a07825 */ /* 0x000fc600078e0206 */
[----:B------:R-:W3:Y:S01]  /*15900*/  LDL.64 R6, [R1+0x530] ;  /* 0x0005300001067983 */ /* 0x000ee20000100a00 */
[----:B------:R-:W-:-:S03]  /*15910*/  IMAD.WIDE R148, R4, 0x2, R62 ;  /* 0x0000000204947825 */ /* 0x000fc600078e023e */
[----:B------:R1:W2:Y:S01]  /*15920*/  LDG.E.U16 R45, [R160.64] ;  /* 0x00000006a02d7981 */ /* 0x0002a2000c1e1500 */
[----:B------:R-:W-:-:S03]  /*15930*/  IMAD.WIDE R150, R4, 0x2, R48 ;  /* 0x0000000204967825 */ /* 0x000fc600078e0230 */
[----:B------:R-:W2:Y:S01]  /*15940*/  LDL.64 R48, [R1+0x538] ;  /* 0x0005380001307983 */ /* 0x000ea20000100a00 */
[----:B0-----:R-:W-:-:S03]  /*15950*/  IMAD.WIDE R170, R4, 0x2, R58 ;  /* 0x0000000204aa7825 */ /* 0x001fc600078e023a */
[----:B------:R4:W2:Y:S01]  /*15960*/  LDG.E.U16 R78, [R148.64] ;  /* 0x00000006944e7981 */ /* 0x0008a2000c1e1500 */
[----:B------:R-:W-:-:S03]  /*15970*/  IMAD.WIDE R162, R4, 0x2, R60 ;  /* 0x0000000204a27825 */ /* 0x000fc600078e023c */
[----:B------:R0:W2:Y:S04]  /*15980*/  LDG.E.U16 R62, [R150.64] ;  /* 0x00000006963e7981 */ /* 0x0000a8000c1e1500 */
[----:B------:R1:W2:Y:S01]  /*15990*/  LDG.E.U16 R86, [R170.64] ;  /* 0x00000006aa567981 */ /* 0x0002a2000c1e1500 */
[----:B----4-:R-:W-:-:S03]  /*159a0*/  IMAD.WIDE R148, R4, 0x2, R74 ;  /* 0x0000000204947825 */ /* 0x010fc600078e024a */
[----:B------:R-:W4:Y:S01]  /*159b0*/  LDL.64 R70, [R1+0x528] ;  /* 0x0005280001467983 */ /* 0x000f220000100a00 */
[----:B0-----:R-:W-:-:S03]  /*159c0*/  IMAD.WIDE R150, R4, 0x2, R72 ;  /* 0x0000000204967825 */ /* 0x001fc600078e0248 */
[----:B------:R-:W4:Y:S01]  /*159d0*/  LDL.64 R68, [R1+0x520] ;  /* 0x0005200001447983 */ /* 0x000f220000100a00 */
[----:B-1----:R-:W-:-:S03]  /*159e0*/  IMAD.WIDE R160, R4, 0x2, R52 ;  /* 0x0000000204a07825 */ /* 0x002fc600078e0234 */
[----:B------:R-:W4:Y:S04]  /*159f0*/  LDL.64 R58, [R1+0x510] ;  /* 0x00051000013a7983 */ /* 0x000f280000100a00 */
[----:B------:R-:W4:Y:S01]  /*15a00*/  LDL.64 R52, [R1+0x508] ;  /* 0x0005080001347983 */ /* 0x000f220000100a00 */
[----:B------:R-:W-:-:S03]  /*15a10*/  IMAD.WIDE R170, R4, 0x2, R40 ;  /* 0x0000000204aa7825 */ /* 0x000fc600078e0228 */
[----:B------:R0:W4:Y:S04]  /*15a20*/  LDG.E.U16 R90, [R162.64] ;  /* 0x00000006a25a7981 */ /* 0x000128000c1e1500 */
[----:B------:R1:W4:Y:S04]  /*15a30*/  LDG.E.U16 R76, [R148.64] ;  /* 0x00000006944c7981 */ /* 0x000328000c1e1500 */
[----:B------:R3:W4:Y:S01]  /*15a40*/  LDG.E.U16 R63, [R170.64] ;  /* 0x00000006aa3f7981 */ /* 0x000722000c1e1500 */
[----:B0-----:R-:W-:-:S03]  /*15a50*/  IMAD.WIDE R162, R4, 0x2, R46 ;  /* 0x0000000204a27825 */ /* 0x001fc600078e022e */
[----:B------:R0:W4:Y:S01]  /*15a60*/  LDG.E.U16 R46, [R150.64] ;  /* 0x00000006962e7981 */ /* 0x000122000c1e1500 */
[----:B-1----:R-:W-:-:S03]  /*15a70*/  IMAD.WIDE R148, R4, 0x2, R56 ;  /* 0x0000000204947825 */ /* 0x002fc600078e0238 */
[----:B------:R-:W4:Y:S04]  /*15a80*/  LDL.64 R60, [R1+0x518] ;  /* 0x00051800013c7983 */ /* 0x000f280000100a00 */
[----:B------:R-:W4:Y:S01]  /*15a90*/  LDL.64 R56, [R1+0x500] ;  /* 0x0005000001387983 */ /* 0x000f220000100a00 */
[----:B0-----:R-:W-:-:S03]  /*15aa0*/  IMAD.WIDE R150, R4, 0x2, R54 ;  /* 0x0000000204967825 */ /* 0x001fc600078e0236 */
[----:B------:R-:W4:Y:S04]  /*15ab0*/  LDL.64 R54, [R1+0x4f8] ;  /* 0x0004f80001367983 */ /* 0x000f280000100a00 */
[----:B------:R-:W4:Y:S04]  /*15ac0*/  LDL.64 R42, [R1+0x4e8] ;  /* 0x0004e800012a7983 */ /* 0x000f280000100a00 */
[----:B------:R2:W4:Y:S04]  /*15ad0*/  LDG.E.U16 R41, [R162.64] ;  /* 0x00000006a2297981 */ /* 0x000528000c1e1500 */
[----:B------:R0:W4:Y:S04]  /*15ae0*/  LDG.E.U16 R91, [R160.64] ;  /* 0x00000006a05b7981 */ /* 0x000128000c1e1500 */
[----:B------:R4:W4:Y:S04]  /*15af0*/  LDG.E.U16 R47, [R148.64] ;  /* 0x00000006942f7981 */ /* 0x000928000c1e1500 */
[----:B------:R1:W4:Y:S04]  /*15b00*/  LDG.E.U16 R92, [R150.64] ;  /* 0x00000006965c7981 */ /* 0x000328000c1e1500 */
[----:B------:R-:W4:Y:S04]  /*15b10*/  LDL.64 R98, [R1+0x4d8] ;  /* 0x0004d80001627983 */ /* 0x000f280000100a00 */
[----:B------:R-:W4:Y:S04]  /*15b20*/  LDL.64 R96, [R1+0x4d0] ;  /* 0x0004d00001607983 */ /* 0x000f280000100a00 */
[----:B------:R-:W4:Y:S04]  /*15b30*/  LDL.64 R82, [R1+0x4c8] ;  /* 0x0004c80001527983 */ /* 0x000f280000100a00 */
[----:B------:R-:W4:Y:S04]  /*15b40*/  LDL.64 R80, [R1+0x4c0] ;  /* 0x0004c00001507983 */ /* 0x000f280000100a00 */
[----:B------:R-:W4:Y:S01]  /*15b50*/  LDL.64 R72, [R1+0x4b8] ;  /* 0x0004b80001487983 */ /* 0x000f220000100a00 */
[----:B---3--:R-:W-:-:S03]  /*15b60*/  IMAD.WIDE R170, R4, 0x2, R6 ;  /* 0x0000000204aa7825 */ /* 0x008fc600078e0206 */
[----:B------:R-:W3:Y:S01]  /*15b70*/  LDL.64 R6, [R1+0x4e0] ;  /* 0x0004e00001067983 */ /* 0x000ee20000100a00 */
[----:B--2---:R-:W-:-:S03]  /*15b80*/  IMAD.WIDE R162, R4, 0x2, R48 ;  /* 0x0000000204a27825 */ /* 0x004fc600078e0230 */
[----:B------:R2:W3:Y:S01]  /*15b90*/  LDG.E.U16 R48, [R170.64] ;  /* 0x00000006aa307981 */ /* 0x0004e2000c1e1500 */
[----:B0-----:R-:W-:-:S03]  /*15ba0*/  IMAD.WIDE R160, R4, 0x2, R50 ;  /* 0x0000000204a07825 */ /* 0x001fc600078e0232 */
[----:B------:R0:W3:Y:S04]  /*15bb0*/  LDG.E.U16 R75, [R162.64] ;  /* 0x00000006a24b7981 */ /* 0x0000e8000c1e1500 */
[----:B------:R0:W3:Y:S04]  /*15bc0*/  LDG.E.U16 R223, [R160.64] ;  /* 0x00000006a0df7981 */ /* 0x0000e8000c1e1500 */
[----:B------:R-:W3:Y:S01]  /*15bd0*/  LDL.64 R50, [R1+0x4f0] ;  /* 0x0004f00001327983 */ /* 0x000ee20000100a00 */
[----:B----4-:R-:W-:-:S03]  /*15be0*/  IMAD.WIDE R148, R4, 0x2, R70 ;  /* 0x0000000204947825 */ /* 0x010fc600078e0246 */
[----:B------:R-:W4:Y:S01]  /*15bf0*/  LDL.64 R70, [R1+0x4b0] ;  /* 0x0004b00001467983 */ /* 0x000f220000100a00 */
[----:B-1----:R-:W-:-:S03]  /*15c00*/  IMAD.WIDE R150, R4, 0x2, R68 ;  /* 0x0000000204967825 */ /* 0x002fc600078e0244 */
[----:B------:R1:W4:Y:S01]  /*15c10*/  LDG.E.U16 R93, [R148.64] ;  /* 0x00000006945d7981 */ /* 0x000322000c1e1500 */
[----:B0-----:R-:W-:-:S03]  /*15c20*/  IMAD.WIDE R162, R4, 0x2, R58 ;  /* 0x0000000204a27825 */ /* 0x001fc600078e023a */
[----:B------:R0:W4:Y:S01]  /*15c30*/  LDG.E.U16 R85, [R150.64] ;  /* 0x0000000696557981 */ /* 0x000122000c1e1500 */
[----:B--2---:R-:W-:-:S03]  /*15c40*/  IMAD.WIDE R170, R4, 0x2, R52 ;  /* 0x0000000204aa7825 */ /* 0x004fc600078e0234 */
[----:B------:R2:W4:Y:S04]  /*15c50*/  LDG.E.U16 R49, [R162.64] ;  /* 0x00000006a2317981 */ /* 0x000528000c1e1500 */
[----:B------:R3:W4:Y:S04]  /*15c60*/  LDG.E.U16 R94, [R170.64] ;  /* 0x00000006aa5e7981 */ /* 0x000728000c1e1500 */
[----:B------:R-:W4:Y:S04]  /*15c70*/  LDL.64 R68, [R1+0x4a8] ;  /* 0x0004a80001447983 */ /* 0x000f280000100a00 */
[----:B------:R-:W4:Y:S04]  /*15c80*/  LDL.64 R52, [R1+0x498] ;  /* 0x0004980001347983 */ /* 0x000f280000100a00 */
[----:B------:R-:W4:Y:S01]  /*15c90*/  LDL.64 R58, [R1+0x490] ;  /* 0x00049000013a7983 */ /* 0x000f220000100a00 */
[----:B------:R-:W-:-:S03]  /*15ca0*/  IMAD.WIDE R160, R4, 0x2, R60 ;  /* 0x0000000204a07825 */ /* 0x000fc600078e023c */
        /* <DEDUP_REMOVED lines=11> */
[----:B---3--:R-:W-:-:S03]  /*15d60*/  IMAD.WIDE R170, R4, 0x2, R6 ;  /* 0x0000000204aa7825 */ /* 0x008fc600078e0206 */
[----:B------:R-:W3:Y:S04]  /*15d70*/  LDL.64 R6, [R1+0x470] ;  /* 0x0004700001067983 */ /* 0x000ee80000100a00 */
[----:B------:R-:W3:Y:S01]  /*15d80*/  LDL.LU R0, [R1+0x148] ;  /* 0x0001480001007983 */ /* 0x000ee20000300800 */
[----:B0-----:R-:W-:-:S03]  /*15d90*/  IMAD.WIDE R162, R4, 0x2, R80 ;  /* 0x0000000204a27825 */ /* 0x001fc600078e0250 */
[----:B------:R4:W3:Y:S01]  /*15da0*/  LDG.E.U16 R79, [R170.64] ;  /* 0x00000006aa4f7981 */ /* 0x0008e2000c1e1500 */
[----:B-1----:R-:W-:-:S03]  /*15db0*/  IMAD.WIDE R148, R4, 0x2, R98 ;  /* 0x0000000204947825 */ /* 0x002fc600078e0262 */
[----:B------:R0:W3:Y:S01]  /*15dc0*/  LDG.E.U16 R84, [R162.64] ;  /* 0x00000006a2547981 */ /* 0x0000e2000c1e1500 */
[----:B------:R-:W-:-:S03]  /*15dd0*/  IMAD.WIDE R150, R4, 0x2, R96 ;  /* 0x0000000204967825 */ /* 0x000fc600078e0260 */
[----:B------:R1:W3:Y:S01]  /*15de0*/  LDG.E.U16 R133, [R148.64] ;  /* 0x0000000694857981 */ /* 0x0002e2000c1e1500 */
[----:B------:R-:W-:-:S03]  /*15df0*/  IMAD.WIDE R160, R4, 0x2, R50 ;  /* 0x0000000204a07825 */ /* 0x000fc600078e0232 */
[----:B------:R1:W3:Y:S01]  /*15e00*/  LDG.E.U16 R51, [R150.64] ;  /* 0x0000000696337981 */ /* 0x0002e2000c1e1500 */
[----:B0-----:R-:W-:-:S03]  /*15e10*/  IMAD.WIDE R162, R4, 0x2, R72 ;  /* 0x0000000204a27825 */ /* 0x001fc600078e0248 */
[----:B------:R0:W3:Y:S01]  /*15e20*/  LDG.E.U16 R50, [R160.64] ;  /* 0x00000006a0327981 */ /* 0x0000e2000c1e1500 */
[----:B----4-:R-:W-:-:S03]  /*15e30*/  IMAD.WIDE R170, R4, 0x2, R70 ;  /* 0x0000000204aa7825 */ /* 0x010fc600078e0246 */
[----:B------:R4:W4:Y:S01]  /*15e40*/  LDG.E.U16 R73, [R162.64] ;  /* 0x00000006a2497981 */ /* 0x000922000c1e1500 */
[----:B0-----:R-:W-:-:S05]  /*15e50*/  IMAD.WIDE R160, R4, 0x2, R82 ;  /* 0x0000000204a07825 */ /* 0x001fca00078e0252 */
[----:B------:R0:W4:Y:S01]  /*15e60*/  LDG.E.U16 R96, [R160.64] ;  /* 0x00000006a0607981 */ /* 0x000122000c1e1500 */
[----:B-1----:R-:W-:-:S03]  /*15e70*/  IMAD.WIDE R148, R4, 0x2, R52 ;  /* 0x0000000204947825 */ /* 0x002fc600078e0234 */
[----:B------:R1:W4:Y:S01]  /*15e80*/  LDG.E.U16 R52, [R170.64] ;  /* 0x00000006aa347981 */ /* 0x000322000c1e1500 */
[----:B------:R-:W-:-:S03]  /*15e90*/  IMAD.WIDE R150, R4, 0x2, R60 ;  /* 0x0000000204967825 */ /* 0x000fc600078e023c */
[----:B------:R1:W4:Y:S01]  /*15ea0*/  LDG.E.U16 R134, [R148.64] ;  /* 0x0000000694867981 */ /* 0x000322000c1e1500 */
[----:B0-----:R-:W-:-:S03]  /*15eb0*/  IMAD.WIDE R160, R4, 0x2, R68 ;  /* 0x0000000204a07825 */ /* 0x001fc600078e0244 */
[----:B------:R0:W4:Y:S04]  /*15ec0*/  LDG.E.U16 R155, [R150.64] ;  /* 0x00000006969b7981 */ /* 0x000128000c1e1500 */
[----:B------:R1:W4:Y:S01]  /*15ed0*/  LDG.E.U16 R97, [R160.64] ;  /* 0x00000006a0617981 */ /* 0x000322000c1e1500 */
[----:B0-----:R-:W-:-:S05]  /*15ee0*/  IMAD.WIDE R150, R4, 0x2, R56 ;  /* 0x0000000204967825 */ /* 0x001fca00078e0238 */
[----:B------:R2:W4:Y:S02]  /*15ef0*/  LDG.E.U16 R98, [R150.64] ;  /* 0x0000000696627981 */ /* 0x000524000c1e1500 */
[----:B--2---:R-:W-:-:S04]  /*15f00*/  IMAD.WIDE R150, R4, 0x2, R42 ;  /* 0x0000000204967825 */ /* 0x004fc800078e022a */
[----:B---3--:R-:W-:Y:S01]  /*15f10*/  FFMA R0, R66, R0, R172 ;  /* 0x0000000042007223 */ /* 0x008fe200000000ac */
[----:B------:R0:W2:Y:S04]  /*15f20*/  LDG.E.U16 R72, [R150.64] ;  /* 0x0000000696487981 */ /* 0x0000a8000c1e1500 */
[----:B------:R3:W-:Y:S04]  /*15f30*/  STL [R1+0x148], R0 ;  /* 0x0001480001007387 */ /* 0x0007e80000100800 */
[----:B---3--:R-:W3:Y:S04]  /*15f40*/  LDL.LU R0, [R1+0x144] ;  /* 0x0001440001007983 */ /* 0x008ee80000300800 */
[----:B-1----:R-:W2:Y:S04]  /*15f50*/  LDL.64 R170, [R1+0x468] ;  /* 0x0004680001aa7983 */ /* 0x002ea80000100a00 */
[----:B----4-:R-:W4:Y:S04]  /*15f60*/  LDL.64 R162, [R1+0x460] ;  /* 0x0004600001a27983 */ /* 0x010f280000100a00 */
[----:B------:R-:W4:Y:S04]  /*15f70*/  LDL.64 R82, [R1+0x458] ;  /* 0x0004580001527983 */ /* 0x000f280000100a00 */
[----:B------:R-:W4:Y:S04]  /*15f80*/  LDL.64 R68, [R1+0x448] ;  /* 0x0004480001447983 */ /* 0x000f280000100a00 */
[----:B------:R-:W4:Y:S01]  /*15f90*/  LDL.64 R42, [R1+0x430] ;  /* 0x00043000012a7983 */ /* 0x000f220000100a00 */
[----:B------:R-:W-:-:S03]  /*15fa0*/  IMAD.WIDE R160, R4, 0x2, R58 ;  /* 0x0000000204a07825 */ /* 0x000fc600078e023a */
[----:B------:R-:W4:Y:S04]  /*15fb0*/  LDL.64 R70, [R1+0x450] ;  /* 0x0004500001467983 */ /* 0x000f280000100a00 */
[----:B------:R1:W4:Y:S01]  /*15fc0*/  LDG.E.U16 R53, [R160.64] ;  /* 0x00000006a0357981 */ /* 0x000322000c1e1500 */
[----:B------:R-:W-:-:S03]  /*15fd0*/  IMAD.WIDE R148, R4, 0x2, R54 ;  /* 0x0000000204947825 */ /* 0x000fc600078e0236 */
[----:B------:R-:W4:Y:S04]  /*15fe0*/  LDL.64 R58, [R1+0x440] ;  /* 0x00044000013a7983 */ /* 0x000f280000100a00 */
[----:B------:R-:W4:Y:S04]  /*15ff0*/  LDL.64 R56, [R1+0x438] ;  /* 0x0004380001387983 */ /* 0x000f280000100a00 */
[----:B-1----:R-:W3:Y:S04]  /*16000*/  LDS R160, [R176] ;  /* 0x00000000b0a07984 */ /* 0x002ee80000000800 */
[----:B------:R1:W4:Y:S04]  /*16010*/  LDG.E.U16 R152, [R148.64] ;  /* 0x0000000694987981 */ /* 0x000328000c1e1500 */
[----:B------:R-:W4:Y:S04]  /*16020*/  LDL.64 R178, [R1+0x420] ;  /* 0x0004200001b27983 */ /* 0x000f280000100a00 */
[----:B------:R-:W4:Y:S01]  /*16030*/  LDL.64 R80, [R1+0x418] ;  /* 0x0004180001507983 */ /* 0x000f220000100a00 */
[----:B-1----:R-:W-:-:S03]  /*16040*/  IMAD.WIDE R148, R4, 0x2, R6 ;  /* 0x0000000204947825 */ /* 0x002fc600078e0206 */
[----:B------:R-:W4:Y:S01]  /*16050*/  LDL.64 R6, [R1+0x428] ;  /* 0x0004280001067983 */ /* 0x000f220000100a00 */
[----:B0-----:R-:W-:-:S03]  /*16060*/  FMUL R150, R64, R10 ;  /* 0x0000000a40967220 */ /* 0x001fc60000400000 */
[----:B------:R-:W4:Y:S01]  /*16070*/  LDL.64 R60, [R1+0x410] ;  /* 0x00041000013c7983 */ /* 0x000f220000100a00 */
[----:B------:R-:W-:-:S03]  /*16080*/  FMUL R151, R64, R11 ;  /* 0x0000000b40977220 */ /* 0x000fc60000400000 */
[----:B------:R0:W4:Y:S02]  /*16090*/  LDG.E.U16 R54, [R148.64] ;  /* 0x0000000694367981 */ /* 0x000124000c1e1500 */
[C---:B0-----:R-:W-:Y:S02]  /*160a0*/  FMUL R148, R66.reuse, R8 ;  /* 0x0000000842947220 */ /* 0x041fe40000400000 */
[----:B------:R-:W-:Y:S02]  /*160b0*/  FMUL R149, R66, R9 ;  /* 0x0000000942957220 */ /* 0x000fe40000400000 */
[----:B---3--:R-:W-:Y:S02]  /*160c0*/  FFMA R0, R64, R0, R160 ;  /* 0x0000000040007223 */ /* 0x008fe400000000a0 */
[----:B--2---:R-:W-:-:S03]  /*160d0*/  IMAD.WIDE R160, R4, 0x2, R170 ;  /* 0x0000000204a07825 */ /* 0x004fc600078e02aa */
[----:B------:R0:W-:Y:S01]  /*160e0*/  STL [R1+0x144], R0 ;  /* 0x0001440001007387 */ /* 0x0001e20000100800 */
[----:B----4-:R-:W-:-:S03]  /*160f0*/  IMAD.WIDE R10, R4, 0x2, R162 ;  /* 0x00000002040a7825 */ /* 0x010fc600078e02a2 */
[----:B------:R-:W2:Y:S04]  /*16100*/  LDL.64 R176, [R1+0x408] ;  /* 0x0004080001b07983 */ /* 0x000ea80000100a00 */
[----:B------:R-:W3:Y:S01]  /*16110*/  LDL.64 R170, [R1+0x400] ;  /* 0x0004000001aa7983 */ /* 0x000ee20000100a00 */
[----:B------:R-:W-:-:S03]  /*16120*/  IMAD.WIDE R8, R4, 0x2, R82 ;  /* 0x0000000204087825 */ /* 0x000fc600078e0252 */
[----:B------:R1:W4:Y:S04]  /*16130*/  LDG.E.U16 R83, [R10.64] ;  /* 0x000000060a537981 */ /* 0x000328000c1e1500 */
[----:B------:R-:W4:Y:S04]  /*16140*/  LDL.64 R162, [R1+0x3f8] ;  /* 0x0003f80001a27983 */ /* 0x000f280000100a00 */
[----:B------:R-:W4:Y:S01]  /*16150*/  LDL.64 R172, [R1+0x3e8] ;  /* 0x0003e80001ac7983 */ /* 0x000f220000100a00 */
[----:B-1----:R-:W-:-:S03]  /*16160*/  IMAD.WIDE R10, R4, 0x2, R68 ;  /* 0x00000002040a7825 */ /* 0x002fc600078e0244 */
[----:B------:R1:W4:Y:S04]  /*16170*/  LDG.E.U16 R99, [R160.64] ;  /* 0x00000006a0637981 */ /* 0x000328000c1e1500 */
[----:B0-----:R0:W4:Y:S04]  /*16180*/  LDG.E.U16 R0, [R10.64] ;  /* 0x000000060a007981 */ /* 0x001128000c1e1500 */
[----:B------:R-:W4:Y:S04]  /*16190*/  LDL.64 R174, [R1+0x3f0] ;  /* 0x0003f00001ae7983 */ /* 0x000f280000100a00 */
        /* <DEDUP_REMOVED lines=9> */
[----:B------:R-:W4:Y:S01]  /*16230*/  LDL.64 R184, [R1+0x3c0] ;  /* 0x0003c00001b87983 */ /* 0x000f220000100a00 */
[----:B0-----:R-:W-:-:S03]  /*16240*/  IMAD.WIDE R160, R4, 0x2, R56 ;  /* 0x0000000204a07825 */ /* 0x001fc600078e0238 */
[----:B------:R0:W4:Y:S01]  /*16250*/  LDG.E.U16 R56, [R10.64] ;  /* 0x000000060a387981 */ /* 0x000122000c1e1500 */
[----:B-1----:R-:W-:-:S03]  /*16260*/  IMAD.WIDE R8, R4, 0x2, R6 ;  /* 0x0000000204087825 */ /* 0x002fc600078e0206 */
[----:B------:R1:W4:Y:S04]  /*16270*/  LDG.E.U16 R71, [R160.64] ;  /* 0x00000006a0477981 */ /* 0x000328000c1e1500 */
[----:B------:R-:W4:Y:S01]  /*16280*/  LDL.64 R6, [R1+0x3c8] ;  /* 0x0003c80001067983 */ /* 0x000f220000100a00 */
[----:B0-----:R-:W-:-:S03]  /*16290*/  IMAD.WIDE R10, R4, 0x2, R80 ;  /* 0x00000002040a7825 */ /* 0x001fc600078e0250 */
[----:B------:R0:W4:Y:S01]  /*162a0*/  LDG.E.U16 R224, [R8.64] ;  /* 0x0000000608e07981 */ /* 0x000122000c1e1500 */
[----:B-1----:R-:W-:-:S03]  /*162b0*/  IMAD.WIDE R160, R4, 0x2, R178 ;  /* 0x0000000204a07825 */ /* 0x002fc600078e02b2 */
[----:B------:R3:W4:Y:S04]  /*162c0*/  LDG.E.U16 R226, [R10.64] ;  /* 0x000000060ae27981 */ /* 0x000728000c1e1500 */
[----:B------:R2:W4:Y:S01]  /*162d0*/  LDG.E.U16 R80, [R160.64] ;  /* 0x00000006a0507981 */ /* 0x000522000c1e1500 */
[----:B0-----:R-:W-:-:S03]  /*162e0*/  IMAD.WIDE R8, R4, 0x2, R60 ;  /* 0x0000000204087825 */ /* 0x001fc600078e023c */
[----:B------:R-:W4:Y:S04]  /*162f0*/  LDL.64 R178, [R1+0x3b8] ;  /* 0x0003b80001b27983 */ /* 0x000f280000100a00 */
[----:B------:R-:W4:Y:S04]  /*16300*/  LDL.64 R60, [R1+0x3b0] ;  /* 0x0003b000013c7983 */ /* 0x000f280000100a00 */
[----:B------:R4:W4:Y:S04]  /*16310*/  LDG.E.U16 R57, [R8.64] ;  /* 0x0000000608397981 */ /* 0x000928000c1e1500 */
[----:B------:R-:W4:Y:S04]  /*16320*/  LDL.64 R192, [R1+0x390] ;  /* 0x0003900001c07983 */ /* 0x000f280000100a00 */
[----:B------:R-:W4:Y:S04]  /*16330*/  LDL.64 R190, [R1+0x370] ;  /* 0x0003700001be7983 */ /* 0x000f280000100a00 */
[----:B------:R-:W4:Y:S04]  /*16340*/  LDL.64 R188, [R1+0x368] ;  /* 0x0003680001bc7983 */ /* 0x000f280000100a00 */
[----:B------:R-:W4:Y:S04]  /*16350*/  LDL.64 R186, [R1+0x360] ;  /* 0x0003600001ba7983 */ /* 0x000f280000100a00 */
[----:B------:R-:W4:Y:S04]  /*16360*/  LDL.64 R194, [R1+0x318] ;  /* 0x0003180001c27983 */ /* 0x000f280000100a00 */
[----:B------:R-:W4:Y:S01]  /*16370*/  LDL.64 R196, [R1+0x328] ;  /* 0x0003280001c47983 */ /* 0x000f220000100a00 */
[----:B--2---:R-:W-:-:S03]  /*16380*/  IMAD.WIDE R160, R4, 0x2, R176 ;  /* 0x0000000204a07825 */ /* 0x004fc600078e02b0 */
[----:B------:R-:W2:Y:S01]  /*16390*/  LDL.64 R176, [R1+0x3a8] ;  /* 0x0003a80001b07983 */ /* 0x000ea20000100a00 */
[----:B---3--:R-:W-:-:S03]  /*163a0*/  IMAD.WIDE R10, R4, 0x2, R170 ;  /* 0x00000002040a7825 */ /* 0x008fc600078e02aa */
[----:B------:R-:W3:Y:S04]  /*163b0*/  LDL.64 R170, [R1+0x3a0] ;  /* 0x0003a00001aa7983 */ /* 0x000ee80000100a00 */
[----:B------:R0:W3:Y:S01]  /*163c0*/  LDG.E.U16 R82, [R10.64] ;  /* 0x000000060a527981 */ /* 0x0000e2000c1e1500 */
[----:B----4-:R-:W-:-:S03]  /*163d0*/  IMAD.WIDE R8, R4, 0x2, R162 ;  /* 0x0000000204087825 */ /* 0x010fc600078e02a2 */
[----:B------:R-:W4:Y:S04]  /*163e0*/  LDL.64 R162, [R1+0x398] ;  /* 0x0003980001a27983 */ /* 0x000f280000100a00 */
[----:B------:R1:W4:Y:S01]  /*163f0*/  LDG.E.U16 R221, [R160.64] ;  /* 0x00000006a0dd7981 */ /* 0x000322000c1e1500 */
[----:B0-----:R-:W-:-:S03]  /*16400*/  IMAD.WIDE R10, R4, 0x2, R172 ;  /* 0x00000002040a7825 */ /* 0x001fc600078e02ac */
[----:B------:R0:W4:Y:S04]  /*16410*/  LDG.E.U16 R70, [R8.64] ;  /* 0x0000000608467981 */ /* 0x000128000c1e1500 */
[----:B------:R0:W4:Y:S01]  /*16420*/  LDG.E.U16 R220, [R10.64] ;  /* 0x000000060adc7981 */ /* 0x000122000c1e1500 */
[----:B-1----:R-:W-:-:S03]  /*16430*/  IMAD.WIDE R160, R4, 0x2, R174 ;  /* 0x0000000204a07825 */ /* 0x002fc600078e02ae */
[----:B------:R-:W4:Y:S04]  /*16440*/  LDL.64 R174, [R1+0x388] ;  /* 0x0003880001ae7983 */ /* 0x000f280000100a00 */
[----:B------:R-:W4:Y:S01]  /*16450*/  LDL.64 R172, [R1+0x380] ;  /* 0x0003800001ac7983 */ /* 0x000f220000100a00 */
[----:B0-----:R-:W-:-:S03]  /*16460*/  IMAD.WIDE R10, R4, 0x2, R42 ;  /* 0x00000002040a7825 */ /* 0x001fc600078e022a */
[----:B------:R-:W4:Y:S01]  /*16470*/  LDL.64 R42, [R1+0x378] ;  /* 0x00037800012a7983 */ /* 0x000f220000100a00 */
[----:B------:R-:W-:-:S03]  /*16480*/  IMAD.WIDE R8, R4, 0x2, R58 ;  /* 0x0000000204087825 */ /* 0x000fc600078e023a */
[----:B------:R0:W4:Y:S04]  /*16490*/  LDG.E.U16 R58, [R160.64] ;  /* 0x00000006a03a7981 */ /* 0x000128000c1e1500 */
[----:B------:R1:W4:Y:S04]  /*164a0*/  LDG.E.U16 R154, [R8.64] ;  /* 0x00000006089a7981 */ /* 0x000328000c1e1500 */
[----:B------:R1:W4:Y:S01]  /*164b0*/  LDG.E.U16 R59, [R10.64] ;  /* 0x000000060a3b7981 */ /* 0x000322000c1e1500 */
[----:B0-----:R-:W-:-:S05]  /*164c0*/  IMAD.WIDE R160, R4, 0x2, R68 ;  /* 0x0000000204a07825 */ /* 0x001fca00078e0244 */
[----:B------:R0:W4:Y:S01]  /*164d0*/  LDG.E.U16 R68, [R160.64] ;  /* 0x00000006a0447981 */ /* 0x000122000c1e1500 */
[----:B-1----:R-:W-:-:S04]  /*164e0*/  IMAD.WIDE R8, R4, 0x2, R6 ;  /* 0x0000000204087825 */ /* 0x002fc800078e0206 */
[C---:B0-----:R-:W-:Y:S01]  /*164f0*/  IMAD.WIDE R160, R4.reuse, 0x2, R184 ;  /* 0x0000000204a07825 */ /* 0x041fe200078e02b8 */
[----:B------:R0:W4:Y:S04]  /*16500*/  LDG.E.U16 R7, [R8.64] ;  /* 0x0000000608077981 */ /* 0x000128000c1e1500 */
[----:B------:R2:W4:Y:S04]  /*16510*/  LDG.E.U16 R153, [R160.64] ;  /* 0x00000006a0997981 */ /* 0x000528000c1e1500 */
[----:B------:R-:W4:Y:S01]  /*16520*/  LDL.64 R184, [R1+0x358] ;  /* 0x0003580001b87983 */ /* 0x000f220000100a00 */
[----:B------:R-:W-:-:S03]  /*16530*/  IMAD.WIDE R10, R4, 0x2, R178 ;  /* 0x00000002040a7825 */ /* 0x000fc600078e02b2 */
[----:B------:R-:W4:Y:S01]  /*16540*/  LDL.64 R178, [R1+0x350] ;  /* 0x0003500001b27983 */ /* 0x000f220000100a00 */
[----:B0-----:R-:W-:-:S03]  /*16550*/  IMAD.WIDE R8, R4, 0x2, R60 ;  /* 0x0000000204087825 */ /* 0x001fc600078e023c */
[----:B------:R3:W4:Y:S04]  /*16560*/  LDG.E.U16 R225, [R10.64] ;  /* 0x000000060ae17981 */ /* 0x000728000c1e1500 */
[----:B------:R4:W4:Y:S01]  /*16570*/  LDG.E.U16 R60, [R8.64] ;  /* 0x00000006083c7981 */ /* 0x000922000c1e1500 */
[----:B--2---:R-:W-:-:S03]  /*16580*/  IMAD.WIDE R160, R4, 0x2, R176 ;  /* 0x0000000204a07825 */ /* 0x004fc600078e02b0 */
[----:B------:R-:W2:Y:S04]  /*16590*/  LDL.64 R176, [R1+0x348] ;  /* 0x0003480001b07983 */ /* 0x000ea80000100a00 */
[----:B------:R0:W2:Y:S01]  /*165a0*/  LDG.E.U16 R6, [R160.64] ;  /* 0x00000006a0067981 */ /* 0x0000a2000c1e1500 */
[----:B---3--:R-:W-:-:S03]  /*165b0*/  IMAD.WIDE R10, R4, 0x2, R170 ;  /* 0x00000002040a7825 */ /* 0x008fc600078e02aa */
[----:B------:R-:W3:Y:S01]  /*165c0*/  LDL.64 R170, [R1+0x340] ;  /* 0x0003400001aa7983 */ /* 0x000ee20000100a00 */
[----:B----4-:R-:W-:-:S03]  /*165d0*/  IMAD.WIDE R8, R4, 0x2, R162 ;  /* 0x0000000204087825 */ /* 0x010fc600078e02a2 */
[----:B------:R-:W4:Y:S01]  /*165e0*/  LDL.64 R162, [R1+0x338] ;  /* 0x0003380001a27983 */ /* 0x000f220000100a00 */
[----:B0-----:R-:W-:-:S03]  /*165f0*/  IMAD.WIDE R160, R4, 0x2, R192 ;  /* 0x0000000204a07825 */ /* 0x001fc600078e02c0 */
[----:B------:R0:W4:Y:S04]  /*16600*/  LDG.E.U16 R81, [R10.64] ;  /* 0x000000060a517981 */ /* 0x000128000c1e1500 */
[----:B------:R1:W4:Y:S04]  /*16610*/  LDG.E.U16 R61, [R160.64] ;  /* 0x00000006a03d7981 */ /* 0x000328000c1e1500 */
[----:B------:R0:W4:Y:S04]  /*16620*/  LDG.E.U16 R69, [R8.64] ;  /* 0x0000000608457981 */ /* 0x000128000c1e1500 */
[----:B------:R-:W4:Y:S01]  /*16630*/  LDL.64 R192, [R1+0x2e0] ;  /* 0x0002e00001c07983 */ /* 0x000f220000100a00 */
[----:B-1----:R-:W-:-:S03]  /*16640*/  IMAD.WIDE R160, R4, 0x2, R42 ;  /* 0x0000000204a07825 */ /* 0x002fc600078e022a */
[----:B------:R-:W4:Y:S01]  /*16650*/  LDL.64 R42, [R1+0x300] ;  /* 0x00030000012a7983 */ /* 0x000f220000100a00 */
[----:B0-----:R-:W-:-:S03]  /*16660*/  IMAD.WIDE R10, R4, 0x2, R174 ;  /* 0x00000002040a7825 */ /* 0x001fc600078e02ae */
[----:B------:R0:W4:Y:S01]  /*16670*/  LDG.E.U16 R251, [R160.64] ;  /* 0x00000006a0fb7981 */ /* 0x000122000c1e1500 */
[----:B------:R-:W-:-:S03]  /*16680*/  IMAD.WIDE R8, R4, 0x2, R172 ;  /* 0x0000000204087825 */ /* 0x000fc600078e02ac */
[----:B------:R1:W4:Y:S04]  /*16690*/  LDG.E.U16 R3, [R10.64] ;  /* 0x000000060a037981 */ /* 0x000328000c1e1500 */
[----:B------:R0:W4:Y:S04]  /*166a0*/  LDG.E.U16 R252, [R8.64] ;  /* 0x0000000608fc7981 */ /* 0x000128000c1e1500 */
[----:B------:R-:W4:Y:S01]  /*166b0*/  LDL.64 R172, [R1+0x320] ;  /* 0x0003200001ac7983 */ /* 0x000f220000100a00 */
[----:B-1----:R-:W-:-:S03]  /*166c0*/  IMAD.WIDE R10, R4, 0x2, R190 ;  /* 0x00000002040a7825 */ /* 0x002fc600078e02be */
[----:B------:R-:W4:Y:S01]  /*166d0*/  LDL.64 R190, [R1+0x2c0] ;  /* 0x0002c00001be7983 */ /* 0x000f220000100a00 */
[----:B0-----:R-:W-:-:S03]  /*166e0*/  IMAD.WIDE R8, R4, 0x2, R188 ;  /* 0x0000000204087825 */ /* 0x001fc600078e02bc */
[----:B------:R-:W4:Y:S01]  /*166f0*/  LDL.64 R174, [R1+0x330] ;  /* 0x0003300001ae7983 */ /* 0x000f220000100a00 */
[----:B------:R-:W-:-:S03]  /*16700*/  IMAD.WIDE R160, R4, 0x2, R186 ;  /* 0x0000000204a07825 */ /* 0x000fc600078e02ba */
[----:B------:R0:W4:Y:S04]  /*16710*/  LDG.E.U16 R249, [R8.64] ;  /* 0x0000000608f97981 */ /* 0x000128000c1e1500 */
[----:B------:R1:W4:Y:S04]  /*16720*/  LDG.E.U16 R250, [R10.64] ;  /* 0x000000060afa7981 */ /* 0x000328000c1e1500 */
[----:B------:R2:W4:Y:S04]  /*16730*/  LDG.E.U16 R248, [R160.64] ;  /* 0x00000006a0f87981 */ /* 0x000528000c1e1500 */
[----:B------:R-:W4:Y:S01]  /*16740*/  LDL.64 R188, [R1+0x2a0] ;  /* 0x0002a00001bc7983 */ /* 0x000f220000100a00 */
[----:B-1----:R-:W-:-:S03]  /*16750*/  IMAD.WIDE R10, R4, 0x2, R184 ;  /* 0x00000002040a7825 */ /* 0x002fc600078e02b8 */
[----:B------:R-:W4:Y:S01]  /*16760*/  LDL.64 R184, [R1+0x240] ;  /* 0x0002400001b87983 */ /* 0x000f220000100a00 */
[----:B0-----:R-:W-:-:S03]  /*16770*/  IMAD.WIDE R8, R4, 0x2, R178 ;  /* 0x0000000204087825 */ /* 0x001fc600078e02b2 */
[----:B------:R-:W4:Y:S04]  /*16780*/  LDL.64 R178, [R1+0x260] ;  /* 0x0002600001b27983 */ /* 0x000f280000100a00 */
[----:B------:R4:W4:Y:S04]  /*16790*/  LDG.E.U16 R246, [R8.64] ;  /* 0x0000000608f67981 */ /* 0x000928000c1e1500 */
[----:B------:R3:W4:Y:S04]  /*167a0*/  LDG.E.U16 R247, [R10.64] ;  /* 0x000000060af77981 */ /* 0x000728000c1e1500 */
[----:B------:R-:W4:Y:S01]  /*167b0*/  LDL.64 R186, [R1+0x280] ;  /* 0x0002800001ba7983 */ /* 0x000f220000100a00 */
[----:B--2---:R-:W-:-:S03]  /*167c0*/  IMAD.WIDE R160, R4, 0x2, R176 ;  /* 0x0000000204a07825 */ /* 0x004fc600078e02b0 */
[----:B------:R-:W2:Y:S04]  /*167d0*/  LDL.64 R176, [R1+0x1e0] ;  /* 0x0001e00001b07983 */ /* 0x000ea80000100a00 */
[----:B------:R0:W2:Y:S01]  /*167e0*/  LDG.E.U16 R245, [R160.64] ;  /* 0x00000006a0f57981 */ /* 0x0000a2000c1e1500 */
[----:B---3--:R-:W-:-:S03]  /*167f0*/  IMAD.WIDE R10, R4, 0x2, R170 ;  /* 0x00000002040a7825 */ /* 0x008fc600078e02aa */
[----:B------:R-:W3:Y:S01]  /*16800*/  LDL.64 R170, [R1+0x220] ;  /* 0x0002200001aa7983 */ /* 0x000ee20000100a00 */
[----:B----4-:R-:W-:-:S03]  /*16810*/  IMAD.WIDE R8, R4, 0x2, R162 ;  /* 0x0000000204087825 */ /* 0x010fc600078e02a2 */
[----:B------:R-:W2:Y:S04]  /*16820*/  LDL.64 R162, [R1+0x200] ;  /* 0x0002000001a27983 */ /* 0x000ea80000100a00 */
[----:B------:R1:W2:Y:S04]  /*16830*/  LDG.E.U16 R243, [R8.64] ;  /* 0x0000000608f37981 */ /* 0x0002a8000c1e1500 */
[----:B------:R0:W2:Y:S01]  /*16840*/  LDG.E.U16 R244, [R10.64] ;  /* 0x000000060af47981 */ /* 0x0000a2000c1e1500 */
[----:B-1----:R-:W-:-:S03]  /*16850*/  IMAD.WIDE R8, R4, 0x2, R42 ;  /* 0x0000000204087825 */ /* 0x002fc600078e022a */
[----:B------:R-:W2:Y:S04]  /*16860*/  LDL.64 R42, [R1+0x180] ;  /* 0x00018000012a7983 */ /* 0x000ea80000100a00 */
[----:B------:R1:W2:Y:S01]  /*16870*/  LDG.E.U16 R240, [R8.64] ;  /* 0x0000000608f07981 */ /* 0x0002a2000c1e1500 */
[----:B0-----:R-:W-:-:S03]  /*16880*/  IMAD.WIDE R10, R4, 0x2, R172 ;  /* 0x00000002040a7825 */ /* 0x001fc600078e02ac */
[----:B------:R-:W2:Y:S01]  /*16890*/  LDL.64 R172, [R1+0x1a0] ;  /* 0x0001a00001ac7983 */ /* 0x000ea20000100a00 */
[----:B-1----:R-:W-:-:S03]  /*168a0*/  IMAD.WIDE R8, R4, 0x2, R190 ;  /* 0x0000000204087825 */ /* 0x002fc600078e02be */
[----:B------:R0:W2:Y:S04]  /*168b0*/  LDG.E.U16 R241, [R10.64] ;  /* 0x000000060af17981 */ /* 0x0000a8000c1e1500 */
[----:B------:R1:W2:Y:S01]  /*168c0*/  LDG.E.U16 R229, [R8.64] ;  /* 0x0000000608e57981 */ /* 0x0002a2000c1e1500 */
[----:B------:R-:W-:-:S03]  /*168d0*/  IMAD.WIDE R160, R4, 0x2, R174 ;  /* 0x0000000204a07825 */ /* 0x000fc600078e02ae */
[----:B------:R-:W2:Y:S01]  /*168e0*/  LDL.64 R190, [R1+0x310] ;  /* 0x0003100001be7983 */ /* 0x000ea20000100a00 */
[----:B0-----:R-:W-:-:S03]  /*168f0*/  IMAD.WIDE R10, R4, 0x2, R192 ;  /* 0x00000002040a7825 */ /* 0x001fc600078e02c0 */
[----:B------:R-:W2:Y:S04]  /*16900*/  LDL.64 R174, [R1+0x1c0] ;  /* 0x0001c00001ae7983 */ /* 0x000ea80000100a00 */
[----:B------:R2:W2:Y:S01]  /*16910*/  LDG.E.U16 R231, [R10.64] ;  /* 0x000000060ae77981 */ /* 0x0004a2000c1e1500 */
[----:B------:R-:W-:-:S03]  /*16920*/  IMAD.WIDE R218, R4, 0x2, R188 ;  /* 0x0000000204da7825 */ /* 0x000fc600078e02bc */
[----:B------:R-:W2:Y:S01]  /*16930*/  LDL.64 R188, [R1+0x2b8] ;  /* 0x0002b80001bc7983 */ /* 0x000ea20000100a00 */
[----:B------:R-:W-:-:S03]  /*16940*/  IMAD.WIDE R204, R4, 0x2, R184 ;  /* 0x0000000204cc7825 */ /* 0x000fc600078e02b8 */
[----:B------:R0:W2:Y:S01]  /*16950*/  LDG.E.U16 R242, [R160.64] ;  /* 0x00000006a0f27981 */ /* 0x0000a2000c1e1500 */
[----:B-1----:R-:W-:-:S03]  /*16960*/  IMAD.WIDE R8, R4, 0x2, R178 ;  /* 0x0000000204087825 */ /* 0x002fc600078e02b2 */
[----:B------:R-:W2:Y:S04]  /*16970*/  LDL.64 R192, [R1+0x2d8] ;  /* 0x0002d80001c07983 */ /* 0x000ea80000100a00 */
[----:B------:R2:W2:Y:S04]  /*16980*/  LDG.E.U16 R207, [R8.64] ;  /* 0x0000000608cf7981 */ /* 0x0004a8000c1e1500 */
[----:B------:R-:W2:Y:S01]  /*16990*/  LDL.64 R178, [R1+0x308] ;  /* 0x0003080001b27983 */ /* 0x000ea20000100a00 */
[----:B------:R-:W-:-:S03]  /*169a0*/  IMAD.WIDE R210, R4, 0x2, R186 ;  /* 0x0000000204d27825 */ /* 0x000fc600078e02ba */
[----:B------:R-:W2:Y:S04]  /*169b0*/  LDL.64 R186, [R1+0x298] ;  /* 0x0002980001ba7983 */ /* 0x000ea80000100a00 */
[----:B------:R1:W2:Y:S01]  /*169c0*/  LDG.E.U16 R218, [R218.64] ;  /* 0x00000006dada7981 */ /* 0x0002a2000c1e1500 */
[----:B------:R-:W-:-:S03]  /*169d0*/  IMAD.WIDE R238, R4, 0x2, R196 ;  /* 0x0000000204ee7825 */ /* 0x000fc600078e02c4 */
[----:B------:R-:W2:Y:S04]  /*169e0*/  LDL.64 R196, [R1+0x2e8] ;  /* 0x0002e80001c47983 */ /* 0x000ea80000100a00 */
[----:B------:R0:W2:Y:S04]  /*169f0*/  LDG.E.U16 R204, [R204.64] ;  /* 0x00000006cccc7981 */ /* 0x0000a8000c1e1500 */
[----:B------:R-:W0:Y:S01]  /*16a00*/  S2R R222, SR_TID.X ;  /* 0x0000000000de7919 */ /* 0x000e220000002100 */
[C---:B------:R-:W-:Y:S02]  /*16a10*/  FMUL R102, R64.reuse, R102 ;  /* 0x0000006640667220 */ /* 0x040fe40000400000 */
[C---:B------:R-:W-:Y:S01]  /*16a20*/  FMUL R103, R64.reuse, R103 ;  /* 0x0000006740677220 */ /* 0x040fe20000400000 */
[----:B------:R0:W2:Y:S01]  /*16a30*/  LDG.E.U16 R210, [R210.64] ;  /* 0x00000006d2d27981 */ /* 0x0000a2000c1e1500 */
[----:B------:R-:W-:-:S02]  /*16a40*/  FMUL R106, R64, R106 ;  /* 0x0000006a406a7220 */ /* 0x000fc40000400000 */
[----:B------:R-:W-:Y:S01]  /*16a50*/  FMUL R107, R64, R107 ;  /* 0x0000006b406b7220 */ /* 0x000fe20000400000 */
[----:B------:R0:W2:Y:S02]  /*16a60*/  LDG.E.U16 R238, [R238.64] ;  /* 0x00000006eeee7981 */ /* 0x0000a4000c1e1500 */
[----:B--2---:R-:W-:-:S05]  /*16a70*/  IMAD.WIDE R8, R4, 0x2, R176 ;  /* 0x0000000204087825 */ /* 0x004fca00078e02b0 */
[----:B------:R2:W4:Y:S01]  /*16a80*/  LDG.E.U16 R176, [R8.64] ;  /* 0x0000000608b07981 */ /* 0x000522000c1e1500 */
[----:B---3--:R-:W-:-:S03]  /*16a90*/  IMAD.WIDE R184, R4, 0x2, R170 ;  /* 0x0000000204b87825 */ /* 0x008fc600078e02aa */
[----:B------:R-:W3:Y:S01]  /*16aa0*/  LDL.64 R170, [R1+0x2f8] ;  /* 0x0002f80001aa7983 */ /* 0x000ee20000100a00 */
[----:B--2---:R-:W-:-:S03]  /*16ab0*/  IMAD.WIDE R10, R4, 0x2, R162 ;  /* 0x00000002040a7825 */ /* 0x004fc600078e02a2 */
[----:B------:R-:W2:Y:S04]  /*16ac0*/  LDL.64 R162, [R1+0x2f0] ;  /* 0x0002f00001a27983 */ /* 0x000ea80000100a00 */
[----:B------:R0:W4:Y:S04]  /*16ad0*/  LDG.E.U16 R177, [R10.64] ;  /* 0x000000060ab17981 */ /* 0x000128000c1e1500 */
[----:B------:R0:W4:Y:S01]  /*16ae0*/  LDG.E.U16 R184, [R184.64] ;  /* 0x00000006b8b87981 */ /* 0x000122000c1e1500 */
[----:B------:R-:W-:-:S03]  /*16af0*/  IMAD.WIDE R8, R4, 0x2, R42 ;  /* 0x0000000204087825 */ /* 0x000fc600078e022a */
[----:B------:R-:W4:Y:S01]  /*16b00*/  LDL.64 R42, [R1+0x278] ;  /* 0x00027800012a7983 */ /* 0x000f220000100a00 */
[----:B0-----:R-:W-:-:S03]  /*16b10*/  IMAD.WIDE R10, R4, 0x2, R172 ;  /* 0x00000002040a7825 */ /* 0x001fc600078e02ac */
[----:B------:R0:W4:Y:S02]  /*16b20*/  LDG.E.U16 R173, [R8.64] ;  /* 0x0000000608ad7981 */ /* 0x000124000c1e1500 */
[C---:B0-----:R-:W-:Y:S02]  /*16b30*/  IMAD.WIDE R8, R4.reuse, 0x2, R190 ;  /* 0x0000000204087825 */ /* 0x041fe400078e02be */
[----:B------:R-:W4:Y:S02]  /*16b40*/  LDL.64 R190, [R1+0x258] ;  /* 0x0002580001be7983 */ /* 0x000f240000100a00 */
[C---:B------:R-:W-:Y:S02]  /*16b50*/  IMAD.WIDE R160, R4.reuse, 0x2, R174 ;  /* 0x0000000204a07825 */ /* 0x040fe400078e02ae */
[----:B------:R0:W4:Y:S04]  /*16b60*/  LDG.E.U16 R174, [R10.64] ;  /* 0x000000060aae7981 */ /* 0x000128000c1e1500 */
[----:B------:R2:W4:Y:S04]  /*16b70*/  LDG.E.U16 R236, [R8.64] ;  /* 0x0000000608ec7981 */ /* 0x000528000c1e1500 */
[----:B------:R1:W4:Y:S01]  /*16b80*/  LDG.E.U16 R175, [R160.64] ;  /* 0x00000006a0af7981 */ /* 0x000322000c1e1500 */
[----:B0-----:R-:W-:-:S03]  /*16b90*/  IMAD.WIDE R10, R4, 0x2, R194 ;  /* 0x00000002040a7825 */ /* 0x001fc600078e02c2 */
[----:B------:R-:W4:Y:S04]  /*16ba0*/  LDL.64 R194, [R1+0x2b0] ;  /* 0x0002b00001c27983 */ /* 0x000f280000100a00 */
[----:B------:R3:W4:Y:S04]  /*16bb0*/  LDG.E.U16 R237, [R10.64] ;  /* 0x000000060aed7981 */ /* 0x000728000c1e1500 */
[----:B-1----:R-:W4:Y:S01]  /*16bc0*/  LDL.64 R160, [R1+0x218] ;  /* 0x0002180001a07983 */ /* 0x002f220000100a00 */
[----:B---3--:R-:W-:-:S03]  /*16bd0*/  IMAD.WIDE R10, R4, 0x2, R170 ;  /* 0x00000002040a7825 */ /* 0x008fc600078e02aa */
[----:B------:R-:W3:Y:S01]  /*16be0*/  LDL.64 R170, [R1+0x1f8] ;  /* 0x0001f80001aa7983 */ /* 0x000ee20000100a00 */
[----:B--2---:R-:W-:-:S03]  /*16bf0*/  IMAD.WIDE R8, R4, 0x2, R162 ;  /* 0x0000000204087825 */ /* 0x004fc600078e02a2 */
[----:B------:R-:W2:Y:S04]  /*16c00*/  LDL.64 R162, [R1+0x1d8] ;  /* 0x0001d80001a27983 */ /* 0x000ea80000100a00 */
[----:B------:R0:W2:Y:S01]  /*16c10*/  LDG.E.U16 R232, [R8.64] ;  /* 0x0000000608e87981 */ /* 0x0000a2000c1e1500 */
[----:B------:R-:W-:-:S03]  /*16c20*/  IMAD.WIDE R216, R4, 0x2, R186 ;  /* 0x0000000204d87825 */ /* 0x000fc600078e02ba */
[----:B------:R1:W2:Y:S04]  /*16c30*/  LDG.E.U16 R233, [R10.64] ;  /* 0x000000060ae97981 */ /* 0x0002a8000c1e1500 */
[----:B------:R-:W2:Y:S01]  /*16c40*/  LDL.64 R186, [R1+0x198] ;  /* 0x0001980001ba7983 */ /* 0x000ea20000100a00 */
[----:B----4-:R-:W-:-:S04]  /*16c50*/  IMAD.WIDE R208, R4, 0x2, R42 ;  /* 0x0000000204d07825 */ /* 0x010fc800078e022a */
[C---:B------:R-:W-:Y:S01]  /*16c60*/  IMAD.WIDE R234, R4.reuse, 0x2, R178 ;  /* 0x0000000204ea7825 */ /* 0x040fe200078e02b2 */
[----:B------:R-:W4:Y:S03]  /*16c70*/  LDL.64 R42, [R1+0x178] ;  /* 0x00017800012a7983 */ /* 0x000f260000100a00 */
[C---:B0-----:R-:W-:Y:S01]  /*16c80*/  IMAD.WIDE R8, R4.reuse, 0x2, R188 ;  /* 0x0000000204087825 */ /* 0x041fe200078e02bc */
[----:B------:R-:W4:Y:S04]  /*16c90*/  LDL.64 R178, [R1+0x238] ;  /* 0x0002380001b27983 */ /* 0x000f280000100a00 */
[----:B------:R0:W4:Y:S01]  /*16ca0*/  LDG.E.U16 R219, [R8.64] ;  /* 0x0000000608db7981 */ /* 0x000122000c1e1500 */
[----:B-1----:R-:W-:-:S03]  /*16cb0*/  IMAD.WIDE R10, R4, 0x2, R192 ;  /* 0x00000002040a7825 */ /* 0x002fc600078e02c0 */
[----:B------:R-:W4:Y:S04]  /*16cc0*/  LDL.64 R188, [R1+0x1b8] ;  /* 0x0001b80001bc7983 */ /* 0x000f280000100a00 */
[----:B------:R3:W4:Y:S01]  /*16cd0*/  LDG.E.U16 R230, [R10.64] ;  /* 0x000000060ae67981 */ /* 0x000722000c1e1500 */
[----:B------:R-:W-:-:S03]  /*16ce0*/  IMAD.WIDE R200, R4, 0x2, R196 ;  /* 0x0000000204c87825 */ /* 0x000fc600078e02c4 */
[----:B------:R-:W4:Y:S01]  /*16cf0*/  LDL.64 R192, [R1+0x2a8] ;  /* 0x0002a80001c07983 */ /* 0x000f220000100a00 */
[----:B0-----:R-:W-:-:S03]  /*16d00*/  IMAD.WIDE R8, R4, 0x2, R190 ;  /* 0x0000000204087825 */ /* 0x001fc600078e02be */
[----:B------:R0:W4:Y:S04]  /*16d10*/  LDG.E.U16 R200, [R200.64] ;  /* 0x00000006c8c87981 */ /* 0x000128000c1e1500 */
[----:B------:R2:W4:Y:S04]  /*16d20*/  LDG.E.U16 R206, [R8.64] ;  /* 0x0000000608ce7981 */ /* 0x000528000c1e1500 */
[----:B------:R-:W4:Y:S04]  /*16d30*/  LDL.64 R190, [R1+0x290] ;  /* 0x0002900001be7983 */ /* 0x000f280000100a00 */
[----:B------:R1:W4:Y:S01]  /*16d40*/  LDG.E.U16 R208, [R208.64] ;  /* 0x00000006d0d07981 */ /* 0x000322000c1e1500 */
[----:B------:R-:W-:Y:S01]  /*16d50*/  IMAD.WIDE R194, R4, 0x2, R194 ;  /* 0x0000000204c27825 */ /* 0x000fe200078e02c2 */
[----:B------:R-:W-:-:S02]  /*16d60*/  SHF.R.U32.HI R222, RZ, 0x2, R222 ;  /* 0x00000002ffde7819 */ /* 0x000fc400000116de */
[----:B------:R0:W4:Y:S04]  /*16d70*/  LDG.E.U16 R216, [R216.64] ;  /* 0x00000006d8d87981 */ /* 0x000128000c1e1500 */
[----:B------:R0:W4:Y:S01]  /*16d80*/  LDG.E.U16 R194, [R194.64] ;  /* 0x00000006c2c27981 */ /* 0x000122000c1e1500 */
[----:B------:R-:W-:-:S03]  /*16d90*/  IMAD.WIDE R160, R4, 0x2, R160 ;  /* 0x0000000204a07825 */ /* 0x000fc600078e02a0 */
[----:B------:R0:W4:Y:S04]  /*16da0*/  LDG.E.U16 R234, [R234.64] ;  /* 0x00000006eaea7981 */ /* 0x000128000c1e1500 */
[----:B------:R0:W4:Y:S01]  /*16db0*/  LDG.E.U16 R172, [R160.64] ;  /* 0x00000006a0ac7981 */ /* 0x000122000c1e1500 */
[----:B---3--:R-:W-:-:S04]  /*16dc0*/  IMAD.WIDE R10, R4, 0x2, R170 ;  /* 0x00000002040a7825 */ /* 0x008fc800078e02aa */
[C---:B--2---:R-:W-:Y:S01]  /*16dd0*/  IMAD.WIDE R8, R4.reuse, 0x2, R162 ;  /* 0x0000000204087825 */ /* 0x044fe200078e02a2 */
[----:B------:R2:W3:Y:S04]  /*16de0*/  LDG.E.U16 R171, [R10.64] ;  /* 0x000000060aab7981 */ /* 0x0004e8000c1e1500 */
[----:B------:R4:W3:Y:S04]  /*16df0*/  LDG.E.U16 R170, [R8.64] ;  /* 0x0000000608aa7981 */ /* 0x0008e8000c1e1500 */
[----:B------:R-:W3:Y:S01]  /*16e00*/  LDL.64 R162, [R1+0x2c8] ;  /* 0x0002c80001a27983 */ /* 0x000ee20000100a00 */
[----:B----4-:R-:W-:-:S03]  /*16e10*/  IMAD.WIDE R8, R4, 0x2, R42 ;  /* 0x0000000204087825 */ /* 0x010fc600078e022a */
[----:B------:R-:W4:Y:S01]  /*16e20*/  LDL.64 R42, [R1+0x268] ;  /* 0x00026800012a7983 */ /* 0x000f220000100a00 */
[----:B0-----:R-:W-:-:S03]  /*16e30*/  IMAD.WIDE R160, R4, 0x2, R186 ;  /* 0x0000000204a07825 */ /* 0x001fc600078e02ba */
[----:B------:R0:W4:Y:S01]  /*16e40*/  LDG.E.U16 R9, [R8.64] ;  /* 0x0000000608097981 */ /* 0x000122000c1e1500 */
[----:B------:R-:W-:-:S03]  /*16e50*/  IMAD.WIDE R202, R4, 0x2, R178 ;  /* 0x0000000204ca7825 */ /* 0x000fc600078e02b2 */
[----:B------:R-:W4:Y:S01]  /*16e60*/  LDL.64 R178, [R1+0x2d0] ;  /* 0x0002d00001b27983 */ /* 0x000f220000100a00 */
[----:B--2---:R-:W-:-:S03]  /*16e70*/  IMAD.WIDE R10, R4, 0x2, R188 ;  /* 0x00000002040a7825 */ /* 0x004fc600078e02bc */
[----:B------:R-:W2:Y:S04]  /*16e80*/  LDL.64 R186, [R1+0x270] ;  /* 0x0002700001ba7983 */ /* 0x000ea80000100a00 */
[----:B------:R0:W2:Y:S04]  /*16e90*/  LDG.E.U16 R11, [R10.64] ;  /* 0x000000060a0b7981 */ /* 0x0000a8000c1e1500 */
[----:B------:R-:W2:Y:S01]  /*16ea0*/  LDL.64 R188, [R1+0x288] ;  /* 0x0002880001bc7983 */ /* 0x000ea20000100a00 */
[----:B------:R-:W-:-:S03]  /*16eb0*/  IMAD.WIDE R192, R4, 0x2, R192 ;  /* 0x0000000204c07825 */ /* 0x000fc600078e02c0 */
[----:B------:R1:W2:Y:S04]  /*16ec0*/  LDG.E.U16 R202, [R202.64] ;  /* 0x00000006caca7981 */ /* 0x0002a8000c1e1500 */
[----:B0-----:R4:W2:Y:S01]  /*16ed0*/  LDG.E.U16 R10, [R160.64] ;  /* 0x00000006a00a7981 */ /* 0x0018a2000c1e1500 */
[----:B------:R-:W-:-:S03]  /*16ee0*/  IMAD.WIDE R190, R4, 0x2, R190 ;  /* 0x0000000204be7825 */ /* 0x000fc600078e02be */
[----:B------:R0:W2:Y:S04]  /*16ef0*/  LDG.E.U16 R192, [R192.64] ;  /* 0x00000006c0c07981 */ /* 0x0000a8000c1e1500 */
[----:B------:R0:W2:Y:S01]  /*16f00*/  LDG.E.U16 R190, [R190.64] ;  /* 0x00000006bebe7981 */ /* 0x0000a2000c1e1500 */
[----:B---3--:R-:W-:-:S03]  /*16f10*/  IMAD.WIDE R196, R4, 0x2, R162 ;  /* 0x0000000204c47825 */ /* 0x008fc600078e02a2 */
[----:B------:R-:W3:Y:S04]  /*16f20*/  LDL.64 R162, [R1+0x248] ;  /* 0x0002480001a27983 */ /* 0x000ee80000100a00 */
[----:B------:R0:W3:Y:S01]  /*16f30*/  LDG.E.U16 R196, [R196.64] ;  /* 0x00000006c4c47981 */ /* 0x0000e2000c1e1500 */
[----:B----4-:R-:W-:-:S03]  /*16f40*/  IMAD.WIDE R160, R4, 0x2, R42 ;  /* 0x0000000204a07825 */ /* 0x010fc600078e022a */
[----:B------:R-:W4:Y:S04]  /*16f50*/  LDL.64 R42, [R1+0x170] ;  /* 0x00017000012a7983 */ /* 0x000f280000100a00 */
[----:B------:R0:W4:Y:S04]  /*16f60*/  LDG.E.U16 R8, [R160.64] ;  /* 0x00000006a0087981 */ /* 0x000128000c1e1500 */
[----:B0-----:R-:W4:Y:S01]  /*16f70*/  LDL.64 R160, [R1+0x250] ;  /* 0x0002500001a07983 */ /* 0x001f220000100a00 */
[----:B------:R-:W-:-:S03]  /*16f80*/  IMAD.WIDE R198, R4, 0x2, R178 ;  /* 0x0000000204c67825 */ /* 0x000fc600078e02b2 */
[----:B------:R-:W4:Y:S01]  /*16f90*/  LDL.64 R178, [R1+0x230] ;  /* 0x0002300001b27983 */ /* 0x000f220000100a00 */
[----:B--2---:R-:W-:-:S03]  /*16fa0*/  IMAD.WIDE R186, R4, 0x2, R186 ;  /* 0x0000000204ba7825 */ /* 0x004fc600078e02ba */
[----:B------:R0:W2:Y:S04]  /*16fb0*/  LDG.E.U16 R198, [R198.64] ;  /* 0x00000006c6c67981 */ /* 0x0000a8000c1e1500 */
[----:B------:R0:W2:Y:S01]  /*16fc0*/  LDG.E.U16 R186, [R186.64] ;  /* 0x00000006baba7981 */ /* 0x0000a2000c1e1500 */
[----:B---3--:R-:W-:-:S05]  /*16fd0*/  IMAD.WIDE R162, R4, 0x2, R162 ;  /* 0x0000000204a27825 */ /* 0x008fca00078e02a2 */
[----:B0-----:R0:W3:Y:S04]  /*16fe0*/  LDG.E.U16 R187, [R162.64] ;  /* 0x00000006a2bb7981 */ /* 0x0010e8000c1e1500 */
[----:B0-----:R-:W2:Y:S01]  /*16ff0*/  LDL.64 R162, [R1+0x1f0] ;  /* 0x0001f00001a27983 */ /* 0x001ea20000100a00 */
[----:B----4-:R-:W-:-:S05]  /*17000*/  IMAD.WIDE R160, R4, 0x2, R160 ;  /* 0x0000000204a07825 */ /* 0x010fca00078e02a0 */
[----:B------:R0:W4:Y:S04]  /*17010*/  LDG.E.U16 R185, [R160.64] ;  /* 0x00000006a0b97981 */ /* 0x000128000c1e1500 */
[----:B0-----:R-:W3:Y:S01]  /*17020*/  LDL.64 R160, [R1+0x210] ;  /* 0x0002100001a07983 */ /* 0x001ee20000100a00 */
[----:B------:R-:W-:-:S04]  /*17030*/  IMAD.WIDE R188, R4, 0x2, R188 ;  /* 0x0000000204bc7825 */ /* 0x000fc800078e02bc */
[C---:B------:R-:W-:Y:S02]  /*17040*/  IMAD.WIDE R178, R4.reuse, 0x2, R178 ;  /* 0x0000000204b27825 */ /* 0x040fe400078e02b2 */
[----:B------:R0:W4:Y:S04]  /*17050*/  LDG.E.U16 R188, [R188.64] ;  /* 0x00000006bcbc7981 */ /* 0x000128000c1e1500 */
[----:B0-----:R0:W4:Y:S04]  /*17060*/  LDG.E.U16 R189, [R178.64] ;  /* 0x00000006b2bd7981 */ /* 0x001128000c1e1500 */
[----:B0-----:R-:W4:Y:S01]  /*17070*/  LDL.64 R178, [R1+0x1d0] ;  /* 0x0001d00001b27983 */ /* 0x001f220000100a00 */
[----:B--2---:R-:W-:-:S05]  /*17080*/  IMAD.WIDE R162, R4, 0x2, R162 ;  /* 0x0000000204a27825 */ /* 0x004fca00078e02a2 */
[----:B------:R0:W2:Y:S04]  /*17090*/  LDG.E.U16 R193, [R162.64] ;  /* 0x00000006a2c17981 */ /* 0x0000a8000c1e1500 */
[----:B0-----:R-:W2:Y:S01]  /*170a0*/  LDL.64 R162, [R1+0x190] ;  /* 0x0001900001a27983 */ /* 0x001ea20000100a00 */
[----:B---3--:R-:W-:-:S05]  /*170b0*/  IMAD.WIDE R160, R4, 0x2, R160 ;  /* 0x0000000204a07825 */ /* 0x008fca00078e02a0 */
[----:B------:R0:W3:Y:S04]  /*170c0*/  LDG.E.U16 R191, [R160.64] ;  /* 0x00000006a0bf7981 */ /* 0x0000e8000c1e1500 */
[----:B0-----:R-:W3:Y:S01]  /*170d0*/  LDL.64 R160, [R1+0x1b0] ;  /* 0x0001b00001a07983 */ /* 0x001ee20000100a00 */
[----:B----4-:R-:W-:-:S05]  /*170e0*/  IMAD.WIDE R178, R4, 0x2, R178 ;  /* 0x0000000204b27825 */ /* 0x010fca00078e02b2 */
[----:B------:R0:W4:Y:S02]  /*170f0*/  LDG.E.U16 R195, [R178.64] ;  /* 0x00000006b2c37981 */ /* 0x000124000c1e1500 */
[C---:B0-----:R-:W-:Y:S02]  /*17100*/  IMAD.WIDE R178, R4.reuse, 0x2, R42 ;  /* 0x0000000204b27825 */ /* 0x041fe400078e022a */
[----:B------:R-:W4:Y:S04]  /*17110*/  LDL.LU R43, [R1+0x140] ;  /* 0x00014000012b7983 */ /* 0x000f280000300800 */
[----:B------:R0:W4:Y:S04]  /*17120*/  LDG.E.U16 R201, [R178.64] ;  /* 0x00000006b2c97981 */ /* 0x000128000c1e1500 */
[----:B0-----:R-:W4:Y:S01]  /*17130*/  LDL.64 R178, [R1+0x1e8] ;  /* 0x0001e80001b27983 */ /* 0x001f220000100a00 */
[----:B--2---:R-:W-:-:S05]  /*17140*/  IMAD.WIDE R162, R4, 0x2, R162 ;  /* 0x0000000204a27825 */ /* 0x004fca00078e02a2 */
[----:B------:R0:W2:Y:S04]  /*17150*/  LDG.E.U16 R199, [R162.64] ;  /* 0x00000006a2c77981 */ /* 0x0000a8000c1e1500 */
[----:B0-----:R-:W2:Y:S01]  /*17160*/  LDL.64 R162, [R1+0x208] ;  /* 0x0002080001a27983 */ /* 0x001ea20000100a00 */
[----:B---3--:R-:W-:-:S05]  /*17170*/  IMAD.WIDE R160, R4, 0x2, R160 ;  /* 0x0000000204a07825 */ /* 0x008fca00078e02a0 */
[----:B------:R0:W3:Y:S04]  /*17180*/  LDG.E.U16 R197, [R160.64] ;  /* 0x00000006a0c57981 */ /* 0x0000e8000c1e1500 */
[----:B0-----:R-:W3:Y:S01]  /*17190*/  LDL.64 R160, [R1+0x228] ;  /* 0x0002280001a07983 */ /* 0x001ee20000100a00 */
[----:B--2---:R-:W-:-:S05]  /*171a0*/  IMAD.WIDE R162, R4, 0x2, R162 ;  /* 0x0000000204a27825 */ /* 0x004fca00078e02a2 */
[----:B------:R0:W2:Y:S04]  /*171b0*/  LDG.E.U16 R205, [R162.64] ;  /* 0x00000006a2cd7981 */ /* 0x0000a8000c1e1500 */
[----:B0-----:R-:W2:Y:S01]  /*171c0*/  LDL.64 R162, [R1+0x1a8] ;  /* 0x0001a80001a27983 */ /* 0x001ea20000100a00 */
[----:B---3--:R-:W-:-:S05]  /*171d0*/  IMAD.WIDE R160, R4, 0x2, R160 ;  /* 0x0000000204a07825 */ /* 0x008fca00078e02a0 */
[----:B-1----:R0:W3:Y:S04]  /*171e0*/  LDG.E.U16 R203, [R160.64] ;  /* 0x00000006a0cb7981 */ /* 0x0020e8000c1e1500 */
[----:B0-----:R-:W3:Y:S01]  /*171f0*/  LDL.64 R160, [R1+0x1c8] ;  /* 0x0001c80001a07983 */ /* 0x001ee20000100a00 */
[----:B----4-:R-:W-:-:S03]  /*17200*/  IMAD.WIDE R178, R4, 0x2, R178 ;  /* 0x0000000204b27825 */ /* 0x010fc600078e02b2 */
[----:B------:R-:W4:Y:S04]  /*17210*/  LDL.LU R42, [R1+0x13c] ;  /* 0x00013c00012a7983 */ /* 0x000f280000300800 */
[----:B------:R0:W4:Y:S01]  /*17220*/  LDG.E.U16 R178, [R178.64] ;  /* 0x00000006b2b27981 */ /* 0x000122000c1e1500 */
[----:B------:R-:W-:Y:S01]  /*17230*/  SGXT.U32 R222, R222, 0x3 ;  /* 0x00000003dede781a */ /* 0x000fe20000000000 */
[----:B--2---:R-:W-:-:S05]  /*17240*/  IMAD.WIDE R162, R4, 0x2, R162 ;  /* 0x0000000204a27825 */ /* 0x004fca00078e02a2 */
[----:B------:R1:W2:Y:S04]  /*17250*/  LDG.E.U16 R209, [R162.64] ;  /* 0x00000006a2d17981 */ /* 0x0002a8000c1e1500 */
[----:B-1----:R-:W2:Y:S01]  /*17260*/  LDL.64 R162, [R1+0x168] ;  /* 0x0001680001a27983 */ /* 0x002ea20000100a00 */
[----:B---3--:R-:W-:-:S05]  /*17270*/  IMAD.WIDE R160, R4, 0x2, R160 ;  /* 0x0000000204a07825 */ /* 0x008fca00078e02a0 */
[----:B0-----:R0:W3:Y:S04]  /*17280*/  LDG.E.U16 R179, [R160.64] ;  /* 0x00000006a0b37981 */ /* 0x0010e8000c1e1500 */
[----:B0-----:R-:W2:Y:S01]  /*17290*/  LDL.64 R160, [R1+0x188] ;  /* 0x0001880001a07983 */ /* 0x001ea20000100a00 */
[----:B------:R-:W-:Y:S01]  /*172a0*/  LOP3.LUT R222, R222, 0x10, RZ, 0xfc, !PT ;  /* 0x00000010dede7812 */ /* 0x000fe200078efcff */
[----:B------:R-:W-:-:S04]  /*172b0*/  FMUL R110, R64, R110 ;  /* 0x0000006e406e7220 */ /* 0x000fc80000400000 */
[----:B------:R-:W-:Y:S02]  /*172c0*/  IMAD.SHL.U32 R222, R222, 0x20, RZ ;  /* 0x00000020dede7824 */ /* 0x000fe400078e00ff */
[C---:B------:R-:W-:Y:S02]  /*172d0*/  FMUL R111, R64.reuse, R111 ;  /* 0x0000006f406f7220 */ /* 0x040fe40000400000 */
[C---:B------:R-:W-:Y:S02]  /*172e0*/  FMUL R114, R64.reuse, R114 ;  /* 0x0000007240727220 */ /* 0x040fe40000400000 */
[C---:B------:R-:W-:Y:S02]  /*172f0*/  FMUL R115, R64.reuse, R115 ;  /* 0x0000007340737220 */ /* 0x040fe40000400000 */
[C---:B------:R-:W-:Y:S02]  /*17300*/  FMUL R118, R64.reuse, R118 ;  /* 0x0000007640767220 */ /* 0x040fe40000400000 */
[----:B------:R-:W-:-:S02]  /*17310*/  FMUL R119, R64, R119 ;  /* 0x0000007740777220 */ /* 0x000fc40000400000 */
[C---:B------:R-:W-:Y:S02]  /*17320*/  FMUL R122, R64.reuse, R122 ;  /* 0x0000007a407a7220 */ /* 0x040fe40000400000 */
[C---:B------:R-:W-:Y:S02]  /*17330*/  FMUL R123, R64.reuse, R123 ;  /* 0x0000007b407b7220 */ /* 0x040fe40000400000 */
[C---:B------:R-:W-:Y:S02]  /*17340*/  FMUL R126, R64.reuse, R126 ;  /* 0x0000007e407e7220 */ /* 0x040fe40000400000 */
[----:B------:R-:W-:Y:S02]  /*17350*/  FMUL R127, R64, R127 ;  /* 0x0000007f407f7220 */ /* 0x000fe40000400000 */
[----:B------:R-:W0:Y:S02]  /*17360*/  LDS R64, [R222] ;  /* 0x00000000de407984 */ /* 0x000e240000000800 */
[----:B0-----:R-:W-:-:S05]  /*17370*/  FFMA R43, R65, R43, R64 ;  /* 0x0000002b412b7223 */ /* 0x001fca0000000040 */
[----:B------:R0:W-:Y:S04]  /*17380*/  STL [R1+0x140], R43 ;  /* 0x0001402b01007387 */ /* 0x0001e80000100800 */
[----:B0-----:R-:W3:Y:S04]  /*17390*/  LDL.LU R43, [R1+0x20] ;  /* 0x00002000012b7983 */ /* 0x001ee80000300800 */
[----:B------:R-:W3:Y:S04]  /*173a0*/  LDL.LU R228, [R1+0x24] ;  /* 0x0000240001e47983 */ /* 0x000ee80000300800 */
[----:B------:R-:W0:Y:S01]  /*173b0*/  S2R R222, SR_TID.X ;  /* 0x0000000000de7919 */ /* 0x000e220000002100 */
[----:B--2---:R-:W-:-:S05]  /*173c0*/  IMAD.WIDE R160, R4, 0x2, R160 ;  /* 0x0000000204a07825 */ /* 0x004fca00078e02a0 */
[----:B------:R1:W2:Y:S02]  /*173d0*/  LDG.E.U16 R211, [R160.64] ;  /* 0x00000006a0d37981 */ /* 0x0002a4000c1e1500 */
[----:B-1----:R-:W-:-:S05]  /*173e0*/  IMAD.WIDE R160, R4, 0x2, R162 ;  /* 0x0000000204a07825 */ /* 0x002fca00078e02a2 */
[----:B------:R1:W2:Y:S02]  /*173f0*/  LDG.E.U16 R217, [R160.64] ;  /* 0x00000006a0d97981 */ /* 0x0002a4000c1e1500 */
[----:B-1----:R-:W-:Y:S02]  /*17400*/  FMUL R160, R65, R24 ;  /* 0x0000001841a07220 */ /* 0x002fe40000400000 */
[----:B------:R-:W2:Y:S01]  /*17410*/  LDL.LU R24, [R1+0x138] ;  /* 0x0001380001187983 */ /* 0x000ea20000300800 */
[----:B0-----:R-:W-:-:S04]  /*17420*/  SHF.R.U32.HI R222, RZ, 0x2, R222 ;  /* 0x00000002ffde7819 */ /* 0x001fc800000116de */
[----:B------:R-:W-:-:S04]  /*17430*/  SGXT.U32 R222, R222, 0x3 ;  /* 0x00000003dede781a */ /* 0x000fc80000000000 */
[----:B------:R-:W-:-:S04]  /*17440*/  LOP3.LUT R222, R222, 0x18, RZ, 0xfc, !PT ;  /* 0x00000018dede7812 */ /* 0x000fc800078efcff */
[----:B------:R-:W-:Y:S01]  /*17450*/  SHF.L.U32 R222, R222, 0x5, RZ ;  /* 0x00000005dede7819 */ /* 0x000fe200000006ff */
[C---:B------:R-:W-:Y:S02]  /*17460*/  FMUL R100, R66.reuse, R100 ;  /* 0x0000006442647220 */ /* 0x040fe40000400000 */
        /* <DEDUP_REMOVED lines=8> */
[C---:B------:R-:W-:Y:S02]  /*174f0*/  FMUL R117, R66.reuse, R117 ;  /* 0x0000007542757220 */ /* 0x040fe40000400000 */
[C---:B------:R-:W-:Y:S02]  /*17500*/  FMUL R120, R66.reuse, R120 ;  /* 0x0000007842787220 */ /* 0x040fe40000400000 */
[----:B------:R-:W-:-:S02]  /*17510*/  FMUL R121, R66, R121 ;  /* 0x0000007942797220 */ /* 0x000fc40000400000 */
[C---:B------:R-:W-:Y:S02]  /*17520*/  FMUL R124, R66.reuse, R124 ;  /* 0x0000007c427c7220 */ /* 0x040fe40000400000 */
[----:B------:R-:W-:Y:S02]  /*17530*/  FMUL R125, R66, R125 ;  /* 0x0000007d427d7220 */ /* 0x000fe40000400000 */
[----:B------:R0:W4:Y:S04]  /*17540*/  LDS R66, [R222] ;  /* 0x00000000de427984 */ /* 0x0001280000000800 */
[----:B0-----:R-:W0:Y:S01]  /*17550*/  S2R R222, SR_TID.X ;  /* 0x0000000000de7919 */ /* 0x001e220000002100 */
[----:B------:R-:W-:Y:S01]  /*17560*/  FMUL R64, R65, R12 ;  /* 0x0000000c41407220 */ /* 0x000fe20000400000 */
[----:B0-----:R-:W-:-:S04]  /*17570*/  SHF.R.U32.HI R222, RZ, 0x2, R222 ;  /* 0x00000002ffde7819 */ /* 0x001fc800000116de */
[----:B------:R-:W-:-:S04]  /*17580*/  SGXT.U32 R222, R222, 0x3 ;  /* 0x00000003dede781a */ /* 0x000fc80000000000 */
[----:B------:R-:W-:-:S04]  /*17590*/  LOP3.LUT R222, R222, 0x20, RZ, 0xfc, !PT ;  /* 0x00000020dede7812 */ /* 0x000fc800078efcff */
[----:B------:R-:W-:-:S05]  /*175a0*/  SHF.L.U32 R222, R222, 0x5, RZ ;  /* 0x00000005dede7819 */ /* 0x000fca00000006ff */
[----:B------:R-:W2:Y:S01]  /*175b0*/  LDS R12, [R222] ;  /* 0x00000000de0c7984 */ /* 0x000ea20000000800 */
[----:B----4-:R-:W-:-:S05]  /*175c0*/  FFMA R42, R67, R42, R66 ;  /* 0x0000002a432a7223 */ /* 0x010fca0000000042 */
[----:B------:R0:W-:Y:S04]  /*175d0*/  STL [R1+0x13c], R42 ;  /* 0x00013c2a01007387 */ /* 0x0001e80000100800 */
[----:B------:R-:W4:Y:S01]  /*175e0*/  LDL.LU R44, [R1+0x128] ;  /* 0x00012800012c7983 */ /* 0x000f220000300800 */
[----:B--2---:R-:W-:-:S05]  /*175f0*/  FFMA R24, R5, R24, R12 ;  /* 0x0000001805187223 */ /* 0x004fca000000000c */
[----:B------:R-:W-:Y:S04]  /*17600*/  STL [R1+0x138], R24 ;  /* 0x0001381801007387 */ /* 0x000fe80000100800 */
[----:B------:R-:W2:Y:S04]  /*17610*/  LDL.LU R77, [R1+0x11c] ;  /* 0x00011c00014d7983 */ /* 0x000ea80000300800 */
[----:B0-----:R-:W2:Y:S04]  /*17620*/  LDL.LU R42, [R1+0x110] ;  /* 0x00011000012a7983 */ /* 0x001ea80000300800 */
[----:B------:R-:W0:Y:S04]  /*17630*/  S2R R222, SR_TID.X ;  /* 0x0000000000de7919 */ /* 0x000e280000002100 */
[----:B------:R-:W1:Y:S01]  /*17640*/  S2R R235, SR_TID.X ;  /* 0x0000000000eb7919 */ /* 0x000e620000002100 */
[----:B------:R-:W-:-:S02]  /*17650*/  FMUL R161, R65, R25 ;  /* 0x0000001941a17220 */ /* 0x000fc40000400000 */
[----:B------:R-:W-:Y:S01]  /*17660*/  FMUL R136, R65, R136 ;  /* 0x0000008841887220 */ /* 0x000fe20000400000 */
[----:B------:R-:W2:Y:S01]  /*17670*/  LDL.LU R88, [R1+0x104] ;  /* 0x0001040001587983 */ /* 0x000ea20000300800 */
[--C-:B0-----:R-:W-:Y:S02]  /*17680*/  SHF.R.U32.HI R87, RZ, 0x2, R222.reuse ;  /* 0x00000002ff577819 */ /* 0x101fe400000116de */
[----:B------:R-:W-:Y:S02]  /*17690*/  SHF.R.U32.HI R222, RZ, 0x2, R222 ;  /* 0x00000002ffde7819 */ /* 0x000fe400000116de */
[----:B-1----:R-:W-:Y:S02]  /*176a0*/  SHF.R.U32.HI R235, RZ, 0x2, R235 ;  /* 0x00000002ffeb7819 */ /* 0x002fe400000116eb */
[----:B------:R-:W-:Y:S02]  /*176b0*/  SGXT.U32 R222, R222, 0x3 ;  /* 0x00000003dede781a */ /* 0x000fe40000000000 */
[----:B------:R-:W-:-:S02]  /*176c0*/  SGXT.U32 R235, R235, 0x3 ;  /* 0x00000003ebeb781a */ /* 0x000fc40000000000 */
[----:B------:R-:W-:Y:S02]  /*176d0*/  SGXT.U32 R87, R87, 0x3 ;  /* 0x000000035757781a */ /* 0x000fe40000000000 */
[----:B------:R-:W-:Y:S02]  /*176e0*/  LOP3.LUT R222, R222, 0x28, RZ, 0xfc, !PT ;  /* 0x00000028dede7812 */ /* 0x000fe400078efcff */
[----:B------:R-:W-:Y:S02]  /*176f0*/  LOP3.LUT R235, R235, 0x38, RZ, 0xfc, !PT ;  /* 0x00000038ebeb7812 */ /* 0x000fe400078efcff */
[----:B------:R-:W-:Y:S01]  /*17700*/  LOP3.LUT R87, R87, 0x30, RZ, 0xfc, !PT ;  /* 0x0000003057577812 */ /* 0x000fe200078efcff */
[----:B------:R-:W-:Y:S01]  /*17710*/  IMAD.SHL.U32 R222, R222, 0x20, RZ ;  /* 0x00000020dede7824 */ /* 0x000fe200078e00ff */
[----:B------:R-:W-:Y:S02]  /*17720*/  SHF.L.U32 R235, R235, 0x5, RZ ;  /* 0x00000005ebeb7819 */ /* 0x000fe400000006ff */
[----:B------:R-:W-:Y:S01]  /*17730*/  SHF.L.U32 R87, R87, 0x5, RZ ;  /* 0x0000000557577819 */ /* 0x000fe200000006ff */
[----:B------:R-:W-:-:S02]  /*17740*/  FMUL R137, R65, R137 ;  /* 0x0000008941897220 */ /* 0x000fc40000400000 */
[C---:B------:R-:W-:Y:S01]  /*17750*/  FMUL R140, R65.reuse, R140 ;  /* 0x0000008c418c7220 */ /* 0x040fe20000400000 */
[----:B------:R-:W-:Y:S01]  /*17760*/  LDS R222, [R222] ;  /* 0x00000000dede7984 */ /* 0x000fe20000000800 */
[C---:B------:R-:W-:Y:S02]  /*17770*/  FMUL R141, R65.reuse, R141 ;  /* 0x0000008d418d7220 */ /* 0x040fe40000400000 */
[C---:B------:R-:W-:Y:S01]  /*17780*/  FMUL R144, R65.reuse, R144 ;  /* 0x0000009041907220 */ /* 0x040fe20000400000 */
[----:B------:R0:W-:Y:S01]  /*17790*/  LDS R239, [R87] ;  /* 0x0000000057ef7984 */ /* 0x0001e20000000800 */
[C---:B------:R-:W-:Y:S02]  /*177a0*/  FMUL R145, R65.reuse, R145 ;  /* 0x0000009141917220 */ /* 0x040fe40000400000 */
[C---:B------:R-:W-:Y:S01]  /*177b0*/  FMUL R164, R65.reuse, R164 ;  /* 0x000000a441a47220 */ /* 0x040fe20000400000 */
[----:B------:R-:W-:Y:S01]  /*177c0*/  LDS R235, [R235] ;  /* 0x00000000ebeb7984 */ /* 0x000fe20000000800 */
[----:B------:R-:W-:-:S02]  /*177d0*/  FMUL R165, R65, R165 ;  /* 0x000000a541a57220 */ /* 0x000fc40000400000 */
[C---:B------:R-:W-:Y:S01]  /*177e0*/  FMUL R180, R65.reuse, R180 ;  /* 0x000000b441b47220 */ /* 0x040fe20000400000 */
[----:B------:R-:W-:Y:S01]  /*177f0*/  BAR.SYNC.DEFER_BLOCKING 0x0 ;  /* 0x0000000000007b1d */ /* 0x000fe20000010000 */
[C---:B------:R-:W-:Y:S02]  /*17800*/  FMUL R181, R65.reuse, R181 ;  /* 0x000000b541b57220 */ /* 0x040fe40000400000 */
[C---:B------:R-:W-:Y:S02]  /*17810*/  FMUL R212, R65.reuse, R212 ;  /* 0x000000d441d47220 */ /* 0x040fe40000400000 */
[C---:B------:R-:W-:Y:S02]  /*17820*/  FMUL R213, R65.reuse, R213 ;  /* 0x000000d541d57220 */ /* 0x040fe40000400000 */
[----:B------:R-:W-:Y:S01]  /*17830*/  FMUL R65, R65, R13 ;  /* 0x0000000d41417220 */ /* 0x000fe20000400000 */
[----:B---3--:R-:W-:Y:S02]  /*17840*/  F2FP.BF16.PACK_AB R13, R43, R228 ;  /* 0x000000e42b0d723e */ /* 0x008fe400000010ff */
[----:B------:R-:W3:Y:S01]  /*17850*/  LDL.LU R43, [R1+0xf8] ;  /* 0x0000f800012b7983 */ /* 0x000ee20000300800 */
[----:B------:R-:W-:-:S03]  /*17860*/  F2FP.BF16.PACK_AB R18, R18, R168 ;  /* 0x000000a81212723e */ /* 0x000fc600000010ff */
[----:B------:R-:W3:Y:S01]  /*17870*/  LDL.LU R228, [R1+0xec] ;  /* 0x0000ec0001e47983 */ /* 0x000ee20000300800 */
[----:B------:R-:W-:-:S03]  /*17880*/  F2FP.BF16.PACK_AB R19, R19, R169 ;  /* 0x000000a91313723e */ /* 0x000fc600000010ff */
[----:B0-----:R-:W3:Y:S01]  /*17890*/  LDL.LU R87, [R1+0xe0] ;  /* 0x0000e00001577983 */ /* 0x001ee20000300800 */
[----:B------:R-:W-:-:S03]  /*178a0*/  F2FP.BF16.PACK_AB R20, R20, R159 ;  /* 0x0000009f1414723e */ /* 0x000fc600000010ff */
[----:B------:R-:W3:Y:S01]  /*178b0*/  LDL.LU R12, [R1+0xd4] ;  /* 0x0000d400010c7983 */ /* 0x000ee20000300800 */
        /* <DEDUP_REMOVED lines=22> */
[C---:B------:R-:W-:Y:S01]  /*17a20*/  FMUL R162, R67.reuse, R26 ;  /* 0x0000001a43a27220 */ /* 0x040fe20000400000 */
[----:B------:R-:W-:Y:S02]  /*17a30*/  F2FP.BF16.PACK_AB R16, R16, R36 ;  /* 0x000000241010723e */ /* 0x000fe400000010ff */
[----:B------:R-:W3:Y:S01]  /*17a40*/  LDL.LU R38, [R1+0x58] ;  /* 0x0000580001267983 */ /* 0x000ee20000300800 */
[C---:B------:R-:W-:Y:S02]  /*17a50*/  FMUL R163, R67.reuse, R27 ;  /* 0x0000001b43a37220 */ /* 0x040fe40000400000 */
[C---:B------:R-:W-:Y:S01]  /*17a60*/  FMUL R138, R67.reuse, R138 ;  /* 0x0000008a438a7220 */ /* 0x040fe20000400000 */
[----:B------:R-:W3:Y:S01]  /*17a70*/  LDL.LU R39, [R1+0x50] ;  /* 0x0000500001277983 */ /* 0x000ee20000300800 */
[C---:B------:R-:W-:Y:S02]  /*17a80*/  FMUL R139, R67.reuse, R139 ;  /* 0x0000008b438b7220 */ /* 0x040fe40000400000 */
[C---:B------:R-:W-:Y:S01]  /*17a90*/  FMUL R142, R67.reuse, R142 ;  /* 0x0000008e438e7220 */ /* 0x040fe20000400000 */
[----:B------:R-:W3:Y:S01]  /*17aa0*/  LDL.LU R37, [R1+0x48] ;  /* 0x0000480001257983 */ /* 0x000ee20000300800 */
[----:B------:R-:W-:-:S02]  /*17ab0*/  FMUL R143, R67, R143 ;  /* 0x0000008f438f7220 */ /* 0x000fc40000400000 */
[C---:B------:R-:W-:Y:S01]  /*17ac0*/  FMUL R146, R67.reuse, R146 ;  /* 0x0000009243927220 */ /* 0x040fe20000400000 */
[----:B------:R-:W3:Y:S01]  /*17ad0*/  LDL.LU R36, [R1+0x40] ;  /* 0x0000400001247983 */ /* 0x000ee20000300800 */
        /* <DEDUP_REMOVED lines=9> */
[----:B------:R-:W3:Y:S04]  /*17b70*/  LDL.LU R15, [R1+0x3c] ;  /* 0x00003c00010f7983 */ /* 0x000ee80000300800 */
[----:B------:R-:W3:Y:S04]  /*17b80*/  LDL.LU R14, [R1+0x38] ;  /* 0x00003800010e7983 */ /* 0x000ee80000300800 */
[----:B------:R-:W3:Y:S04]  /*17b90*/  LDL.LU R27, [R1+0x34] ;  /* 0x00003400011b7983 */ /* 0x000ee80000300800 */
[----:B------:R-:W3:Y:S04]  /*17ba0*/  LDL.LU R26, [R1+0x30] ;  /* 0x00003000011a7983 */ /* 0x000ee80000300800 */
[----:B------:R-:W3:Y:S04]  /*17bb0*/  LDL.LU R25, [R1+0x2c] ;  /* 0x00002c0001197983 */ /* 0x000ee80000300800 */
[----:B------:R-:W3:Y:S04]  /*17bc0*/  LDL.LU R24, [R1+0x28] ;  /* 0x0000280001187983 */ /* 0x000ee80000300800 */
[----:B----4-:R0:W-:Y:S04]  /*17bd0*/  STS.U16 [R2], R44 ;  /* 0x0000002c02007388 */ /* 0x0101e80000000400 */
[----:B0-----:R-:W4:Y:S04]  /*17be0*/  LDL.LU R44, [R1+0x13b8] ;  /* 0x0013b800012c7983 */ /* 0x001f280000300800 */
[----:B--2---:R0:W-:Y:S04]  /*17bf0*/  STS.U16 [R2+0x800], R77 ;  /* 0x0008004d02007388 */ /* 0x0041e80000000400 */
[----:B------:R1:W-:Y:S04]  /*17c00*/  STS.U16 [R2+0x1000], R42 ;  /* 0x0010002a02007388 */ /* 0x0003e80000000400 */
[----:B0-----:R-:W2:Y:S04]  /*17c10*/  LDL.LU R77, [R1+0x13b4] ;  /* 0x0013b400014d7983 */ /* 0x001ea80000300800 */
[----:B-1----:R-:W2:Y:S04]  /*17c20*/  LDL.LU R42, [R1+0x13b0] ;  /* 0x0013b000012a7983 */ /* 0x002ea80000300800 */
[----:B------:R0:W-:Y:S04]  /*17c30*/  STS.U16 [R2+0x1800], R88 ;  /* 0x0018005802007388 */ /* 0x0001e80000000400 */
[----:B------:R-:W-:Y:S04]  /*17c40*/  STS.U16 [R2+0xf000], R78 ;  /* 0x00f0004e02007388 */ /* 0x000fe80000000400 */
[----:B0-----:R-:W4:Y:S04]  /*17c50*/  LDL.LU R88, [R1+0x13ac] ;  /* 0x0013ac0001587983 */ /* 0x001f280000300800 */
        /* <DEDUP_REMOVED lines=9> */
[----:B---3--:R0:W-:Y:S04]  /*17cf0*/  STS.U16 [R2+0x2000], R43 ;  /* 0x0020002b02007388 */ /* 0x0081e80000000400 */
[----:B------:R1:W-:Y:S04]  /*17d00*/  STS.U16 [R2+0x2800], R228 ;  /* 0x002800e402007388 */ /* 0x0003e80000000400 */
[----:B------:R3:W-:Y:S04]  /*17d10*/  STS.U16 [R2+0x3000], R87 ;  /* 0x0030005702007388 */ /* 0x0007e80000000400 */
[----:B0-----:R-:W4:Y:S04]  /*17d20*/  LDL.LU R43, [R1+0x13a8] ;  /* 0x0013a800012b7983 */ /* 0x001f280000300800 */
[----:B-1----:R-:W4:Y:S04]  /*17d30*/  LDL.LU R228, [R1+0x13a4] ;  /* 0x0013a40001e47983 */ /* 0x002f280000300800 */
[----:B---3--:R-:W3:Y:S04]  /*17d40*/  LDL.LU R87, [R1+0x13a0] ;  /* 0x0013a00001577983 */ /* 0x008ee80000300800 */
        /* <DEDUP_REMOVED lines=29> */
[----:B--2---:R0:W-:Y:S04]  /*17f20*/  STS.U16 [R2+0xe800], R42 ;  /* 0x00e8002a02007388 */ /* 0x0041e80000000400 */
[----:B0-----:R-:W2:Y:S04]  /*17f30*/  LDL.LU R42, [R1+0x139c] ;  /* 0x00139c00012a7983 */ /* 0x001ea80000300800 */
[----:B------:R-:W2:Y:S04]  /*17f40*/  LDL.LU R78, [R1+0x1398] ;  /* 0x00139800014e7983 */ /* 0x000ea80000300800 */
        /* <DEDUP_REMOVED lines=38> */
[----:B------:R0:W-:Y:S04]  /*181b0*/  STS.U16 [R2+0x9000], R32 ;  /* 0x0090002002007388 */ /* 0x0001e80000000400 */
        /* <DEDUP_REMOVED lines=17> */
[----:B--2---:R-:W-:Y:S04]  /*182d0*/  STS.U16 [R32+0x200], R252 ;  /* 0x000200fc20007388 */ /* 0x004fe80000000400 */
        /* <DEDUP_REMOVED lines=22> */
[----:B------:R1:W-:Y:S04]  /*18440*/  STS.U16 [R32+0xba00], R80 ;  /* 0x00ba005020007388 */ /* 0x0003e80000000400 */
[----:B------:R2:W-:Y:S04]  /*18450*/  STS.U16 [R32+0xc200], R152 ;  /* 0x00c2009820007388 */ /* 0x0005e80000000400 */
[----:B0-----:R-:W3:Y:S04]  /*18460*/  LDL.LU R153, [R1+0x1354] ;  /* 0x0013540001997983 */ /* 0x001ee80000300800 */
[----:B-1----:R-:W3:Y:S04]  /*18470*/  LDL.LU R80, [R1+0x1350] ;  /* 0x0013500001507983 */ /* 0x002ee80000300800 */
[----:B--2---:R-:W2:Y:S04]  /*18480*/  LDL.LU R152, [R1+0x134c] ;  /* 0x00134c0001987983 */ /* 0x004ea80000300800 */
[----:B------:R0:W-:Y:S04]  /*18490*/  STS.U16 [R32+0xca00], R79 ;  /* 0x00ca004f20007388 */ /* 0x0001e80000000400 */
[----:B------:R1:W-:Y:S04]  /*184a0*/  STS.U16 [R32+0xd200], R223 ;  /* 0x00d200df20007388 */ /* 0x0003e80000000400 */
[----:B------:R4:W-:Y:S04]  /*184b0*/  STS.U16 [R32+0xda00], R78 ;  /* 0x00da004e20007388 */ /* 0x0009e80000000400 */
[----:B0-----:R-:W2:Y:S04]  /*184c0*/  LDL.LU R79, [R1+0x1348] ;  /* 0x00134800014f7983 */ /* 0x001ea80000300800 */
[----:B-1----:R-:W2:Y:S04]  /*184d0*/  LDL.LU R223, [R1+0x1344] ;  /* 0x0013440001df7983 */ /* 0x002ea80000300800 */
[----:B----4-:R-:W4:Y:S04]  /*184e0*/  LDL.LU R78, [R1+0x1340] ;  /* 0x00134000014e7983 */ /* 0x010f280000300800 */
[----:B------:R0:W-:Y:S04]  /*184f0*/  STS.U16 [R32+0xe200], R228 ;  /* 0x00e200e420007388 */ /* 0x0001e80000000400 */
[----:B------:R1:W-:Y:S04]  /*18500*/  STS.U16 [R32+0xea00], R77 ;  /* 0x00ea004d20007388 */ /* 0x0003e80000000400 */
[----:B------:R1:W-:Y:S04]  /*18510*/  STS.U16 [R32+0xf200], R62 ;  /* 0x00f2003e20007388 */ /* 0x0003e80000000400 */
[----:B0-----:R-:W2:Y:S04]  /*18520*/  LDL.LU R228, [R1+0x133c] ;  /* 0x00133c0001e47983 */ /* 0x001ea80000300800 */
[----:B-1----:R-:W2:Y:S04]  /*18530*/  LDL.LU R77, [R1+0x1338] ;  /* 0x00133800014d7983 */ /* 0x002ea80000300800 */
[----:B------:R-:W2:Y:S04]  /*18540*/  LDL.LU R62, [R1+0x1334] ;  /* 0x00133400013e7983 */ /* 0x000ea80000300800 */
        /* <DEDUP_REMOVED lines=24> */
[----:B------:R-:W2:Y:S04]  /*186d0*/  LDL.LU R39, [R1+0x120] ;  /* 0x0001200001277983 */ /* 0x000ea80000300800 */
[----:B------:R-:W3:Y:S04]  /*186e0*/  LDL.LU R37, [R1+0x114] ;  /* 0x0001140001257983 */ /* 0x000ee80000300800 */
[----:B------:R-:W4:Y:S04]  /*186f0*/  LDL.LU R36, [R1+0x108] ;  /* 0x0001080001247983 */ /* 0x000f280000300800 */
[----:B------:R-:W4:Y:S04]  /*18700*/  LDL.LU R15, [R1+0xfc] ;  /* 0x0000fc00010f7983 */ /* 0x000f280000300800 */
[----:B------:R-:W4:Y:S04]  /*18710*/  LDL.LU R14, [R1+0xf0] ;  /* 0x0000f000010e7983 */ /* 0x000f280000300800 */
[----:B------:R-:W4:Y:S04]  /*18720*/  LDL.LU R27, [R1+0xe4] ;  /* 0x0000e400011b7983 */ /* 0x000f280000300800 */
[----:B------:R-:W4:Y:S04]  /*18730*/  LDL.LU R26, [R1+0xd8] ;  /* 0x0000d800011a7983 */ /* 0x000f280000300800 */
[----:B------:R-:W4:Y:S04]  /*18740*/  LDL.LU R25, [R1+0xcc] ;  /* 0x0000cc0001197983 */ /* 0x000f280000300800 */
[----:B------:R-:W4:Y:S04]  /*18750*/  LDL.LU R24, [R1+0xc0] ;  /* 0x0000c00001187983 */ /* 0x000f280000300800 */
[----:B------:R0:W-:Y:S04]  /*18760*/  STS.U16 [R32+0x15a00], R70 ;  /* 0x015a004620007388 */ /* 0x0001e80000000400 */
[----:B------:R1:W-:Y:S04]  /*18770*/  STS.U16 [R32+0x16200], R68 ;  /* 0x0162004420007388 */ /* 0x0003e80000000400 */
[----:B------:R1:W-:Y:S04]  /*18780*/  STS.U16 [R32+0x16a00], R225 ;  /* 0x016a00e120007388 */ /* 0x0003e80000000400 */
[----:B0-----:R-:W4:Y:S04]  /*18790*/  LDL.LU R70, [R1+0x1300] ;  /* 0x0013000001467983 */ /* 0x001f280000300800 */
[----:B-1----:R-:W4:Y:S04]  /*187a0*/  LDL.LU R68, [R1+0x12fc] ;  /* 0x0012fc0001447983 */ /* 0x002f280000300800 */
[----:B------:R-:W4:Y:S04]  /*187b0*/  LDL.LU R225, [R1+0x12f8] ;  /* 0x0012f80001e17983 */ /* 0x000f280000300800 */
[----:B------:R0:W-:Y:S04]  /*187c0*/  STS.U16 [R32+0x17200], R69 ;  /* 0x0172004520007388 */ /* 0x0001e80000000400 */
        /* <DEDUP_REMOVED lines=10> */
[----:B------:R-:W-:-:S03]  /*18870*/  LOP3.LUT R12, R2, 0x40, RZ, 0x3c, !PT ;  /* 0x00000040020c7812 */ /* 0x000fc600078e3cff */
        /* <DEDUP_REMOVED lines=9> */
[----:B---3--:R-:W-:Y:S04]  /*18910*/  STS.U16 [R12+0xc00], R37 ;  /* 0x000c00250c007388 */ /* 0x008fe80000000400 */
[----:B----4-:R-:W-:Y:S04]  /*18920*/  STS.U16 [R12+0x1400], R36 ;  /* 0x001400240c007388 */ /* 0x010fe80000000400 */
        /* <DEDUP_REMOVED lines=10> */
[----:B-1----:R-:W4:Y:S04]  /*189d0*/  LDL.LU R68, [R1+0x12ec] ;  /* 0x0012ec0001447983 */ /* 0x002f280000300800 */
[----:B--2---:R-:W2:Y:S04]  /*189e0*/  LDL.LU R226, [R1+0x12e8] ;  /* 0x0012e80001e27983 */ /* 0x004ea80000300800 */
        /* <DEDUP_REMOVED lines=30> */
[----:B0-----:R-:W3:Y:S04]  /*18bd0*/  LDL.LU R228, [R1+0x12cc] ;  /* 0x0012cc0001e47983 */ /* 0x001ee80000300800 */
[----:B------:R0:W-:Y:S04]  /*18be0*/  STS.U16 [R12+0x12400], R51 ;  /* 0x012400330c007388 */ /* 0x0001e80000000400 */
[----:B-1----:R-:W3:Y:S04]  /*18bf0*/  LDL.LU R223, [R1+0x12c8] ;  /* 0x0012c80001df7983 */ /* 0x002ee80000300800 */
[----:B------:R1:W-:Y:S04]  /*18c00*/  STS.U16 [R12+0x12c00], R52 ;  /* 0x012c00340c007388 */ /* 0x0003e80000000400 */
[----:B------:R-:W3:Y:S04]  /*18c10*/  LDL.LU R152, [R1+0x12c4] ;  /* 0x0012c40001987983 */ /* 0x000ee80000300800 */
        /* <DEDUP_REMOVED lines=18> */
[----:B------:R-:W-:Y:S04]  /*18d40*/  STS.U16 [R12+0x17c00], R250 ;  /* 0x017c00fa0c007388 */ /* 0x000fe80000000400 */
        /* <DEDUP_REMOVED lines=12> */
[----:B0-----:R-:W3:Y:S04]  /*18e10*/  LDL.LU R51, [R1+0x1284] ;  /* 0x0012840001337983 */ /* 0x001ee80000300800 */
[----:B------:R-:W-:Y:S04]  /*18e20*/  STS.U16 [R12+0x1b400], R190 ;  /* 0x01b400be0c007388 */ /* 0x000fe80000000400 */
[----:B-1----:R-:W3:Y:S04]  /*18e30*/  LDL.LU R52, [R1+0x1280] ;  /* 0x0012800001347983 */ /* 0x002ee80000300800 */
[----:B------:R-:W-:Y:S01]  /*18e40*/  STS.U16 [R12+0x1bc00], R186 ;  /* 0x01bc00ba0c007388 */ /* 0x000fe20000000400 */
[----:B------:R-:W-:-:S03]  /*18e50*/  LOP3.LUT R9, R2, 0x60, RZ, 0x3c, !PT ;  /* 0x0000006002097812 */ /* 0x000fc600078e3cff */
        /* <DEDUP_REMOVED lines=17> */
[----:B--2---:R0:W-:Y:S04]  /*18f70*/  STS.U16 [R9+0x600], R62 ;  /* 0x0006003e09007388 */ /* 0x0041e80000000400 */
        /* <DEDUP_REMOVED lines=13> */
[----:B---3--:R3:W-:Y:S04]  /*19050*/  STS.U16 [R9+0x4600], R69 ;  /* 0x0046004509007388 */ /* 0x0087e80000000400 */
[----:B0-----:R-:W2:Y:S04]  /*19060*/  LDL.LU R226, [R1+0x1240] ;  /* 0x0012400001e27983 */ /* 0x001ea80000300800 */
[----:B-1----:R-:W2:Y:S04]  /*19070*/  LDL.LU R68, [R1+0x123c] ;  /* 0x00123c0001447983 */ /* 0x002ea80000300800 */
[----:B---3--:R-:W3:Y:S04]  /*19080*/  LDL.LU R69, [R1+0x1238] ;  /* 0x0012380001457983 */ /* 0x008ee80000300800 */
        /* <DEDUP_REMOVED lines=57> */
[----:B0-----:R-:W4:Y:S04]  /*19420*/  LDL.LU R96, [R1+0x11c8] ;  /* 0x0011c80001607983 */ /* 0x001f280000300800 */
[----:B-1----:R-:W4:Y:S04]  /*19430*/  LDL.LU R97, [R1+0x11c4] ;  /* 0x0011c40001617983 */ /* 0x002f280000300800 */
[----:B------:R-:W4:Y:S04]  /*19440*/  LDL.LU R98, [R1+0x11c0] ;  /* 0x0011c00001627983 */ /* 0x000f280000300800 */
[----:B------:R0:W-:Y:S04]  /*19450*/  STS.U16 [R9+0x13e00], R99 ;  /* 0x013e006309007388 */ /* 0x0001e80000000400 */
[----:B------:R1:W-:Y:S04]  /*19460*/  STS.U16 [R9+0x14600], R0 ;  /* 0x0146000009007388 */ /* 0x0003e80000000400 */
[----:B------:R1:W-:Y:S04]  /*19470*/  STS.U16 [R9+0x14e00], R224 ;  /* 0x014e00e009007388 */ /* 0x0003e80000000400 */
[----:B0-----:R-:W4:Y:S04]  /*19480*/  LDL.LU R99, [R1+0x11bc] ;  /* 0x0011bc0001637983 */ /* 0x001f280000300800 */
[----:B-1----:R-:W4:Y:S04]  /*19490*/  LDL.LU R0, [R1+0x11b8] ;  /* 0x0011b80001007983 */ /* 0x002f280000300800 */
[----:B------:R0:W5:Y:S04]  /*194a0*/  LDL.LU R224, [R1+0x11b4] ;  /* 0x0011b40001e07983 */ /* 0x0001680000300800 */
[----:B------:R1:W-:Y:S04]  /*194b0*/  STS.U16 [R9+0x15600], R221 ;  /* 0x015600dd09007388 */ /* 0x0003e80000000400 */
[----:B------:R0:W-:Y:S04]  /*194c0*/  STS.U16 [R9+0x15e00], R220 ;  /* 0x015e00dc09007388 */ /* 0x0001e80000000400 */
[----:B------:R0:W-:Y:S04]  /*194d0*/  STS.U16 [R9+0x16600], R7 ;  /* 0x0166000709007388 */ /* 0x0001e80000000400 */
[----:B-1----:R1:W5:Y:S04]  /*194e0*/  LDL.LU R221, [R1+0x11b0] ;  /* 0x0011b00001dd7983 */ /* 0x0023680000300800 */
[----:B0-----:R1:W5:Y:S04]  /*194f0*/  LDL.LU R220, [R1+0x11ac] ;  /* 0x0011ac0001dc7983 */ /* 0x0013680000300800 */
[----:B------:R1:W5:Y:S04]  /*19500*/  LDL.LU R7, [R1+0x11a8] ;  /* 0x0011a80001077983 */ /* 0x0003680000300800 */
[----:B------:R0:W-:Y:S04]  /*19510*/  STS.U16 [R9+0x16e00], R6 ;  /* 0x016e000609007388 */ /* 0x0001e80000000400 */
[----:B------:R1:W-:Y:S04]  /*19520*/  STS.U16 [R9+0x17600], R3 ;  /* 0x0176000309007388 */ /* 0x0003e80000000400 */
[----:B0-----:R0:W5:Y:S04]  /*19530*/  LDL.LU R6, [R1+0x11a4] ;  /* 0x0011a40001067983 */ /* 0x0011680000300800 */
[----:B-1----:R0:W5:Y:S04]  /*19540*/  LDL.LU R3, [R1+0x11a0] ;  /* 0x0011a00001037983 */ /* 0x0021680000300800 */
[----:B------:R-:W4:Y:S04]  /*19550*/  LDL R232, [R1+0x9a4] ;  /* 0x0009a40001e87983 */ /* 0x000f280000100800 */
[----:B------:R-:W4:Y:S04]  /*19560*/  LDL R230, [R1+0x9a0] ;  /* 0x0009a00001e67983 */ /* 0x000f280000100800 */
[----:B------:R-:W4:Y:S04]  /*19570*/  LDL R229, [R1+0x99c] ;  /* 0x00099c0001e57983 */ /* 0x000f280000100800 */
[----:B------:R-:W-:Y:S04]  /*19580*/  STS.U16 [R9+0x17e00], R249 ;  /* 0x017e00f909007388 */ /* 0x000fe80000000400 */
[----:B------:R-:W-:Y:S04]  /*19590*/  STS.U16 [R9+0x18600], R245 ;  /* 0x018600f509007388 */ /* 0x000fe80000000400 */
[----:B------:R-:W1:Y:S04]  /*195a0*/  S2R R24, SR_TID.X ;  /* 0x0000000000187919 */ /* 0x000e680000002100 */
        /* <DEDUP_REMOVED lines=14> */
[----:B------:R-:W-:Y:S04]  /*19690*/  STS.U16 [R9+0x1fe00], R217 ;  /* 0x01fe00d909007388 */ /* 0x000fe80000000400 */
[----:B------:R-:W-:Y:S04]  /*196a0*/  STS [R228+0x30000], R16 ;  /* 0x03000010e4007388 */ /* 0x000fe80000000800 */
        /* <DEDUP_REMOVED lines=15> */
[----:B------:R-:W-:Y:S01]  /*197a0*/  BAR.SYNC.DEFER_BLOCKING 0x0 ;  /* 0x0000000000007b1d */ /* 0x000fe20000010000 */
[C---:B-1----:R-:W-:Y:S01]  /*197b0*/  LOP3.LUT R233, R24.reuse, 0x7, RZ, 0xc0, !PT ;  /* 0x0000000718e97812 */ /* 0x042fe200078ec0ff */
[----:B------:R-:W-:-:S03]  /*197c0*/  IMAD.SHL.U32 R236, R24, 0x100, RZ ;  /* 0x0000010018ec7824 */ /* 0x000fc600078e00ff */
[----:B------:R-:W-:-:S04]  /*197d0*/  SHF.L.U32 R233, R233, 0x4, RZ ;  /* 0x00000004e9e97819 */ /* 0x000fc800000006ff */
[----:B------:R-:W-:-:S04]  /*197e0*/  LOP3.LUT R233, R233, 0xf00, R236, 0xf8, !PT ;  /* 0x00000f00e9e97812 */ /* 0x000fc800078ef8ec */
[----:B------:R-:W-:Y:S01]  /*197f0*/  LOP3.LUT R233, R233, 0x10, R24, 0x78, !PT ;  /* 0x00000010e9e97812 */ /* 0x000fe200078e7818 */
[----:B------:R-:W-:Y:S04]  /*19800*/  LDSM.16.M88.4 R128, [R223] ;  /* 0x00000000df80783b */ /* 0x000fe80000000200 */
[----:B------:R-:W-:Y:S04]  /*19810*/  LDSM.16.M88.4 R36, [R223+0x4000] ;  /* 0x00400000df24783b */ /* 0x000fe80000000200 */
[----:B------:R-:W-:Y:S04]  /*19820*/  LDSM.16.M88.4 R32, [R223+0x8000] ;  /* 0x00800000df20783b */ /* 0x000fe80000000200 */
[----:B------:R-:W-:Y:S04]  /*19830*/  LDSM.16.M88.4 R28, [R223+0xc000] ;  /* 0x00c00000df1c783b */ /* 0x000fe80000000200 */
[----:B------:R-:W-:Y:S04]  /*19840*/  LDSM.16.M88.4 R24, [R223+0x10000] ;  /* 0x01000000df18783b */ /* 0x000fe80000000200 */
[----:B------:R-:W-:Y:S04]  /*19850*/  LDSM.16.M88.4 R20, [R223+0x14000] ;  /* 0x01400000df14783b */ /* 0x000fe80000000200 */
[----:B------:R-:W-:Y:S04]  /*19860*/  LDSM.16.M88.4 R16, [R223+0x18000] ;  /* 0x01800000df10783b */ /* 0x000fe80000000200 */
[----:B------:R-:W-:Y:S04]  /*19870*/  LDSM.16.M88.4 R12, [R223+0x1c000] ;  /* 0x01c00000df0c783b */ /* 0x000fe80000000200 */
[----:B------:R-:W1:Y:S04]  /*19880*/  LDSM.16.M88.4 R156, [R233+0x31000] ;  /* 0x03100000e99c783b */ /* 0x000e680000000200 */
[----:B------:R-:W4:Y:S04]  /*19890*/  LDSM.16.M88.4 R168, [R233+0x30000] ;  /* 0x03000000e9a8783b */ /* 0x000f280000000200 */
[----:B------:R-:W4:Y:S04]  /*198a0*/  LDSM.16.M88.4 R8, [R233+0x32000] ;  /* 0x03200000e908783b */ /* 0x000f280000000200 */
[----:B------:R-:W4:Y:S01]  /*198b0*/  LDSM.16.M88.4 R172, [R233+0x33000] ;  /* 0x03300000e9ac783b */ /* 0x000f220000000200 */
[----:B--2---:R-:W-:-:S02]  /*198c0*/  FMUL R208, R226, R68 ;  /* 0x00000044e2d07220 */ /* 0x004fc40000400000 */
[----:B---3--:R-:W-:Y:S02]  /*198d0*/  FMUL R209, R226, R69 ;  /* 0x00000045e2d17220 */ /* 0x008fe40000400000 */
[C---:B------:R-:W-:Y:S02]  /*198e0*/  FMUL R210, R225.reuse, R70 ;  /* 0x00000046e1d27220 */ /* 0x040fe40000400000 */
[----:B0-----:R-:W-:Y:S01]  /*198f0*/  FMUL R211, R225, R71 ;  /* 0x00000047e1d37220 */ /* 0x001fe20000400000 */
[C---:B-1----:R-:W-:Y:S08]  /*19900*/  HMMA.16816.F32.BF16 R160, R156.reuse, R128, R160 ;  /* 0x000000809ca0723c */ /* 0x042ff000000418a0 */
[C---:B------:R-:W-:Y:S08]  /*19910*/  HMMA.16816.F32.BF16 R136, R156.reuse, R36, R136 ;  /* 0x000000249c88723c */ /* 0x040ff00000041888 */
[C---:B------:R-:W-:Y:S08]  /*19920*/  HMMA.16816.F32.BF16 R140, R156.reuse, R32, R140 ;  /* 0x000000209c8c723c */ /* 0x040ff0000004188c */
[C---:B------:R-:W-:Y:S08]  /*19930*/  HMMA.16816.F32.BF16 R144, R156.reuse, R28, R144 ;  /* 0x0000001c9c90723c */ /* 0x040ff00000041890 */
[C---:B------:R-:W-:Y:S08]  /*19940*/  HMMA.16816.F32.BF16 R164, R156.reuse, R24, R164 ;  /* 0x000000189ca4723c */ /* 0x040ff000000418a4 */
[C---:B------:R-:W-:Y:S08]  /*19950*/  HMMA.16816.F32.BF16 R180, R156.reuse, R20, R180 ;  /* 0x000000149cb4723c */ /* 0x040ff000000418b4 */
[C---:B------:R-:W-:Y:S08]  /*19960*/  HMMA.16816.F32.BF16 R212, R156.reuse, R16, R212 ;  /* 0x000000109cd4723c */ /* 0x040ff000000418d4 */
[----:B------:R-:W-:Y:S01]  /*19970*/  HMMA.16816.F32.BF16 R64, R156, R12, R64 ;  /* 0x0000000c9c40723c */ /* 0x000fe20000041840 */
[----:B----4-:R-:W0:Y:S04]  /*19980*/  LDSM.16.M88.4 R68, [R232+0x30000] ;  /* 0x03000000e844783b */ /* 0x010e280000000200 */
[----:B------:R-:W1:Y:S03]  /*19990*/  LDSM.16.M88.4 R156, [R232+0x31000] ;  /* 0x03100000e89c783b */ /* 0x000e660000000200 */
[C---:B------:R-:W-:Y:S01]  /*199a0*/  HMMA.16816.F32.BF16 R100, R168.reuse, R128, R100 ;  /* 0x00000080a864723c */ /* 0x040fe20000041864 */
[----:B------:R-:W2:Y:S04]  /*199b0*/  LDSM.16.M88.4 R216, [R232+0x32000] ;  /* 0x03200000e8d8783b */ /* 0x000ea80000000200 */
[----:B------:R-:W3:Y:S03]  /*199c0*/  LDSM.16.M88.4 R176, [R232+0x33000] ;  /* 0x03300000e8b0783b */ /* 0x000ee60000000200 */
[C---:B------:R-:W-:Y:S08]  /*199d0*/  HMMA.16816.F32.BF16 R104, R168.reuse, R36, R104 ;  /* 0x00000024a868723c */ /* 0x040ff00000041868 */
[C---:B------:R-:W-:Y:S08]  /*199e0*/  HMMA.16816.F32.BF16 R108, R168.reuse, R32, R108 ;  /* 0x00000020a86c723c */ /* 0x040ff0000004186c */
[C---:B------:R-:W-:Y:S08]  /*199f0*/  HMMA.16816.F32.BF16 R112, R168.reuse, R28, R112 ;  /* 0x0000001ca870723c */ /* 0x040ff00000041870 */
[C---:B------:R-:W-:Y:S08]  /*19a00*/  HMMA.16816.F32.BF16 R116, R168.reuse, R24, R116 ;  /* 0x00000018a874723c */ /* 0x040ff00000041874 */
[C---:B------:R-:W-:Y:S08]  /*19a10*/  HMMA.16816.F32.BF16 R120, R168.reuse, R20, R120 ;  /* 0x00000014a878723c */ /* 0x040ff00000041878 */
[C---:B------:R-:W-:Y:S08]  /*19a20*/  HMMA.16816.F32.BF16 R124, R168.reuse, R16, R124 ;  /* 0x00000010a87c723c */ /* 0x040ff0000004187c */
[----:B------:R-:W-:Y:S01]  /*19a30*/  HMMA.16816.F32.BF16 R148, R168, R12, R148 ;  /* 0x0000000ca894723c */ /* 0x000fe20000041894 */
[----:B------:R-:W-:Y:S01]  /*19a40*/  FMUL R152, R5, R152 ;  /* 0x0000009805987220 */ /* 0x000fe20000400000 */
[----:B------:R-:W-:Y:S01]  /*19a50*/  LOP3.LUT R231, R223, 0x40, RZ, 0x3c, !PT ;  /* 0x00000040dfe77812 */ /* 0x000fe200078e3cff */
[----:B------:R-:W-:Y:S01]  /*19a60*/  FMUL R153, R5, R153 ;  /* 0x0000009905997220 */ /* 0x000fe20000400000 */
[----:B------:R-:W-:Y:S01]  /*19a70*/  LDSM.16.M88.4 R168, [R230+0x30000] ;  /* 0x03000000e6a8783b */ /* 0x000fe20000000200 */
[----:B------:R-:W-:-:S02]  /*19a80*/  FMUL R154, R227, R154 ;  /* 0x0000009ae39a7220 */ /* 0x000fc40000400000 */
[----:B------:R-:W-:Y:S02]  /*19a90*/  FMUL R155, R227, R155 ;  /* 0x0000009be39b7220 */ /* 0x000fe40000400000 */
[C---:B------:R-:W-:Y:S02]  /*19aa0*/  FMUL R40, R5.reuse, R40 ;  /* 0x0000002805287220 */ /* 0x040fe40000400000 */
[----:B------:R-:W-:Y:S02]  /*19ab0*/  FMUL R41, R5, R41 ;  /* 0x0000002905297220 */ /* 0x000fe40000400000 */
[C---:B------:R-:W-:Y:S02]  /*19ac0*/  FMUL R42, R227.reuse, R42 ;  /* 0x0000002ae32a7220 */ /* 0x040fe40000400000 */
[----:B------:R-:W-:Y:S02]  /*19ad0*/  FMUL R43, R227, R43 ;  /* 0x0000002be32b7220 */ /* 0x000fe40000400000 */
        /* <DEDUP_REMOVED lines=25> */
[C---:B------:R-:W-:Y:S02]  /*19c70*/  FMUL R205, R226.reuse, R73 ;  /* 0x00000049e2cd7220 */ /* 0x040fe40000400000 */
[C---:B------:R-:W-:Y:S02]  /*19c80*/  FMUL R206, R225.reuse, R74 ;  /* 0x0000004ae1ce7220 */ /* 0x040fe40000400000 */
[C---:B------:R-:W-:Y:S02]  /*19c90*/  FMUL R207, R225.reuse, R75 ;  /* 0x0000004be1cf7220 */ /* 0x040fe40000400000 */
        /* <DEDUP_REMOVED lines=23> */
[----:B------:R-:W-:Y:S01]  /*19e10*/  FMUL R99, R225, R99 ;  /* 0x00000063e1637220 */ /* 0x000fe20000400000 */
[C---:B------:R-:W-:Y:S01]  /*19e20*/  HMMA.16816.F32.BF16 R152, R8.reuse, R128, R152 ;  /* 0x000000800898723c */ /* 0x040fe20000041898 */
[----:B------:R-:W-:Y:S04]  /*19e30*/  LDSM.16.M88.4 R72, [R231+0x4000] ;  /* 0x00400000e748783b */ /* 0x000fe80000000200 */
[----:B------:R-:W-:Y:S03]  /*19e40*/  LDSM.16.M88.4 R76, [R231+0x8000] ;  /* 0x00800000e74c783b */ /* 0x000fe60000000200 */
[C---:B------:R-:W-:Y:S01]  /*19e50*/  HMMA.16816.F32.BF16 R40, R8.reuse, R36, R40 ;  /* 0x000000240828723c */ /* 0x040fe20000041828 */
[----:B------:R-:W-:Y:S04]  /*19e60*/  LDSM.16.M88.4 R80, [R231+0xc000] ;  /* 0x00c00000e750783b */ /* 0x000fe80000000200 */
[----:B------:R-:W-:Y:S03]  /*19e70*/  LDSM.16.M88.4 R84, [R231+0x10000] ;  /* 0x01000000e754783b */ /* 0x000fe60000000200 */
[C---:B------:R-:W-:Y:S01]  /*19e80*/  HMMA.16816.F32.BF16 R44, R8.reuse, R32, R44 ;  /* 0x00000020082c723c */ /* 0x040fe2000004182c */
[----:B------:R-:W-:Y:S04]  /*19e90*/  LDSM.16.M88.4 R88, [R231+0x14000] ;  /* 0x01400000e758783b */ /* 0x000fe80000000200 */
[----:B------:R-:W-:Y:S03]  /*19ea0*/  LDSM.16.M88.4 R92, [R231+0x18000] ;  /* 0x01800000e75c783b */ /* 0x000fe60000000200 */
[C---:B------:R-:W-:Y:S08]  /*19eb0*/  HMMA.16816.F32.BF16 R48, R8.reuse, R28, R48 ;  /* 0x0000001c0830723c */ /* 0x040ff00000041830 */
[C---:B------:R-:W-:Y:S08]  /*19ec0*/  HMMA.16816.F32.BF16 R52, R8.reuse, R24, R52 ;  /* 0x000000180834723c */ /* 0x040ff00000041834 */
[C---:B------:R-:W-:Y:S08]  /*19ed0*/  HMMA.16816.F32.BF16 R56, R8.reuse, R20, R56 ;  /* 0x000000140838723c */ /* 0x040ff00000041838 */
[C---:B------:R-:W-:Y:S08]  /*19ee0*/  HMMA.16816.F32.BF16 R60, R8.reuse, R16, R60 ;  /* 0x00000010083c723c */ /* 0x040ff0000004183c */
[----:B------:R-:W-:Y:S08]  /*19ef0*/  HMMA.16816.F32.BF16 R8, R8, R12, R132 ;  /* 0x0000000c0808723c */ /* 0x000ff00000041884 */
[C---:B------:R-:W-:Y:S08]  /*19f00*/  HMMA.16816.F32.BF16 R208, R172.reuse, R128, R208 ;  /* 0x00000080acd0723c */ /* 0x040ff000000418d0 */
[C---:B------:R-:W-:Y:S08]  /*19f10*/  HMMA.16816.F32.BF16 R204, R172.reuse, R36, R204 ;  /* 0x00000024accc723c */ /* 0x040ff000000418cc */
[C---:B------:R-:W-:Y:S08]  /*19f20*/  HMMA.16816.F32.BF16 R200, R172.reuse, R32, R200 ;  /* 0x00000020acc8723c */ /* 0x040ff000000418c8 */
[C---:B------:R-:W-:Y:S08]  /*19f30*/  HMMA.16816.F32.BF16 R196, R172.reuse, R28, R196 ;  /* 0x0000001cacc4723c */ /* 0x040ff000000418c4 */
[C---:B------:R-:W-:Y:S08]  /*19f40*/  HMMA.16816.F32.BF16 R192, R172.reuse, R24, R192 ;  /* 0x00000018acc0723c */ /* 0x040ff000000418c0 */
[C---:B------:R-:W-:Y:S08]  /*19f50*/  HMMA.16816.F32.BF16 R188, R172.reuse, R20, R188 ;  /* 0x00000014acbc723c */ /* 0x040ff000000418bc */
[C---:B------:R-:W-:Y:S08]  /*19f60*/  HMMA.16816.F32.BF16 R184, R172.reuse, R16, R184 ;  /* 0x00000010acb8723c */ /* 0x040ff000000418b8 */
[----:B------:R-:W-:Y:S01]  /*19f70*/  HMMA.16816.F32.BF16 R172, R172, R12, R96 ;  /* 0x0000000cacac723c */ /* 0x000fe20000041860 */
[----:B------:R-:W-:Y:S07]  /*19f80*/  LDSM.16.M88.4 R96, [R231+0x1c000] ;  /* 0x01c00000e760783b */ /* 0x000fee0000000200 */
[C---:B0-----:R-:W-:Y:S08]  /*19f90*/  HMMA.16816.F32.BF16 R100, R68.reuse, R130, R100 ;  /* 0x000000824464723c */ /* 0x041ff00000041864 */
[C---:B------:R-:W-:Y:S08]  /*19fa0*/  HMMA.16816.F32.BF16 R104, R68.reuse, R38, R104 ;  /* 0x000000264468723c */ /* 0x040ff00000041868 */
[C---:B------:R-:W-:Y:S08]  /*19fb0*/  HMMA.16816.F32.BF16 R108, R68.reuse, R34, R108 ;  /* 0x00000022446c723c */ /* 0x040ff0000004186c */
[C---:B------:R-:W-:Y:S08]  /*19fc0*/  HMMA.16816.F32.BF16 R112, R68.reuse, R30, R112 ;  /* 0x0000001e4470723c */ /* 0x040ff00000041870 */
[C---:B------:R-:W-:Y:S08]  /*19fd0*/  HMMA.16816.F32.BF16 R116, R68.reuse, R26, R116 ;  /* 0x0000001a4474723c */ /* 0x040ff00000041874 */
[C---:B------:R-:W-:Y:S08]  /*19fe0*/  HMMA.16816.F32.BF16 R120, R68.reuse, R22, R120 ;  /* 0x000000164478723c */ /* 0x040ff00000041878 */
[C---:B------:R-:W-:Y:S08]  /*19ff0*/  HMMA.16816.F32.BF16 R124, R68.reuse, R18, R124 ;  /* 0x00000012447c723c */ /* 0x040ff0000004187c */
[----:B------:R-:W-:Y:S01]  /*1a000*/  HMMA.16816.F32.BF16 R148, R68, R14, R148 ;  /* 0x0000000e4494723c */ /* 0x000fe20000041894 */
[----:B------:R-:W-:Y:S07]  /*1a010*/  LDSM.16.M88.4 R68, [R231] ;  /* 0x00000000e744783b */ /* 0x000fee0000000200 */
[C---:B-1----:R-:W-:Y:S01]  /*1a020*/  HMMA.16816.F32.BF16 R132, R156.reuse, R130, R160 ;  /* 0x000000829c84723c */ /* 0x042fe200000418a0 */
[----:B------:R-:W0:Y:S07]  /*1a030*/  LDSM.16.M88.4 R160, [R230+0x31000] ;  /* 0x03100000e6a0783b */ /* 0x000e2e0000000200 */
[C---:B------:R-:W-:Y:S08]  /*1a040*/  HMMA.16816.F32.BF16 R136, R156.reuse, R38, R136 ;  /* 0x000000269c88723c */ /* 0x040ff00000041888 */
[C---:B------:R-:W-:Y:S08]  /*1a050*/  HMMA.16816.F32.BF16 R140, R156.reuse, R34, R140 ;  /* 0x000000229c8c723c */ /* 0x040ff0000004188c */
[C---:B------:R-:W-:Y:S08]  /*1a060*/  HMMA.16816.F32.BF16 R144, R156.reuse, R30, R144 ;  /* 0x0000001e9c90723c */ /* 0x040ff00000041890 */
[C---:B------:R-:W-:Y:S08]  /*1a070*/  HMMA.16816.F32.BF16 R164, R156.reuse, R26, R164 ;  /* 0x0000001a9ca4723c */ /* 0x040ff000000418a4 */
[C---:B------:R-:W-:Y:S08]  /*1a080*/  HMMA.16816.F32.BF16 R180, R156.reuse, R22, R180 ;  /* 0x000000169cb4723c */ /* 0x040ff000000418b4 */
[C---:B------:R-:W-:Y:S08]  /*1a090*/  HMMA.16816.F32.BF16 R212, R156.reuse, R18, R212 ;  /* 0x000000129cd4723c */ /* 0x040ff000000418d4 */
[----:B------:R-:W-:Y:S01]  /*1a0a0*/  HMMA.16816.F32.BF16 R64, R156, R14, R64 ;  /* 0x0000000e9c40723c */ /* 0x000fe20000041840 */
[----:B------:R-:W1:Y:S07]  /*1a0b0*/  LDSM.16.M88.4 R156, [R230+0x32000] ;  /* 0x03200000e69c783b */ /* 0x000e6e0000000200 */
[C---:B--2---:R-:W-:Y:S08]  /*1a0c0*/  HMMA.16816.F32.BF16 R152, R216.reuse, R130, R152 ;  /* 0x00000082d898723c */ /* 0x044ff00000041898 */
        /* <DEDUP_REMOVED lines=8> */
[C---:B---3--:R-:W-:Y:S01]  /*1a150*/  HMMA.16816.F32.BF16 R128, R176.reuse, R130, R208 ;  /* 0x00000082b080723c */ /* 0x048fe200000418d0 */
[----:B------:R-:W-:Y:S07]  /*1a160*/  LDSM.16.M88.4 R208, [R231+0x4080] ;  /* 0x00408000e7d0783b */ /* 0x000fee0000000200 */
[C---:B------:R-:W-:Y:S01]  /*1a170*/  HMMA.16816.F32.BF16 R36, R176.reuse, R38, R204 ;  /* 0x00000026b024723c */ /* 0x040fe200000418cc */
        /* <DEDUP_REMOVED lines=11> */
[----:B------:R-:W-:Y:S01]  /*1a230*/  HMMA.16816.F32.BF16 R12, R176, R14, R172 ;  /* 0x0000000eb00c723c */ /* 0x000fe200000418ac */
[----:B------:R-:W2:Y:S04]  /*1a240*/  LDSM.16.M88.4 R176, [R230+0x33000] ;  /* 0x03300000e6b0783b */ /* 0x000ea80000000200 */
[----:B------:R-:W-:Y:S03]  /*1a250*/  LDSM.16.M88.4 R172, [R229+0x30000] ;  /* 0x03000000e5ac783b */ /* 0x000fe60000000200 */
        /* <DEDUP_REMOVED lines=8> */
[----:B------:R-:W0:Y:S07]  /*1a2e0*/  LDSM.16.M88.4 R64, [R229+0x32000] ;  /* 0x03200000e540783b */ /* 0x000e2e0000000200 */
        /* <DEDUP_REMOVED lines=8> */
[----:B------:R-:W3:Y:S07]  /*1a370*/  LDSM.16.M88.4 R168, [R229+0x31000] ;  /* 0x03100000e5a8783b */ /* 0x000eee0000000200 */
        /* <DEDUP_REMOVED lines=31> */
[----:B------:R-:W-:Y:S08]  /*1a570*/  HMMA.16816.F32.BF16 R148, R172, R98, R148 ;  /* 0x00000062ac94723c */ /* 0x000ff00000041894 */
[C---:B---3--:R-:W-:Y:S08]  /*1a580*/  HMMA.16816.F32.BF16 R136, R168.reuse, R74, R136 ;  /* 0x0000004aa888723c */ /* 0x048ff00000041888 */
[C---:B------:R-:W-:Y:S08]  /*1a590*/  HMMA.16816.F32.BF16 R140, R168.reuse, R78, R140 ;  /* 0x0000004ea88c723c */ /* 0x040ff0000004188c */
[C---:B------:R-:W-:Y:S08]  /*1a5a0*/  HMMA.16816.F32.BF16 R144, R168.reuse, R82, R144 ;  /* 0x00000052a890723c */ /* 0x040ff00000041890 */
[C---:B------:R-:W-:Y:S08]  /*1a5b0*/  HMMA.16816.F32.BF16 R164, R168.reuse, R86, R164 ;  /* 0x00000056a8a4723c */ /* 0x040ff000000418a4 */
[C---:B------:R-:W-:Y:S08]  /*1a5c0*/  HMMA.16816.F32.BF16 R180, R168.reuse, R90, R180 ;  /* 0x0000005aa8b4723c */ /* 0x040ff000000418b4 */
[C---:B------:R-:W-:Y:S08]  /*1a5d0*/  HMMA.16816.F32.BF16 R212, R168.reuse, R94, R212 ;  /* 0x0000005ea8d4723c */ /* 0x040ff000000418d4 */
[-C--:B------:R-:W-:Y:S08]  /*1a5e0*/  HMMA.16816.F32.BF16 R160, R168, R98.reuse, R160 ;  /* 0x00000062a8a0723c */ /* 0x080ff000000418a0 */
[----:B------:R-:W-:Y:S01]  /*1a5f0*/  HMMA.16816.F32.BF16 R64, R64, R98, R156 ;  /* 0x000000624040723c */ /* 0x000fe2000004189c */
[----:B------:R-:W-:Y:S07]  /*1a600*/  LDSM.16.M88.4 R156, [R233+0x30080] ;  /* 0x03008000e99c783b */ /* 0x000fee0000000200 */
[-C--:B------:R-:W-:Y:S01]  /*1a610*/  HMMA.16816.F32.BF16 R100, R172, R70.reuse, R100 ;  /* 0x00000046ac64723c */ /* 0x080fe20000041864 */
[----:B------:R-:W-:Y:S07]  /*1a620*/  LDSM.16.M88.4 R172, [R233+0x32080] ;  /* 0x03208000e9ac783b */ /* 0x000fee0000000200 */
[----:B------:R-:W-:Y:S01]  /*1a630*/  HMMA.16816.F32.BF16 R132, R168, R70, R132 ;  /* 0x00000046a884723c */ /* 0x000fe20000041884 */
[----:B------:R-:W-:Y:S07]  /*1a640*/  LDSM.16.M88.4 R168, [R233+0x33080] ;  /* 0x03308000e9a8783b */ /* 0x000fee0000000200 */
[C---:B-1----:R-:W-:Y:S01]  /*1a650*/  HMMA.16816.F32.BF16 R72, R8.reuse, R74, R36 ;  /* 0x0000004a0848723c */ /* 0x042fe20000041824 */
[----:B------:R-:W0:Y:S07]  /*1a660*/  LDSM.16.M88.4 R36, [R223+0x80] ;  /* 0x00008000df24783b */ /* 0x000e2e0000000200 */
[C---:B------:R-:W-:Y:S01]  /*1a670*/  HMMA.16816.F32.BF16 R76, R8.reuse, R78, R32 ;  /* 0x0000004e084c723c */ /* 0x040fe20000041820 */
[----:B------:R-:W1:Y:S07]  /*1a680*/  LDSM.16.M88.4 R32, [R223+0x4080] ;  /* 0x00408000df20783b */ /* 0x000e6e0000000200 */
[C---:B------:R-:W-:Y:S01]  /*1a690*/  HMMA.16816.F32.BF16 R80, R8.reuse, R82, R28 ;  /* 0x000000520850723c */ /* 0x040fe2000004181c */
[----:B------:R-:W2:Y:S07]  /*1a6a0*/  LDSM.16.M88.4 R28, [R223+0x8080] ;  /* 0x00808000df1c783b */ /* 0x000eae0000000200 */
[C---:B------:R-:W-:Y:S01]  /*1a6b0*/  HMMA.16816.F32.BF16 R84, R8.reuse, R86, R24 ;  /* 0x000000560854723c */ /* 0x040fe20000041818 */
[----:B------:R-:W3:Y:S07]  /*1a6c0*/  LDSM.16.M88.4 R24, [R223+0xc080] ;  /* 0x00c08000df18783b */ /* 0x000eee0000000200 */
[C---:B------:R-:W-:Y:S01]  /*1a6d0*/  HMMA.16816.F32.BF16 R88, R8.reuse, R90, R20 ;  /* 0x0000005a0858723c */ /* 0x040fe20000041814 */
[----:B------:R-:W4:Y:S07]  /*1a6e0*/  LDSM.16.M88.4 R20, [R223+0x10080] ;  /* 0x01008000df14783b */ /* 0x000f2e0000000200 */
[C---:B------:R-:W-:Y:S01]  /*1a6f0*/  HMMA.16816.F32.BF16 R92, R8.reuse, R94, R16 ;  /* 0x0000005e085c723c */ /* 0x040fe20000041810 */
[----:B------:R-:W3:Y:S07]  /*1a700*/  LDSM.16.M88.4 R16, [R223+0x14080] ;  /* 0x01408000df10783b */ /* 0x000eee0000000200 */
[C---:B------:R-:W-:Y:S01]  /*1a710*/  HMMA.16816.F32.BF16 R96, R8.reuse, R98, R12 ;  /* 0x000000620860723c */ /* 0x040fe2000004180c */
[----:B------:R-:W4:Y:S07]  /*1a720*/  LDSM.16.M88.4 R12, [R223+0x18080] ;  /* 0x01808000df0c783b */ /* 0x000f2e0000000200 */
[----:B------:R-:W-:Y:S01]  /*1a730*/  HMMA.16816.F32.BF16 R68, R8, R70, R128 ;  /* 0x000000460844723c */ /* 0x000fe20000041880 */
[----:B------:R-:W4:Y:S04]  /*1a740*/  LDSM.16.M88.4 R8, [R223+0x1c080] ;  /* 0x01c08000df08783b */ /* 0x000f280000000200 */
[----:B------:R-:W4:Y:S03]  /*1a750*/  LDSM.16.M88.4 R128, [R232+0x30080] ;  /* 0x03008000e880783b */ /* 0x000f260000000200 */
[C---:B0-----:R-:W-:Y:S08]  /*1a760*/  HMMA.16816.F32.BF16 R100, R156.reuse, R36, R100 ;  /* 0x000000249c64723c */ /* 0x041ff00000041864 */
[C---:B-1----:R-:W-:Y:S08]  /*1a770*/  HMMA.16816.F32.BF16 R104, R156.reuse, R32, R104 ;  /* 0x000000209c68723c */ /* 0x042ff00000041868 */
[C---:B--2---:R-:W-:Y:S08]  /*1a780*/  HMMA.16816.F32.BF16 R108, R156.reuse, R28, R108 ;  /* 0x0000001c9c6c723c */ /* 0x044ff0000004186c */
[C---:B---3--:R-:W-:Y:S08]  /*1a790*/  HMMA.16816.F32.BF16 R112, R156.reuse, R24, R112 ;  /* 0x000000189c70723c */ /* 0x048ff00000041870 */
[C---:B----4-:R-:W-:Y:S08]  /*1a7a0*/  HMMA.16816.F32.BF16 R116, R156.reuse, R20, R116 ;  /* 0x000000149c74723c */ /* 0x050ff00000041874 */
        /* <DEDUP_REMOVED lines=20> */
[----:B------:R-:W-:Y:S01]  /*1a8f0*/  HMMA.16816.F32.BF16 R128, R128, R10, R148 ;  /* 0x0000000a8080723c */ /* 0x000fe20000041894 */
[----:B------:R-:W2:Y:S07]  /*1a900*/  LDSM.16.M88.4 R148, [R232+0x32080] ;  /* 0x03208000e894783b */ /* 0x000eae0000000200 */
[-C--:B------:R-:W-:Y:S08]  /*1a910*/  HMMA.16816.F32.BF16 R44, R172, R28.reuse, R44 ;  /* 0x0000001cac2c723c */ /* 0x080ff0000004182c */
[----:B------:R-:W-:Y:S08]  /*1a920*/  HMMA.16816.F32.BF16 R76, R168, R28, R76 ;  /* 0x0000001ca84c723c */ /* 0x000ff0000004184c */
[-C--:B0-----:R-:W-:Y:S11]  /*1a930*/  HMMA.16816.F32.BF16 R140, R156, R30.reuse, R140 ;  /* 0x0000001e9c8c723c */ /* 0x081ff6000004188c */
[----:B------:R-:W-:Y:S05]  /*1a940*/  @!UPT UIADD3 URZ, URZ, URZ, URZ ;  /* 0x0000003f3f3ff290 */ /* 0x000fea000fffe03f */
[-C--:B-1----:R-:W-:Y:S08]  /*1a950*/  HMMA.16816.F32.BF16 R76, R176, R30.reuse, R76 ;  /* 0x0000001eb04c723c */ /* 0x082ff0000004184c */
[----:B--2---:R-:W-:Y:S01]  /*1a960*/  HMMA.16816.F32.BF16 R44, R148, R30, R44 ;  /* 0x0000001e942c723c */ /* 0x004fe2000004182c */
[----:B------:R-:W2:Y:S04]  /*1a970*/  LDL.LU R30, [R1+0x134] ;  /* 0x00013400011e7983 */ /* 0x000ea80000300800 */
[----:B------:R-:W3:Y:S03]  /*1a980*/  LDL.LU R28, [R1+0x130] ;  /* 0x00013000011c7983 */ /* 0x000ee60000300800 */
[C---:B------:R-:W-:Y:S01]  /*1a990*/  HMMA.16816.F32.BF16 R152, R172.reuse, R36, R152 ;  /* 0x00000024ac98723c */ /* 0x040fe20000041898 */
[----:B------:R-:W4:Y:S07]  /*1a9a0*/  LDL.LU R29, [R1+0x12c] ;  /* 0x00012c00011d7983 */ /* 0x000f2e0000300800 */
[C---:B------:R-:W-:Y:S08]  /*1a9b0*/  HMMA.16816.F32.BF16 R40, R172.reuse, R32, R40 ;  /* 0x00000020ac28723c */ /* 0x040ff00000041828 */
[C---:B------:R-:W-:Y:S08]  /*1a9c0*/  HMMA.16816.F32.BF16 R48, R172.reuse, R24, R48 ;  /* 0x00000018ac30723c */ /* 0x040ff00000041830 */
[C---:B------:R-:W-:Y:S08]  /*1a9d0*/  HMMA.16816.F32.BF16 R52, R172.reuse, R20, R52 ;  /* 0x00000014ac34723c */ /* 0x040ff00000041834 */
[C---:B------:R-:W-:Y:S08]  /*1a9e0*/  HMMA.16816.F32.BF16 R56, R172.reuse, R16, R56 ;  /* 0x00000010ac38723c */ /* 0x040ff00000041838 */
[C---:B------:R-:W-:Y:S08]  /*1a9f0*/  HMMA.16816.F32.BF16 R60, R172.reuse, R12, R60 ;  /* 0x0000000cac3c723c */ /* 0x040ff0000004183c */
[----:B------:R-:W-:Y:S01]  /*1aa00*/  HMMA.16816.F32.BF16 R64, R172, R8, R64 ;  /* 0x00000008ac40723c */ /* 0x000fe20000041840 */
[----:B------:R-:W-:Y:S01]  /*1aa10*/  MOV R5, 0x80 ;  /* 0x0000008000057802 */ /* 0x000fe20000000f00 */
[----:B------:R-:W-:Y:S06]  /*1aa20*/  LDSM.16.M88.4 R172, [R230+0x30080] ;  /* 0x03008000e6ac783b */ /* 0x000fec0000000200 */
        /* <DEDUP_REMOVED lines=16> */
[C---:B------:R-:W-:Y:S08]  /*1ab30*/  HMMA.16816.F32.BF16 R152, R148.reuse, R38, R152 ;  /* 0x000000269498723c */ /* 0x040ff00000041898 */
[C---:B------:R-:W-:Y:S08]  /*1ab40*/  HMMA.16816.F32.BF16 R40, R148.reuse, R34, R40 ;  /* 0x000000229428723c */ /* 0x040ff00000041828 */
[C---:B------:R-:W-:Y:S08]  /*1ab50*/  HMMA.16816.F32.BF16 R48, R148.reuse, R26, R48 ;  /* 0x0000001a9430723c */ /* 0x040ff00000041830 */
[C---:B------:R-:W-:Y:S08]  /*1ab60*/  HMMA.16816.F32.BF16 R52, R148.reuse, R22, R52 ;  /* 0x000000169434723c */ /* 0x040ff00000041834 */
[C---:B------:R-:W-:Y:S08]  /*1ab70*/  HMMA.16816.F32.BF16 R56, R148.reuse, R18, R56 ;  /* 0x000000129438723c */ /* 0x040ff00000041838 */
[C---:B------:R-:W-:Y:S08]  /*1ab80*/  HMMA.16816.F32.BF16 R60, R148.reuse, R14, R60 ;  /* 0x0000000e943c723c */ /* 0x040ff0000004183c */
[----:B------:R-:W-:Y:S08]  /*1ab90*/  HMMA.16816.F32.BF16 R64, R148, R10, R64 ;  /* 0x0000000a9440723c */ /* 0x000ff00000041840 */
[C---:B------:R-:W-:Y:S01]  /*1aba0*/  HMMA.16816.F32.BF16 R80, R176.reuse, R26, R80 ;  /* 0x0000001ab050723c */ /* 0x040fe20000041850 */
[----:B------:R-:W0:Y:S07]  /*1abb0*/  LDSM.16.M88.4 R24, [R230+0x33080] ;  /* 0x03308000e618783b */ /* 0x000e2e0000000200 */
[C---:B------:R-:W-:Y:S01]  /*1abc0*/  HMMA.16816.F32.BF16 R92, R176.reuse, R14, R92 ;  /* 0x0000000eb05c723c */ /* 0x040fe2000004185c */
[----:B------:R-:W0:Y:S07]  /*1abd0*/  LDSM.16.M88.4 R12, [R229+0x31080] ;  /* 0x03108000e50c783b */ /* 0x000e2e0000000200 */
[C---:B------:R-:W-:Y:S01]  /*1abe0*/  HMMA.16816.F32.BF16 R88, R176.reuse, R18, R88 ;  /* 0x00000012b058723c */ /* 0x040fe20000041858 */
[----:B------:R-:W1:Y:S07]  /*1abf0*/  LDSM.16.M88.4 R16, [R229+0x32080] ;  /* 0x03208000e510783b */ /* 0x000e6e0000000200 */
[C---:B------:R-:W-:Y:S08]  /*1ac00*/  HMMA.16816.F32.BF16 R68, R176.reuse, R38, R68 ;  /* 0x00000026b044723c */ /* 0x040ff00000041844 */
[C---:B------:R-:W-:Y:S08]  /*1ac10*/  HMMA.16816.F32.BF16 R72, R176.reuse, R34, R72 ;  /* 0x00000022b048723c */ /* 0x040ff00000041848 */
[C---:B------:R-:W-:Y:S01]  /*1ac20*/  HMMA.16816.F32.BF16 R84, R176.reuse, R22, R84 ;  /* 0x00000016b054723c */ /* 0x040fe20000041854 */
[C---:B------:R-:W-:Y:S01]  /*1ac30*/  IMAD R0, R5.reuse, c[0x0][0x1a4], R0 ;  /* 0x0000690005007a24 */ /* 0x040fe200078e0200 */
[----:B------:R-:W-:Y:S06]  /*1ac40*/  LDSM.16.M88.4 R20, [R229+0x33080] ;  /* 0x03308000e514783b */ /* 0x000fec0000000200 */
[----:B------:R-:W-:Y:S01]  /*1ac50*/  HMMA.16816.F32.BF16 R96, R176, R10, R96 ;  /* 0x0000000ab060723c */ /* 0x000fe20000041860 */
[----:B------:R-:W-:Y:S01]  /*1ac60*/  IMAD R4, R5, c[0x0][0x1b4], R4 ;  /* 0x00006d0005047a24 */ /* 0x000fe200078e0204 */
[----:B------:R-:W2:Y:S06]  /*1ac70*/  LDSM.16.M88.4 R8, [R229+0x30080] ;  /* 0x03008000e508783b */ /* 0x000eac0000000200 */
[-C--:B0-----:R-:W-:Y:S08]  /*1ac80*/  HMMA.16816.F32.BF16 R132, R216, R168.reuse, R132 ;  /* 0x000000a8d884723c */ /* 0x081ff00000041884 */
        /* <DEDUP_REMOVED lines=8> */
[----:B---3--:R-:W-:-:S02]  /*1ad10*/  FFMA R28, R226, R28, R239 ;  /* 0x0000001ce21c7223 */ /* 0x008fc400000000ef */
[----:B--2---:R-:W-:-:S03]  /*1ad20*/  FFMA R30, R227, R30, R222 ;  /* 0x0000001ee31e7223 */ /* 0x004fc600000000de */
[----:B------:R-:W-:Y:S02]  /*1ad30*/  STL [R1+0x130], R28 ;  /* 0x0001301c01007387 */ /* 0x000fe40000100800 */
[C---:B------:R-:W-:Y:S02]  /*1ad40*/  HMMA.16816.F32.BF16 R68, R24.reuse, R168, R68 ;  /* 0x000000a81844723c */ /* 0x040fe40000041844 */
[----:B------:R-:W-:Y:S04]  /*1ad50*/  STL [R1+0x134], R30 ;  /* 0x0001341e01007387 */ /* 0x000fe80000100800 */
[----:B------:R-:W2:Y:S02]  /*1ad60*/  LDL R5, [R1+0x18] ;  /* 0x0000180001057983 */ /* 0x000ea40000100800 */
[C---:B------:R-:W-:Y:S08]  /*1ad70*/  HMMA.16816.F32.BF16 R72, R24.reuse, R208, R72 ;  /* 0x000000d01848723c */ /* 0x040ff00000041848 */
[C---:B------:R-:W-:Y:S08]  /*1ad80*/  HMMA.16816.F32.BF16 R76, R24.reuse, R204, R76 ;  /* 0x000000cc184c723c */ /* 0x040ff0000004184c */
[C---:B------:R-:W-:Y:S08]  /*1ad90*/  HMMA.16816.F32.BF16 R80, R24.reuse, R200, R80 ;  /* 0x000000c81850723c */ /* 0x040ff00000041850 */
[C---:B------:R-:W-:Y:S08]  /*1ada0*/  HMMA.16816.F32.BF16 R84, R24.reuse, R196, R84 ;  /* 0x000000c41854723c */ /* 0x040ff00000041854 */
[C---:B------:R-:W-:Y:S08]  /*1adb0*/  HMMA.16816.F32.BF16 R88, R24.reuse, R192, R88 ;  /* 0x000000c01858723c */ /* 0x040ff00000041858 */
[C---:B------:R-:W-:Y:S08]  /*1adc0*/  HMMA.16816.F32.BF16 R92, R24.reuse, R188, R92 ;  /* 0x000000bc185c723c */ /* 0x040ff0000004185c */
[----:B------:R-:W-:Y:S08]  /*1add0*/  HMMA.16816.F32.BF16 R96, R24, R184, R96 ;  /* 0x000000b81860723c */ /* 0x000ff00000041860 */
[-C--:B------:R-:W-:Y:S08]  /*1ade0*/  HMMA.16816.F32.BF16 R24, R12, R170.reuse, R132 ;  /* 0x000000aa0c18723c */ /* 0x080ff00000041884 */
        /* <DEDUP_REMOVED lines=8> */
[----:B------:R-:W3:Y:S01]  /*1ae70*/  LDL R16, [R1+0x1c] ;  /* 0x00001c0001107983 */ /* 0x000ee20000100800 */
[----:B----4-:R-:W-:-:S05]  /*1ae80*/  FFMA R29, R225, R29, R235 ;  /* 0x0000001de11d7223 */ /* 0x010fca00000000eb */
[----:B------:R-:W-:Y:S04]  /*1ae90*/  STL [R1+0x12c], R29 ;  /* 0x00012c1d01007387 */ /* 0x000fe80000100800 */
[----:B---3--:R0:W-:Y:S04]  /*1aea0*/  STL [R1+0x90], R16 ;  /* 0x0000901001007387 */ /* 0x0081e80000100800 */
[----:B0-----:R-:W3:Y:S04]  /*1aeb0*/  LDL R16, [R1+0x14] ;  /* 0x0000140001107983 */ /* 0x001ee80000100800 */
[----:B--2---:R0:W-:Y:S04]  /*1aec0*/  STL [R1+0x8c], R5 ;  /* 0x00008c0501007387 */ /* 0x0041e80000100800 */
[----:B0-----:R-:W2:Y:S04]  /*1aed0*/  LDL R5, [R1+0x10] ;  /* 0x0000100001057983 */ /* 0x001ea80000100800 */
[----:B---3--:R0:W-:Y:S04]  /*1aee0*/  STL [R1+0x94], R16 ;  /* 0x0000941001007387 */ /* 0x0081e80000100800 */
[----:B0-----:R-:W3:Y:S04]  /*1aef0*/  LDL R16, [R1+0xc] ;  /* 0x00000c0001107983 */ /* 0x001ee80000100800 */
[----:B--2---:R0:W-:Y:S04]  /*1af00*/  STL [R1+0x98], R5 ;  /* 0x0000980501007387 */ /* 0x0041e80000100800 */
[----:B0-----:R-:W2:Y:S04]  /*1af10*/  LDL R5, [R1+0x8] ;  /* 0x0000080001057983 */ /* 0x001ea80000100800 */
[----:B------:R-:W0:Y:S04]  /*1af20*/  S2R R28, SR_CTAID.X ;  /* 0x00000000001c7919 */ /* 0x000e280000002500 */
[----:B---3--:R1:W-:Y:S04]  /*1af30*/  STL [R1+0x9c], R16 ;  /* 0x00009c1001007387 */ /* 0x0083e80000100800 */
[----:B-1----:R-:W3:Y:S04]  /*1af40*/  LDL R16, [R1+0x4] ;  /* 0x0000040001107983 */ /* 0x002ee80000100800 */
[----:B--2---:R1:W-:Y:S04]  /*1af50*/  STL [R1+0xa0], R5 ;  /* 0x0000a00501007387 */ /* 0x0043e80000100800 */
[----:B-1----:R-:W2:Y:S01]  /*1af60*/  LDL R5, [R1] ;  /* 0x0000000001057983 */ /* 0x002ea20000100800 */
[C---:B------:R-:W-:Y:S03]  /*1af70*/  HMMA.16816.F32.BF16 R100, R172.reuse, R168, R100 ;  /* 0x000000a8ac64723c */ /* 0x040fe60000041864 */
[----:B------:R-:W1:Y:S05]  /*1af80*/  S2R R222, SR_TID.X ;  /* 0x0000000000de7919 */ /* 0x000e6a0000002100 */
[----:B------:R-:W-:Y:S01]  /*1af90*/  HMMA.16816.F32.BF16 R104, R172, R208, R104 ;  /* 0x000000d0ac68723c */ /* 0x000fe20000041868 */
[----:B0-----:R-:W-:-:S07]  /*1afa0*/  SHF.L.U32 R28, R28, 0x6, RZ ;  /* 0x000000061c1c7819 */ /* 0x001fce00000006ff */
[----:B------:R-:W-:Y:S01]  /*1afb0*/  HMMA.16816.F32.BF16 R108, R172, R204, R108 ;  /* 0x000000ccac6c723c */ /* 0x000fe2000004186c */
[----:B------:R-:W-:-:S07]  /*1afc0*/  UIADD3 UR4, UR4, 0x80, URZ ;  /* 0x0000008004047890 */ /* 0x000fce000fffe03f */
        /* <DEDUP_REMOVED lines=9> */
[----:B------:R-:W-:Y:S08]  /*1b060*/  HMMA.16816.F32.BF16 R212, R216, R188, R212 ;  /* 0x000000bcd8d4723c */ /* 0x000ff000000418d4 */
[-C--:B------:R-:W-:Y:S08]  /*1b070*/  HMMA.16816.F32.BF16 R128, R172, R184.reuse, R128 ;  /* 0x000000b8ac80723c */ /* 0x080ff00000041880 */
[----:B------:R-:W-:Y:S01]  /*1b080*/  HMMA.16816.F32.BF16 R160, R216, R184, R160 ;  /* 0x000000b8d8a0723c */ /* 0x000fe200000418a0 */
[----:B------:R-:W-:-:S04]  /*1b090*/  IADD3 R28, R28, 0x40, RZ ;  /* 0x000000401c1c7810 */ /* 0x000fc80007ffe0ff */
[----:B------:R-:W-:Y:S02]  /*1b0a0*/  ISETP.LE.AND P2, PT, R28, UR4, PT ;  /* 0x000000041c007c0c */ /* 0x000fe4000bf43270 */
[----:B-1----:R-:W-:Y:S01]  /*1b0b0*/  LOP3.LUT R222, R222, 0xff, RZ, 0xc0, !PT ;  /* 0x000000ffdede7812 */ /* 0x002fe200078ec0ff */
[----:B------:R-:W-:Y:S04]  /*1b0c0*/  HMMA.16816.F32.BF16 R100, R8, R170, R100 ;  /* 0x000000aa0864723c */ /* 0x000fe80000041864 */
[----:B------:R-:W-:-:S04]  /*1b0d0*/  IMAD.SHL.U32 R222, R222, 0x2, RZ ;  /* 0x00000002dede7824 */ /* 0x000fc800078e00ff */
        /* <DEDUP_REMOVED lines=13> */
[----:B------:R-:W-:Y:S08]  /*1b1b0*/  HMMA.16816.F32.BF16 R12, R12, R186, R160 ;  /* 0x000000ba0c0c723c */ /* 0x000ff000000418a0 */
[C---:B------:R-:W-:Y:S08]  /*1b1c0*/  HMMA.16816.F32.BF16 R68, R20.reuse, R170, R68 ;  /* 0x000000aa1444723c */ /* 0x040ff00000041844 */
[C---:B------:R-:W-:Y:S08]  /*1b1d0*/  HMMA.16816.F32.BF16 R72, R20.reuse, R210, R72 ;  /* 0x000000d21448723c */ /* 0x040ff00000041848 */
[C---:B------:R-:W-:Y:S08]  /*1b1e0*/  HMMA.16816.F32.BF16 R76, R20.reuse, R206, R76 ;  /* 0x000000ce144c723c */ /* 0x040ff0000004184c */
[C---:B------:R-:W-:Y:S01]  /*1b1f0*/  HMMA.16816.F32.BF16 R80, R20.reuse, R202, R80 ;  /* 0x000000ca1450723c */ /* 0x040fe20000041850 */
[----:B---3--:R0:W-:Y:S04]  /*1b200*/  STL [R1+0xa4], R16 ;  /* 0x0000a41001007387 */ /* 0x0081e80000100800 */
[----:B--2---:R0:W-:Y:S03]  /*1b210*/  STL [R1+0xa8], R5 ;  /* 0x0000a80501007387 */ /* 0x0041e60000100800 */
[C---:B------:R-:W-:Y:S08]  /*1b220*/  HMMA.16816.F32.BF16 R84, R20.reuse, R198, R84 ;  /* 0x000000c61454723c */ /* 0x040ff00000041854 */
[C---:B------:R-:W-:Y:S08]  /*1b230*/  HMMA.16816.F32.BF16 R88, R20.reuse, R194, R88 ;  /* 0x000000c21458723c */ /* 0x040ff00000041858 */
[C---:B------:R-:W-:Y:S08]  /*1b240*/  HMMA.16816.F32.BF16 R92, R20.reuse, R190, R92 ;  /* 0x000000be145c723c */ /* 0x040ff0000004185c */
[----:B------:R-:W-:Y:S01]  /*1b250*/  HMMA.16816.F32.BF16 R96, R20, R186, R96 ;  /* 0x000000ba1460723c */ /* 0x000fe20000041860 */
[----:B0-----:R-:W-:Y:S01]  /*1b260*/  @P2 CALL.REL.NOINC `(.L_x_0) ;  /* 0x0000001000002944 */ /* 0x001fe20003c00000 */
[----:B------:R-:W-:Y:S06]  /*1b270*/  BRA `(.L_x_19) ;  /* 0xfffef32000007947 */ /* 0x000fec000383ffff */
.L_x_0:
[----:B------:R-:W2:Y:S04]  /*1b280*/  LDL.LU R16, [R1+0x134] ;  /* 0x0001340001107983 */ /* 0x000ea80000300800 */
[----:B------:R-:W3:Y:S04]  /*1b290*/  LDL.LU R5, [R1+0x130] ;  /* 0x0001300001057983 */ /* 0x000ee80000300800 */
[----:B------:R-:W4:Y:S01]  /*1b2a0*/  LDL.LU R17, [R1+0x12c] ;  /* 0x00012c0001117983 */ /* 0x000f220000300800 */
[----:B------:R-:W-:Y:S01]  /*1b2b0*/  MOV R4, R8 ;  /* 0x0000000800047202 */ /* 0x000fe20000000f00 */
[----:B------:R-:W-:Y:S01]  /*1b2c0*/  IMAD.MOV.U32 R35, RZ, RZ, R54 ;  /* 0x000000ffff237224 */ /* 0x000fe200078e0036 */
[----:B------:R-:W-:Y:S01]  /*1b2d0*/  MOV R156, R69 ;  /* 0x00000045009c7202 */ /* 0x000fe20000000f00 */
[----:B------:R-:W4:Y:S01]  /*1b2e0*/  LDL.LU R34, [R1+0x148] ;  /* 0x0001480001227983 */ /* 0x000f220000300800 */
[----:B------:R-:W-:Y:S01]  /*1b2f0*/  IMAD.MOV.U32 R150, RZ, RZ, R63 ;  /* 0x000000ffff967224 */ /* 0x000fe200078e003f */
[----:B------:R-:W-:Y:S01]  /*1b300*/  MOV R69, R91 ;  /* 0x0000005b00457202 */ /* 0x000fe20000000f00 */
[----:B------:R-:W-:Y:S01]  /*1b310*/  IMAD.MOV.U32 R158, RZ, RZ, R72 ;  /* 0x000000ffff9e7224 */ /* 0x000fe200078e0048 */
[----:B------:R-:W4:Y:S01]  /*1b320*/  LDL.LU R128, [R1+0x144] ;  /* 0x0001440001807983 */ /* 0x000f220000300800 */
[----:B-----5:R-:W-:Y:S01]  /*1b330*/  MOV R6, R44 ;  /* 0x0000002c00067202 */ /* 0x020fe20000000f00 */
[----:B------:R-:W-:Y:S01]  /*1b340*/  IMAD.MOV.U32 R161, RZ, RZ, R77 ;  /* 0x000000ffffa17224 */ /* 0x000fe200078e004d */
[----:B------:R-:W-:Y:S01]  /*1b350*/  MOV R22, R52 ;  /* 0x0000003400167202 */ /* 0x000fe20000000f00 */
[----:B------:R-:W4:Y:S01]  /*1b360*/  LDL.LU R130, [R1+0x140] ;  /* 0x0001400001827983 */ /* 0x000f220000300800 */
[----:B------:R-:W-:Y:S01]  /*1b370*/  MOV R159, R73 ;  /* 0x00000049009f7202 */ /* 0x000fe20000000f00 */
        /* <DEDUP_REMOVED lines=10> */
[----:B------:R-:W0:Y:S01]  /*1b420*/  S2R R240, SR_CTAID.X ;  /* 0x0000000000f07919 */ /* 0x000e220000002500 */
[----:B------:R-:W-:Y:S01]  /*1b430*/  MOV R129, R55 ;  /* 0x0000003700817202 */ /* 0x000fe20000000f00 */
[----:B------:R-:W-:Y:S01]  /*1b440*/  IMAD.MOV.U32 R32, RZ, RZ, R60 ;  /* 0x000000ffff207224 */ /* 0x000fe200078e003c */
[----:B------:R-:W-:Y:S01]  /*1b450*/  MOV R131, R58 ;  /* 0x0000003a00837202 */ /* 0x000fe20000000f00 */
[----:B------:R-:W1:Y:S01]  /*1b460*/  S2R R169, SR_TID.X ;  /* 0x0000000000a97919 */ /* 0x000e620000002100 */
[----:B------:R-:W-:-:S02]  /*1b470*/  MOV R148, R59 ;  /* 0x0000003b00947202 */ /* 0x000fc40000000f00 */
[----:B------:R-:W-:Y:S01]  /*1b480*/  MOV R149, R62 ;  /* 0x0000003e00957202 */ /* 0x000fe20000000f00 */
[----:B------:R-:W1:Y:S01]  /*1b490*/  S2R R242, SR_CTAID.Y ;  /* 0x0000000000f27919 */ /* 0x000e620000002600 */
[----:B------:R-:W-:Y:S02]  /*1b4a0*/  MOV R33, R61 ;  /* 0x0000003d00217202 */ /* 0x000fe40000000f00 */
[----:B------:R-:W-:Y:S01]  /*1b4b0*/  MOV R23, R53 ;  /* 0x0000003500177202 */ /* 0x000fe20000000f00 */
[----:B------:R-:W1:Y:S01]  /*1b4c0*/  S2R R18, SR_TID.X ;  /* 0x0000000000127919 */ /* 0x000e620000002100 */
[----:B------:R-:W-:-:S03]  /*1b4d0*/  MOV R30, R56 ;  /* 0x00000038001e7202 */ /* 0x000fc60000000f00 */
[----:B------:R-:W2:Y:S04]  /*1b4e0*/  S2R R66, SR_TID.X ;  /* 0x0000000000427919 */ /* 0x000ea80000002100 */
[----:B------:R-:W4:Y:S01]  /*1b4f0*/  LDL.LU R252, [R1+0x1c] ;  /* 0x00001c0001fc7983 */ /* 0x000f220000300800 */
[----:B0-----:R-:W-:-:S03]  /*1b500*/  SHF.L.U32 R240, R240, 0x6, RZ ;  /* 0x00000006f0f07819 */ /* 0x001fc600000006ff */
[----:B------:R-:W4:Y:S01]  /*1b510*/  LDL.LU R251, [R1+0x18] ;  /* 0x0000180001fb7983 */ /* 0x000f220000300800 */
[----:B-1----:R-:W-:-:S03]  /*1b520*/  LOP3.LUT R240, R240, 0x3f, R169, 0xf8, !PT ;  /* 0x0000003ff0f07812 */ /* 0x002fc600078ef8a9 */
[----:B------:R-:W4:Y:S01]  /*1b530*/  LDL.LU R250, [R1+0x14] ;  /* 0x0000140001fa7983 */ /* 0x000f220000300800 */
[----:B------:R-:W-:Y:S01]  /*1b540*/  IMAD R2, R242, c[0x0][0x1c0], RZ ;  /* 0x00007000f2027a24 */ /* 0x000fe200078e02ff */
[C---:B------:R-:W-:Y:S01]  /*1b550*/  LOP3.LUT R244, R169.reuse, 0x1c, RZ, 0xc0, !PT ;  /* 0x0000001ca9f47812 */ /* 0x040fe200078ec0ff */
[----:B------:R-:W-:Y:S01]  /*1b560*/  IMAD R8, R240, c[0x0][0x1c4], RZ ;  /* 0x00007100f0087a24 */ /* 0x000fe200078e02ff */
[----:B------:R-:W-:Y:S01]  /*1b570*/  LOP3.LUT R232, R169, 0x18, RZ, 0xc0, !PT ;  /* 0x00000018a9e87812 */ /* 0x000fe200078ec0ff */
[----:B------:R-:W-:Y:S01]  /*1b580*/  IMAD.SHL.U32 R0, R2, 0x2, RZ ;  /* 0x0000000202007824 */ /* 0x000fe200078e00ff */
[----:B------:R-:W-:Y:S01]  /*1b590*/  LOP3.LUT R20, R18, 0xe0, RZ, 0xc0, !PT ;  /* 0x000000e012147812 */ /* 0x000fe200078ec0ff */
[----:B------:R-:W-:Y:S01]  /*1b5a0*/  IMAD.HI R2, R2, 0x2, RZ ;  /* 0x0000000202027827 */ /* 0x000fe200078e02ff */
[----:B------:R-:W-:Y:S01]  /*1b5b0*/  LOP3.LUT R19, R18, 0x3, RZ, 0xc0, !PT ;  /* 0x0000000312137812 */ /* 0x000fe200078ec0ff */
[----:B------:R-:W4:Y:S01]  /*1b5c0*/  LDL.LU R249, [R1+0x10] ;  /* 0x0000100001f97983 */ /* 0x000f220000300800 */
[----:B------:R-:W-:-:S02]  /*1b5d0*/  SHF.L.U32 R20, R20, 0x6, RZ ;  /* 0x0000000614147819 */ /* 0x000fc400000006ff */
[----:B------:R-:W-:Y:S01]  /*1b5e0*/  SHF.L.U32 R54, R244, 0x2, RZ ;  /* 0x00000002f4367819 */ /* 0x000fe200000006ff */
[----:B------:R-:W4:Y:S01]  /*1b5f0*/  LDL.LU R248, [R1+0xc] ;  /* 0x00000c0001f87983 */ /* 0x000f220000300800 */
[----:B------:R-:W-:Y:S01]  /*1b600*/  LOP3.LUT R18, R18, 0xff, RZ, 0xc0, !PT ;  /* 0x000000ff12127812 */ /* 0x000fe200078ec0ff */
[----:B------:R-:W-:Y:S01]  /*1b610*/  IMAD R3, R19, 0x20, R20 ;  /* 0x0000002013037824 */ /* 0x000fe200078e0214 */
[----:B------:R-:W-:Y:S01]  /*1b620*/  MOV R19, R46 ;  /* 0x0000002e00137202 */ /* 0x000fe20000000f00 */
[----:B------:R-:W4:Y:S01]  /*1b630*/  LDL.LU R247, [R1+0x8] ;  /* 0x0000080001f77983 */ /* 0x000f220000300800 */
[----:B------:R-:W-:Y:S01]  /*1b640*/  ISETP.GE.U32.AND P0, PT, R18, 0x40, PT ;  /* 0x000000401200780c */ /* 0x000fe20003f06070 */
[----:B------:R-:W-:Y:S01]  /*1b650*/  IMAD.MOV.U32 R18, RZ, RZ, R48 ;  /* 0x000000ffff127224 */ /* 0x000fe200078e0030 */
[----:B------:R-:W-:Y:S01]  /*1b660*/  MOV R20, R49 ;  /* 0x0000003100147202 */ /* 0x000fe20000000f00 */
[----:B------:R-:W4:Y:S04]  /*1b670*/  LDL.LU R246, [R1+0x4] ;  /* 0x0000040001f67983 */ /* 0x000f280000300800 */
[----:B------:R-:W4:Y:S04]  /*1b680*/  LDL.LU R245, [R1] ;  /* 0x0000000001f57983 */ /* 0x000f280000300800 */
[----:B------:R-:W-:Y:S01]  /*1b690*/  BAR.SYNC.DEFER_BLOCKING 0x0 ;  /* 0x0000000000007b1d */ /* 0x000fe20000010000 */
[----:B--2---:R-:W-:-:S02]  /*1b6a0*/  MOV R38, R16 ;  /* 0x0000001000267202 */ /* 0x004fc40000000f00 */
[----:B------:R-:W-:Y:S02]  /*1b6b0*/  MOV R16, R9 ;  /* 0x0000000900107202 */ /* 0x000fe40000000f00 */
[C---:B------:R-:W-:Y:S01]  /*1b6c0*/  SHF.L.U32 R9, R8.reuse, 0x1, RZ ;  /* 0x0000000108097819 */ /* 0x040fe200000006ff */
[----:B------:R-:W-:Y:S02]  /*1b6d0*/  IMAD.MOV.U32 R65, RZ, RZ, R38 ;  /* 0x000000ffff417224 */ /* 0x000fe400078e0026 */
[----:B---3--:R-:W-:Y:S01]  /*1b6e0*/  IMAD.MOV.U32 R36, RZ, RZ, R5 ;  /* 0x000000ffff247224 */ /* 0x008fe200078e0005 */
[----:B------:R-:W-:Y:S01]  /*1b6f0*/  IADD3 R0, P1, P2, R9, c[0x0][0x178], R0 ;  /* 0x00005e0009007a10 */ /* 0x000fe20007a3e000 */
[----:B------:R-:W-:Y:S01]  /*1b700*/  IMAD.HI R9, R8, 0x2, RZ ;  /* 0x0000000208097827 */ /* 0x000fe200078e02ff */
[----:B----4-:R-:W-:Y:S02]  /*1b710*/  MOV R64, R17 ;  /* 0x0000001100407202 */ /* 0x010fe40000000f00 */
[----:B------:R-:W-:Y:S01]  /*1b720*/  MOV R91, R65 ;  /* 0x00000041005b7202 */ /* 0x000fe20000000f00 */
[----:B------:R-:W-:Y:S01]  /*1b730*/  FMUL R37, R34, 8388608 ;  /* 0x4b00000022257820 */ /* 0x000fe20000400000 */
[----:B------:R-:W-:Y:S01]  /*1b740*/  IADD3.X R2, R9, c[0x0][0x17c], R2, P1, P2 ;  /* 0x00005f0009027a10 */ /* 0x000fe20000fe4402 */
[----:B------:R-:W-:Y:S01]  /*1b750*/  IMAD.MOV.U32 R65, RZ, RZ, R99 ;  /* 0x000000ffff417224 */ /* 0x000fe200078e0063 */
[----:B------:R-:W-:Y:S01]  /*1b760*/  MOV R63, R64 ;  /* 0x00000040003f7202 */ /* 0x000fe20000000f00 */
[----:B------:R-:W-:Y:S01]  /*1b770*/  IMAD.MOV.U32 R5, RZ, RZ, R42 ;  /* 0x000000ffff057224 */ /* 0x000fe200078e002a */
[----:B------:R-:W-:Y:S01]  /*1b780*/  FSETP.GEU.AND P6, PT, R128, 1.175494350822287508e-38, PT ;  /* 0x008000008000780b */ /* 0x000fe20003fce000 */
[C---:B------:R-:W-:Y:S01]  /*1b790*/  FMUL R39, R130.reuse, 8388608 ;  /* 0x4b00000082277820 */ /* 0x040fe20000400000 */
[----:B------:R-:W-:-:S02]  /*1b7a0*/  FSETP.GEU.AND P1, PT, R130, 1.175494350822287508e-38, PT ;  /* 0x008000008200780b */ /* 0x000fc40003f2e000 */
[----:B------:R-:W-:Y:S02]  /*1b7b0*/  LOP3.LUT R99, R3, R54, RZ, 0x3c, !PT ;  /* 0x0000003603637212 */ /* 0x000fe400078e3cff */
[----:B------:R-:W-:Y:S02]  /*1b7c0*/  FSEL R39, R39, R130, !P1 ;  /* 0x0000008227277208 */ /* 0x000fe40004800000 */
[----:B------:R-:W-:Y:S01]  /*1b7d0*/  FSEL R54, RZ, -23, P1 ;  /* 0xc1b80000ff367808 */ /* 0x000fe20000800000 */
[C---:B------:R-:W-:Y:S01]  /*1b7e0*/  FMUL R44, R163.reuse, 8388608 ;  /* 0x4b000000a32c7820 */ /* 0x040fe20000400000 */
[----:B------:R-:W-:Y:S01]  /*1b7f0*/  FSETP.GEU.AND P3, PT, R163, 1.175494350822287508e-38, PT ;  /* 0x00800000a300780b */ /* 0x000fe20003f6e000 */
[----:B------:R-:W-:Y:S01]  /*1b800*/  FMUL R8, R157, 8388608 ;  /* 0x4b0000009d087820 */ /* 0x000fe20000400000 */
[----:B------:R-:W-:Y:S01]  /*1b810*/  FSETP.GT.AND P1, PT, |R63|, 8.50705917302346158658e+37, PT ;  /* 0x7e8000003f00780b */ /* 0x000fe20003f24200 */
[----:B------:R-:W-:Y:S01]  /*1b820*/  FMUL R9, R128, 8388608 ;  /* 0x4b00000080097820 */ /* 0x000fe20000400000 */
[----:B------:R-:W-:-:S02]  /*1b830*/  FSETP.GEU.AND P2, PT, R157, 1.175494350822287508e-38, PT ;  /* 0x008000009d00780b */ /* 0x000fc40003f4e000 */
[----:B------:R-:W-:Y:S02]  /*1b840*/  FSEL R44, R44, R163, !P3 ;  /* 0x000000a32c2c7208 */ /* 0x000fe40005800000 */
[----:B------:R-:W-:Y:S02]  /*1b850*/  FSEL R234, RZ, -23, P3 ;  /* 0xc1b80000ffea7808 */ /* 0x000fe40001800000 */
[C---:B------:R-:W-:Y:S02]  /*1b860*/  FSETP.GEU.AND P3, PT, |R63|.reuse, 1.175494350822287508e-38, PT ;  /* 0x008000003f00780b */ /* 0x040fe40003f6e200 */
[----:B------:R-:W-:Y:S02]  /*1b870*/  MOV R17, R43 ;  /* 0x0000002b00117202 */ /* 0x000fe40000000f00 */
[----:B------:R-:W-:Y:S01]  /*1b880*/  FSEL R43, R8, R157, !P2 ;  /* 0x0000009d082b7208 */ /* 0x000fe20005000000 */
[----:B------:R-:W-:Y:S01]  /*1b890*/  FMUL R8, R63, 8388608 ;  /* 0x4b0000003f087820 */ /* 0x000fe20000400000 */
[----:B------:R-:W-:-:S02]  /*1b8a0*/  FSEL R38, R9, R128, !P6 ;  /* 0x0000008009267208 */ /* 0x000fc40007000000 */
[----:B------:R-:W-:Y:S02]  /*1b8b0*/  FSEL R52, RZ, -23, P6 ;  /* 0xc1b80000ff347808 */ /* 0x000fe40003000000 */
[----:B------:R-:W-:Y:S02]  /*1b8c0*/  FSETP.GEU.AND P6, PT, R63, 1.175494350822287508e-38, PT ;  /* 0x008000003f00780b */ /* 0x000fe40003fce000 */
[----:B------:R-:W-:Y:S01]  /*1b8d0*/  MOV R73, R36 ;  /* 0x0000002400497202 */ /* 0x000fe20000000f00 */
[----:B------:R-:W-:Y:S01]  /*1b8e0*/  @P1 FMUL R65, R65, 0.25 ;  /* 0x3e80000041411820 */ /* 0x000fe20000400000 */
[----:B------:R-:W-:Y:S01]  /*1b8f0*/  FSEL R8, R8, R63, !P6 ;  /* 0x0000003f08087208 */ /* 0x000fe20007000000 */
[----:B------:R-:W-:Y:S01]  /*1b900*/  @P1 FMUL R98, R98, 0.25 ;  /* 0x3e80000062621820 */ /* 0x000fe20000400000 */
[----:B------:R-:W-:Y:S01]  /*1b910*/  FSEL R233, RZ, -23, P2 ;  /* 0xc1b80000ffe97808 */ /* 0x000fe20001000000 */
[----:B------:R-:W-:Y:S01]  /*1b920*/  @P1 FMUL R95, R95, 0.25 ;  /* 0x3e8000005f5f1820 */ /* 0x000fe20000400000 */
[----:B------:R-:W-:Y:S01]  /*1b930*/  FSETP.GT.AND P2, PT, |R73|, 8.50705917302346158658e+37, PT ;  /* 0x7e8000004900780b */ /* 0x000fe20003f44200 */
[----:B------:R-:W-:-:S02]  /*1b940*/  @P1 FMUL R94, R94, 0.25 ;  /* 0x3e8000005e5e1820 */ /* 0x000fc40000400000 */
[----:B------:R-:W-:Y:S02]  /*1b950*/  @P1 FMUL R69, R69, 0.25 ;  /* 0x3e80000045451820 */ /* 0x000fe40000400000 */
[----:B------:R-:W-:Y:S02]  /*1b960*/  @P1 FMUL R90, R90, 0.25 ;  /* 0x3e8000005a5a1820 */ /* 0x000fe40000400000 */
[----:B------:R-:W-:Y:S02]  /*1b970*/  @P1 FMUL R87, R87, 0.25 ;  /* 0x3e80000057571820 */ /* 0x000fe40000400000 */
[----:B------:R-:W-:Y:S02]  /*1b980*/  @P1 FMUL R86, R86, 0.25 ;  /* 0x3e80000056561820 */ /* 0x000fe40000400000 */
[----:B------:R-:W-:Y:S02]  /*1b990*/  @P1 FMUL R83, R83, 0.25 ;  /* 0x3e80000053531820 */ /* 0x000fe40000400000 */
[----:B------:R-:W-:-:S02]  /*1b9a0*/  @P1 FMUL R82, R82, 0.25 ;  /* 0x3e80000052521820 */ /* 0x000fc40000400000 */
[----:B------:R-:W-:Y:S02]  /*1b9b0*/  @P1 FMUL R79, R79, 0.25 ;  /* 0x3e8000004f4f1820 */ /* 0x000fe40000400000 */
[----:B------:R-:W-:Y:S02]  /*1b9c0*/  @P1 FMUL R63, R63, 0.25 ;  /* 0x3e8000003f3f1820 */ /* 0x000fe40000400000 */
[----:B------:R-:W-:Y:S02]  /*1b9d0*/  @P1 FMUL R78, R78, 0.25 ;  /* 0x3e8000004e4e1820 */ /* 0x000fe40000400000 */
[----:B------:R-:W-:Y:S02]  /*1b9e0*/  @P1 FMUL R75, R75, 0.25 ;  /* 0x3e8000004b4b1820 */ /* 0x000fe40000400000 */
[----:B------:R-:W-:Y:S02]  /*1b9f0*/  @P1 FMUL R74, R74, 0.25 ;  /* 0x3e8000004a4a1820 */ /* 0x000fe40000400000 */
[----:B------:R-:W-:-:S02]  /*1ba00*/  @P1 FMUL R71, R71, 0.25 ;  /* 0x3e80000047471820 */ /* 0x000fc40000400000 */
[----:B------:R-:W-:Y:S01]  /*1ba10*/  @P1 FMUL R70, R70, 0.25 ;  /* 0x3e80000046461820 */ /* 0x000fe20000400000 */
[----:B------:R-:W-:Y:S01]  /*1ba20*/  FSETP.GEU.AND P5, PT, R34, 1.175494350822287508e-38, PT ;  /* 0x008000002200780b */ /* 0x000fe20003fae000 */
[----:B------:R-:W-:Y:S02]  /*1ba30*/  @!P3 FMUL R63, R63, 16777216 ;  /* 0x4b8000003f3fb820 */ /* 0x000fe40000400000 */
[----:B------:R-:W-:Y:S02]  /*1ba40*/  @!P3 FMUL R65, R65, 16777216 ;  /* 0x4b8000004141b820 */ /* 0x000fe40000400000 */
[----:B------:R-:W-:Y:S02]  /*1ba50*/  @!P3 FMUL R98, R98, 16777216 ;  /* 0x4b8000006262b820 */ /* 0x000fe40000400000 */
[----:B------:R-:W-:Y:S02]  /*1ba60*/  @!P3 FMUL R95, R95, 16777216 ;  /* 0x4b8000005f5fb820 */ /* 0x000fe40000400000 */
[----:B------:R-:W-:-:S02]  /*1ba70*/  @!P3 FMUL R94, R94, 16777216 ;  /* 0x4b8000005e5eb820 */ /* 0x000fc40000400000 */
[----:B------:R-:W-:Y:S02]  /*1ba80*/  @!P3 FMUL R69, R69, 16777216 ;  /* 0x4b8000004545b820 */ /* 0x000fe40000400000 */
        /* <DEDUP_REMOVED lines=10> */
[----:B------:R-:W-:Y:S01]  /*1bb30*/  @!P3 FMUL R70, R70, 16777216 ;  /* 0x4b8000004646b820 */ /* 0x000fe20000400000 */
[C---:B------:R-:W-:Y:S01]  /*1bb40*/  FSETP.GEU.AND P3, PT, |R73|.reuse, 1.175494350822287508e-38, PT ;  /* 0x008000004900780b */ /* 0x040fe20003f6e200 */
[----:B------:R-:W-:Y:S01]  /*1bb50*/  FMUL R36, R73, 8388608 ;  /* 0x4b00000049247820 */ /* 0x000fe20000400000 */
[----:B------:R-:W-:-:S02]  /*1bb60*/  FSEL R37, R37, R34, !P5 ;  /* 0x0000002225257208 */ /* 0x000fc40006800000 */
[----:B------:R-:W-:Y:S02]  /*1bb70*/  FSEL R50, RZ, -23, P5 ;  /* 0xc1b80000ff327808 */ /* 0x000fe40002800000 */
[----:B------:R-:W-:Y:S01]  /*1bb80*/  FSETP.GEU.AND P5, PT, R73, 1.175494350822287508e-38, PT ;  /* 0x008000004900780b */ /* 0x000fe20003fae000 */
[----:B------:R-:W-:Y:S01]  /*1bb90*/  @P2 FMUL R97, R97, 0.25 ;  /* 0x3e80000061612820 */ /* 0x000fe20000400000 */
[----:B------:R-:W-:Y:S01]  /*1bba0*/  FSETP.GT.AND P1, PT, |R91|, 8.50705917302346158658e+37, PT ;  /* 0x7e8000005b00780b */ /* 0x000fe20003f24200 */
[----:B------:R-:W-:Y:S01]  /*1bbb0*/  @P2 FMUL R96, R96, 0.25 ;  /* 0x3e80000060602820 */ /* 0x000fe20000400000 */
[----:B------:R-:W-:Y:S01]  /*1bbc0*/  FSEL R36, R36, R73, !P5 ;  /* 0x0000004924247208 */ /* 0x000fe20006800000 */
        /* <DEDUP_REMOVED lines=14> */
[----:B------:R-:W-:Y:S01]  /*1bcb0*/  @P2 FMUL R151, R151, 0.25 ;  /* 0x3e80000097972820 */ /* 0x000fe20000400000 */
[----:B------:R-:W-:Y:S01]  /*1bcc0*/  IADD3 R45, R36, -0x3f3504f3, RZ ;  /* 0xc0cafb0d242d7810 */ /* 0x000fe20007ffe0ff */
        /* <DEDUP_REMOVED lines=16> */
[----:B------:R-:W-:Y:S01]  /*1bdd0*/  @!P3 FMUL R151, R151, 16777216 ;  /* 0x4b8000009797b820 */ /* 0x000fe20000400000 */
[C---:B------:R-:W-:Y:S01]  /*1bde0*/  FSETP.GEU.AND P3, PT, |R91|.reuse, 1.175494350822287508e-38, PT ;  /* 0x008000005b00780b */ /* 0x040fe20003f6e200 */
[----:B------:R-:W-:Y:S01]  /*1bdf0*/  FMUL R42, R91, 8388608 ;  /* 0x4b0000005b2a7820 */ /* 0x000fe20000400000 */
[----:B------:R-:W-:Y:S02]  /*1be00*/  LOP3.LUT R45, R45, 0xff800000, RZ, 0xc0, !PT ;  /* 0xff8000002d2d7812 */ /* 0x000fe400078ec0ff */
[----:B------:R-:W-:Y:S01]  /*1be10*/  FSETP.GEU.AND P4, PT, R91, 1.175494350822287508e-38, PT ;  /* 0x008000005b00780b */ /* 0x000fe20003f8e000 */
[----:B------:R-:W-:Y:S01]  /*1be20*/  MUFU.RCP R72, R63 ;  /* 0x0000003f00487308 */ /* 0x000fe20000001000 */
[----:B------:R-:W-:-:S02]  /*1be30*/  @P1 FMUL R135, R135, 0.25 ;  /* 0x3e80000087871820 */ /* 0x000fc40000400000 */
[----:B------:R-:W-:Y:S01]  /*1be40*/  FSEL R42, R42, R91, !P4 ;  /* 0x0000005b2a2a7208 */ /* 0x000fe20006000000 */
[----:B------:R-:W-:-:S04]  /*1be50*/  @P1 FMUL R134, R134, 0.25 ;  /* 0x3e80000086861820 */ /* 0x000fc80000400000 */
[----:B------:R-:W0:Y:S01]  /*1be60*/  I2F R61, R45 ;  /* 0x0000002d003d7306 */ /* 0x000e220000201400 */
[----:B------:R-:W-:Y:S01]  /*1be70*/  @P1 FMUL R150, R150, 0.25 ;  /* 0x3e80000096961820 */ /* 0x000fe20000400000 */
[----:B------:R-:W-:Y:S01]  /*1be80*/  FSETP.GT.AND P2, PT, |R163|, 8.50705917302346158658e+37, PT ;  /* 0x7e800000a300780b */ /* 0x000fe20003f44200 */
        /* <DEDUP_REMOVED lines=13> */
[----:B------:R-:W-:Y:S01]  /*1bf60*/  @P1 FMUL R154, R154, 0.25 ;  /* 0x3e8000009a9a1820 */ /* 0x000fe20000400000 */
[----:B------:R-:W-:Y:S01]  /*1bf70*/  IADD3 R47, R44, -0x3f3504f3, RZ ;  /* 0xc0cafb0d2c2f7810 */ /* 0x000fe20007ffe0ff */
        /* <DEDUP_REMOVED lines=16> */
[----:B------:R-:W-:Y:S01]  /*1c080*/  @!P3 FMUL R154, R154, 16777216 ;  /* 0x4b8000009a9ab820 */ /* 0x000fe20000400000 */
[----:B------:R-:W-:Y:S02]  /*1c090*/  FSETP.GEU.AND P3, PT, |R163|, 1.175494350822287508e-38, PT ;  /* 0x00800000a300780b */ /* 0x000fe40003f6e200 */
[----:B------:R-:W-:Y:S02]  /*1c0a0*/  FSEL R238, RZ, -23, P5 ;  /* 0xc1b80000ffee7808 */ /* 0x000fe40002800000 */
[----:B------:R-:W-:Y:S01]  /*1c0b0*/  LOP3.LUT R47, R47, 0xff800000, RZ, 0xc0, !PT ;  /* 0xff8000002f2f7812 */ /* 0x000fe200078ec0ff */
[----:B------:R-:W-:Y:S02]  /*1c0c0*/  @P2 FMUL R133, R133, 0.25 ;  /* 0x3e80000085852820 */ /* 0x000fe40000400000 */
[----:B0-----:R-:W-:Y:S01]  /*1c0d0*/  FFMA.FTZ R238, R61, 1.1920928955078125e-07, R238 ;  /* 0x340000003dee7823 */ /* 0x001fe200000100ee */
[----:B------:R-:W0:Y:S01]  /*1c0e0*/  I2F R59, R47 ;  /* 0x0000002f003b7306 */ /* 0x000e220000201400 */
[----:B------:R-:W-:Y:S01]  /*1c0f0*/  FMUL R61, R72, R86 ;  /* 0x00000056483d7220 */ /* 0x000fe20000400000 */
[----:B------:R-:W-:Y:S01]  /*1c100*/  FSETP.GT.AND P1, PT, |R157|, 8.50705917302346158658e+37, PT ;  /* 0x7e8000009d00780b */ /* 0x000fe20003f24200 */
[----:B------:R-:W-:-:S02]  /*1c110*/  @P2 FMUL R132, R132, 0.25 ;  /* 0x3e80000084842820 */ /* 0x000fc40000400000 */
[----:B------:R-:W-:Y:S02]  /*1c120*/  @P2 FMUL R33, R33, 0.25 ;  /* 0x3e80000021212820 */ /* 0x000fe40000400000 */
[----:B------:R-:W-:Y:S01]  /*1c130*/  @P2 FMUL R32, R32, 0.25 ;  /* 0x3e80000020202820 */ /* 0x000fe20000400000 */
[----:B------:R-:W1:Y:S01]  /*1c140*/  MUFU.RCP R86, R73 ;  /* 0x0000004900567308 */ /* 0x000e620000001000 */
        /* <DEDUP_REMOVED lines=31> */
[----:B------:R-:W-:-:S04]  /*1c340*/  IADD3 R49, R42, -0x3f3504f3, RZ ;  /* 0xc0cafb0d2a317810 */ /* 0x000fc80007ffe0ff */
[----:B------:R-:W-:Y:S01]  /*1c350*/  LOP3.LUT R49, R49, 0xff800000, RZ, 0xc0, !PT ;  /* 0xff80000031317812 */ /* 0x000fe200078ec0ff */
[----:B------:R-:W2:Y:S01]  /*1c360*/  S2R R64, SR_TID.X ;  /* 0x0000000000407919 */ /* 0x000ea20000002100 */
[----:B------:R-:W-:Y:S01]  /*1c370*/  @P1 FMUL R15, R15, 0.25 ;  /* 0x3e8000000f0f1820 */ /* 0x000fe20000400000 */
[----:B------:R-:W-:Y:S01]  /*1c380*/  FSETP.GT.AND P2, PT, |R130|, 8.50705917302346158658e+37, PT ;  /* 0x7e8000008200780b */ /* 0x000fe20003f44200 */
[----:B------:R-:W3:Y:S01]  /*1c390*/  I2F R58, R49 ;  /* 0x00000031003a7306 */ /* 0x000ee20000201400 */
        /* <DEDUP_REMOVED lines=16> */
[----:B0-----:R-:W-:Y:S02]  /*1c4a0*/  FFMA.FTZ R234, R59, 1.1920928955078125e-07, R234 ;  /* 0x340000003bea7823 */ /* 0x001fe400000100ea */
[----:B------:R-:W-:Y:S02]  /*1c4b0*/  FMUL R59, R72, R87 ;  /* 0x00000057483b7220 */ /* 0x000fe40000400000 */
[----:B-1----:R-:W-:Y:S02]  /*1c4c0*/  FMUL R87, R86, R156 ;  /* 0x0000009c56577220 */ /* 0x002fe40000400000 */
[----:B------:R-:W0:Y:S01]  /*1c4d0*/  MUFU.RCP R156, R91 ;  /* 0x0000005b009c7308 */ /* 0x000e220000001000 */
        /* <DEDUP_REMOVED lines=17> */
[C---:B------:R-:W-:Y:S02]  /*1c5f0*/  FSETP.GEU.AND P3, PT, |R130|.reuse, 1.175494350822287508e-38, PT ;  /* 0x008000008200780b */ /* 0x040fe40003f6e200 */
[----:B------:R-:W-:Y:S01]  /*1c600*/  FSEL R235, RZ, -23, P4 ;  /* 0xc1b80000ffeb7808 */ /* 0x000fe20002000000 */
[----:B------:R-:W-:Y:S01]  /*1c610*/  @P2 FMUL R130, R130, 0.25 ;  /* 0x3e80000082822820 */ /* 0x000fe20000400000 */
[----:B------:R-:W-:Y:S01]  /*1c620*/  FSETP.GT.AND P1, PT, |R128|, 8.50705917302346158658e+37, PT ;  /* 0x7e8000008000780b */ /* 0x000fe20003f24200 */
[----:B------:R-:W-:Y:S02]  /*1c630*/  @P2 FMUL R13, R13, 0.25 ;  /* 0x3e8000000d0d2820 */ /* 0x000fe40000400000 */
[----:B---3--:R-:W-:-:S02]  /*1c640*/  FFMA.FTZ R235, R58, 1.1920928955078125e-07, R235 ;  /* 0x340000003aeb7823 */ /* 0x008fc400000100eb */
[----:B------:R-:W-:Y:S02]  /*1c650*/  FMUL R58, R72, R69 ;  /* 0x00000045483a7220 */ /* 0x000fe40000400000 */
        /* <DEDUP_REMOVED lines=15> */
[----:B------:R-:W-:Y:S02]  /*1c750*/  FMUL R69, R72, R74 ;  /* 0x0000004a48457220 */ /* 0x000fe40000400000 */
[----:B------:R-:W-:Y:S01]  /*1c760*/  @!P3 FMUL R130, R130, 16777216 ;  /* 0x4b8000008282b820 */ /* 0x000fe20000400000 */
[----:B------:R-:W-:Y:S01]  /*1c770*/  FSETP.GT.AND P2, PT, |R34|, 8.50705917302346158658e+37, PT ;  /* 0x7e8000002200780b */ /* 0x000fe20003f44200 */
[----:B------:R-:W-:-:S02]  /*1c780*/  IMAD.SHL.U32 R9, R169, 0x2000, RZ ;  /* 0x00002000a9097824 */ /* 0x000fc400078e00ff */
[----:B------:R-:W-:Y:S01]  /*1c790*/  FMUL R74, R86, R96 ;  /* 0x00000060564a7220 */ /* 0x000fe20000400000 */
[----:B------:R-:W1:Y:S01]  /*1c7a0*/  MUFU.RCP R163, R163 ;  /* 0x000000a300a37308 */ /* 0x000e620000001000 */
[C---:B0-----:R-:W-:Y:S02]  /*1c7b0*/  FMUL R96, R156.reuse, R131 ;  /* 0x000000839c607220 */ /* 0x041fe40000400000 */
[----:B------:R-:W-:Y:S02]  /*1c7c0*/  FMUL R131, R156, R5 ;  /* 0x000000059c837220 */ /* 0x000fe40000400000 */
[----:B------:R-:W-:Y:S02]  /*1c7d0*/  @!P3 FMUL R13, R13, 16777216 ;  /* 0x4b8000000d0db820 */ /* 0x000fe40000400000 */
[----:B------:R-:W-:Y:S01]  /*1c7e0*/  @!P3 FMUL R12, R12, 16777216 ;  /* 0x4b8000000c0cb820 */ /* 0x000fe20000400000 */
[----:B------:R-:W0:Y:S01]  /*1c7f0*/  MUFU.RCP R5, R157 ;  /* 0x0000009d00057308 */ /* 0x000e220000001000 */
        /* <DEDUP_REMOVED lines=13> */
[----:B------:R-:W-:Y:S01]  /*1c8d0*/  @!P3 FMUL R24, R24, 16777216 ;  /* 0x4b8000001818b820 */ /* 0x000fe20000400000 */
[----:B------:R-:W-:Y:S01]  /*1c8e0*/  FSETP.GEU.AND P3, PT, |R128|, 1.175494350822287508e-38, PT ;  /* 0x008000008000780b */ /* 0x000fe20003f6e200 */
[----:B------:R-:W3:Y:S01]  /*1c8f0*/  MUFU.RCP R130, R130 ;  /* 0x0000008200827308 */ /* 0x000ee20000001000 */
[----:B------:R-:W-:Y:S02]  /*1c900*/  LOP3.LUT R9, R9, 0xc000, RZ, 0xc0, !PT ;  /* 0x0000c00009097812 */ /* 0x000fe400078ec0ff */
[----:B--2---:R-:W-:Y:S02]  /*1c910*/  LOP3.LUT R60, R64, 0x7f, RZ, 0xc0, !PT ;  /* 0x0000007f403c7812 */ /* 0x004fe400078ec0ff */
[----:B------:R-:W-:Y:S02]  /*1c920*/  FSETP.GEU.AND P4, PT, |R34|, 1.175494350822287508e-38, PT ;  /* 0x008000002200780b */ /* 0x000fe40003f8e200 */
[----:B------:R-:W-:Y:S02]  /*1c930*/  IADD3 R68, R37, -0x3f3504f3, RZ ;  /* 0xc0cafb0d25447810 */ /* 0x000fe40007ffe0ff */
[----:B------:R-:W-:Y:S01]  /*1c940*/  IADD3 R46, R39, -0x3f3504f3, RZ ;  /* 0xc0cafb0d272e7810 */ /* 0x000fe20007ffe0ff */
[----:B------:R-:W-:Y:S01]  /*1c950*/  IMAD R62, R60, 0x10, R9 ;  /* 0x000000103c3e7824 */ /* 0x000fe200078e0209 */
[----:B------:R-:W-:-:S02]  /*1c960*/  IADD3 R67, R38, -0x3f3504f3, RZ ;  /* 0xc0cafb0d26437810 */ /* 0x000fc40007ffe0ff */
[----:B------:R-:W-:Y:S02]  /*1c970*/  IADD3 R48, R43, -0x3f3504f3, RZ ;  /* 0xc0cafb0d2b307810 */ /* 0x000fe40007ffe0ff */
[----:B------:R-:W-:Y:S02]  /*1c980*/  IADD3 R51, R8, -0x3f3504f3, RZ ;  /* 0xc0cafb0d08337810 */ /* 0x000fe40007ffe0ff */
[----:B------:R-:W-:Y:S01]  /*1c990*/  LOP3.LUT R68, R68, 0xff800000, RZ, 0xc0, !PT ;  /* 0xff80000044447812 */ /* 0x000fe200078ec0ff */
[----:B------:R-:W-:Y:S01]  /*1c9a0*/  @P1 FMUL R128, R128, 0.25 ;  /* 0x3e80000080801820 */ /* 0x000fe20000400000 */
[----:B------:R-:W-:Y:S02]  /*1c9b0*/  LOP3.LUT R46, R46, 0xff800000, RZ, 0xc0, !PT ;  /* 0xff8000002e2e7812 */ /* 0x000fe400078ec0ff */
[----:B------:R-:W-:Y:S01]  /*1c9c0*/  LOP3.LUT R60, R66, 0x80, RZ, 0xc0, !PT ;  /* 0x00000080423c7812 */ /* 0x000fe200078ec0ff */
[----:B------:R-:W2:Y:S01]  /*1c9d0*/  I2F R53, R68 ;  /* 0x0000004400357306 */ /* 0x000ea20000201400 */
[----:B------:R-:W-:Y:S01]  /*1c9e0*/  LOP3.LUT R67, R67, 0xff800000, RZ, 0xc0, !PT ;  /* 0xff80000043437812 */ /* 0x000fe200078ec0ff */
[----:B------:R-:W-:Y:S01]  /*1c9f0*/  @P2 FMUL R34, R34, 0.25 ;  /* 0x3e80000022222820 */ /* 0x000fe20000400000 */
[----:B------:R-:W-:-:S02]  /*1ca00*/  LOP3.LUT R48, R48, 0xff800000, RZ, 0xc0, !PT ;  /* 0xff80000030307812 */ /* 0x000fc400078ec0ff */
[----:B------:R-:W-:Y:S01]  /*1ca10*/  LOP3.LUT R51, R51, 0xff800000, RZ, 0xc0, !PT ;  /* 0xff80000033337812 */ /* 0x000fe200078ec0ff */
[----:B------:R-:W-:Y:S01]  /*1ca20*/  FMUL R63, R72, R79 ;  /* 0x0000004f483f7220 */ /* 0x000fe20000400000 */
[----:B------:R-:W-:Y:S01]  /*1ca30*/  SHF.R.U32.HI R9, RZ, 0x2, R60 ;  /* 0x00000002ff097819 */ /* 0x000fe2000001163c */
[----:B------:R-:W4:Y:S01]  /*1ca40*/  I2F R57, R46 ;  /* 0x0000002e00397306 */ /* 0x000f220000201400 */
[----:B------:R-:W-:Y:S02]  /*1ca50*/  FMUL R79, R86, R88 ;  /* 0x00000058564f7220 */ /* 0x000fe40000400000 */
[----:B------:R-:W-:Y:S02]  /*1ca60*/  @!P3 FMUL R128, R128, 16777216 ;  /* 0x4b8000008080b820 */ /* 0x000fe40000400000 */
[----:B------:R-:W-:Y:S02]  /*1ca70*/  FMUL R88, R156, R135 ;  /* 0x000000879c587220 */ /* 0x000fe40000400000 */
[----:B-1----:R-:W-:Y:S01]  /*1ca80*/  FMUL R135, R163, R32 ;  /* 0x00000020a3877220 */ /* 0x002fe20000400000 */
[----:B------:R-:W1:Y:S01]  /*1ca90*/  I2F R55, R67 ;  /* 0x0000004300377306 */ /* 0x000e620000201400 */
[----:B------:R-:W-:-:S02]  /*1caa0*/  @!P4 FMUL R34, R34, 16777216 ;  /* 0x4b8000002222c820 */ /* 0x000fc40000400000 */
[C---:B0-----:R-:W-:Y:S02]  /*1cab0*/  FMUL R32, R5.reuse, R139 ;  /* 0x0000008b05207220 */ /* 0x041fe40000400000 */
[----:B------:R-:W-:-:S03]  /*1cac0*/  FMUL R139, R5, R27 ;  /* 0x0000001b058b7220 */ /* 0x000fc60000400000 */
[----:B------:R-:W0:Y:S01]  /*1cad0*/  I2F R56, R48 ;  /* 0x0000003000387306 */ /* 0x000e220000201400 */
[----:B---3--:R-:W-:-:S07]  /*1cae0*/  FMUL R27, R130, R13 ;  /* 0x0000000d821b7220 */ /* 0x008fce0000400000 */
[----:B------:R-:W3:Y:S01]  /*1caf0*/  I2F R60, R51 ;  /* 0x00000033003c7306 */ /* 0x000ee20000201400 */
[----:B------:R-:W-:Y:S02]  /*1cb00*/  SHF.L.U32 R64, R66, 0x2, RZ ;  /* 0x0000000242407819 */ /* 0x000fe400000006ff */
[----:B------:R-:W-:-:S05]  /*1cb10*/  SHF.L.U32 R3, R169, 0x4, RZ ;  /* 0x00000004a9037819 */ /* 0x000fca00000006ff */
[----:B------:R-:W0:Y:S01]  /*1cb20*/  MUFU.RCP R128, R128 ;  /* 0x0000008000807308 */ /* 0x000e220000001000 */
[----:B------:R-:W-:-:S07]  /*1cb30*/  FSEL R239, RZ, -23, P6 ;  /* 0xc1b80000ffef7808 */ /* 0x000fce0003000000 */
[----:B------:R0:W0:Y:S01]  /*1cb40*/  MUFU.RCP R13, R34 ;  /* 0x00000022000d7308 */ /* 0x0000220000001000 */
[----:B------:R-:W-:Y:S01]  /*1cb50*/  LOP3.LUT R64, R64, 0x80, RZ, 0xc0, !PT ;  /* 0x0000008040407812 */ /* 0x000fe200078ec0ff */
[----:B--2---:R-:W-:Y:S01]  /*1cb60*/  FFMA.FTZ R50, R53, 1.1920928955078125e-07, R50 ;  /* 0x3400000035327823 */ /* 0x004fe20000010032 */
[----:B------:R-:W-:Y:S01]  /*1cb70*/  LOP3.LUT R3, R3, 0x70, RZ, 0xc0, !PT ;  /* 0x0000007003037812 */ /* 0x000fe200078ec0ff */
[----:B------:R-:W-:Y:S02]  /*1cb80*/  @P1 FMUL R111, R111, 0.25 ;  /* 0x3e8000006f6f1820 */ /* 0x000fe40000400000 */
[----:B------:R-:W-:Y:S02]  /*1cb90*/  @P2 FMUL R4, R4, 0.25 ;  /* 0x3e80000004042820 */ /* 0x000fe40000400000 */
[----:B----4-:R-:W-:Y:S02]  /*1cba0*/  FFMA.FTZ R53, R57, 1.1920928955078125e-07, R54 ;  /* 0x3400000039357823 */ /* 0x010fe40000010036 */
[----:B------:R-:W-:-:S02]  /*1cbb0*/  @P2 FMUL R124, R124, 0.25 ;  /* 0x3e8000007c7c2820 */ /* 0x000fc40000400000 */
[----:B------:R-:W-:Y:S02]  /*1cbc0*/  @P2 FMUL R120, R120, 0.25 ;  /* 0x3e80000078782820 */ /* 0x000fe40000400000 */
[----:B------:R-:W-:Y:S02]  /*1cbd0*/  @P2 FMUL R116, R116, 0.25 ;  /* 0x3e80000074742820 */ /* 0x000fe40000400000 */
[----:B------:R-:W-:Y:S02]  /*1cbe0*/  @P2 FMUL R112, R112, 0.25 ;  /* 0x3e80000070702820 */ /* 0x000fe40000400000 */
[----:B------:R-:W-:Y:S02]  /*1cbf0*/  @P2 FMUL R108, R108, 0.25 ;  /* 0x3e8000006c6c2820 */ /* 0x000fe40000400000 */
[----:B------:R-:W-:Y:S02]  /*1cc00*/  @P2 FMUL R104, R104, 0.25 ;  /* 0x3e80000068682820 */ /* 0x000fe40000400000 */
[----:B------:R-:W-:Y:S01]  /*1cc10*/  @P2 FMUL R100, R100, 0.25 ;  /* 0x3e80000064642820 */ /* 0x000fe20000400000 */
[----:B------:R-:W-:Y:S01]  /*1cc20*/  IADD3 R3, R3, R64, RZ ;  /* 0x0000004003037210 */ /* 0x000fe20007ffe0ff */
[----:B------:R-:W-:Y:S01]  /*1cc30*/  FMUL R54, R72, R65 ;  /* 0x0000004148367220 */ /* 0x000fe20000400000 */
[----:B------:R-:W-:Y:S01]  /*1cc40*/  LOP3.LUT R9, R62, R9, RZ, 0x3c, !PT ;  /* 0x000000093e097212 */ /* 0x000fe200078e3cff */
[----:B-1----:R-:W-:-:S02]  /*1cc50*/  FFMA.FTZ R52, R55, 1.1920928955078125e-07, R52 ;  /* 0x3400000037347823 */ /* 0x002fc40000010034 */
[----:B0-----:R-:W-:Y:S02]  /*1cc60*/  FFMA.FTZ R233, R56, 1.1920928955078125e-07, R233 ;  /* 0x3400000038e97823 */ /* 0x001fe400000100e9 */
[----:B---3--:R-:W-:Y:S02]  /*1cc70*/  FFMA.FTZ R239, R60, 1.1920928955078125e-07, R239 ;  /* 0x340000003cef7823 */ /* 0x008fe400000100ef */
        /* <DEDUP_REMOVED lines=14> */
[----:B------:R-:W-:Y:S02]  /*1cd60*/  @!P3 FMUL R111, R111, 16777216 ;  /* 0x4b8000006f6fb820 */ /* 0x000fe40000400000 */
[----:B------:R-:W-:-:S02]  /*1cd70*/  @!P4 FMUL R4, R4, 16777216 ;  /* 0x4b8000000404c820 */ /* 0x000fc40000400000 */
        /* <DEDUP_REMOVED lines=8> */
[C---:B------:R-:W-:Y:S02]  /*1ce00*/  FMUL R91, R156.reuse, R134 ;  /* 0x000000869c5b7220 */ /* 0x040fe40000400000 */
[----:B------:R-:W-:Y:S02]  /*1ce10*/  FMUL R93, R156, R129 ;  /* 0x000000819c5d7220 */ /* 0x000fe40000400000 */
[----:B------:R-:W-:Y:S02]  /*1ce20*/  @!P4 FMUL R124, R124, 16777216 ;  /* 0x4b8000007c7cc820 */ /* 0x000fe40000400000 */
[----:B------:R-:W-:-:S02]  /*1ce30*/  @!P4 FMUL R120, R120, 16777216 ;  /* 0x4b8000007878c820 */ /* 0x000fc40000400000 */
[----:B------:R-:W-:Y:S02]  /*1ce40*/  @!P4 FMUL R116, R116, 16777216 ;  /* 0x4b8000007474c820 */ /* 0x000fe40000400000 */
[----:B------:R-:W-:Y:S02]  /*1ce50*/  @!P4 FMUL R112, R112, 16777216 ;  /* 0x4b8000007070c820 */ /* 0x000fe40000400000 */
[----:B------:R-:W-:Y:S02]  /*1ce60*/  @!P4 FMUL R108, R108, 16777216 ;  /* 0x4b8000006c6cc820 */ /* 0x000fe40000400000 */
[----:B------:R-:W-:Y:S02]  /*1ce70*/  @!P4 FMUL R104, R104, 16777216 ;  /* 0x4b8000006868c820 */ /* 0x000fe40000400000 */
[----:B------:R-:W-:Y:S02]  /*1ce80*/  @!P4 FMUL R100, R100, 16777216 ;  /* 0x4b8000006464c820 */ /* 0x000fe40000400000 */
        /* <DEDUP_REMOVED lines=27> */
[----:B------:R-:W-:Y:S02]  /*1d040*/  FMUL R29, R5, R146 ;  /* 0x00000092051d7220 */ /* 0x000fe40000400000 */
        /* <DEDUP_REMOVED lines=21> */
[----:B------:R-:W-:Y:S02]  /*1d1a0*/  FMUL R34, R128, R111 ;  /* 0x0000006f80227220 */ /* 0x000fe40000400000 */
[C---:B------:R-:W-:Y:S02]  /*1d1b0*/  FMUL R7, R13.reuse, R4 ;  /* 0x000000040d077220 */ /* 0x040fe40000400000 */
[C---:B------:R-:W-:Y:S02]  /*1d1c0*/  FMUL R6, R13.reuse, R120 ;  /* 0x000000780d067220 */ /* 0x040fe40000400000 */
[C---:B------:R-:W-:Y:S02]  /*1d1d0*/  FMUL R5, R13.reuse, R112 ;  /* 0x000000700d057220 */ /* 0x040fe40000400000 */
[C---:B------:R-:W-:Y:S02]  /*1d1e0*/  FMUL R4, R13.reuse, R104 ;  /* 0x000000680d047220 */ /* 0x040fe40000400000 */
[----:B------:R-:W-:-:S02]  /*1d1f0*/  FMUL R111, R13, R100 ;  /* 0x000000640d6f7220 */ /* 0x000fc40000400000 */
[C---:B------:R-:W-:Y:S02]  /*1d200*/  FMUL R108, R13.reuse, R108 ;  /* 0x0000006c0d6c7220 */ /* 0x040fe40000400000 */
[C---:B------:R-:W-:Y:S02]  /*1d210*/  FMUL R15, R13.reuse, R116 ;  /* 0x000000740d0f7220 */ /* 0x040fe40000400000 */
[----:B------:R-:W-:Y:S02]  /*1d220*/  FMUL R124, R13, R124 ;  /* 0x0000007c0d7c7220 */ /* 0x000fe40000400000 */
[C---:B------:R-:W-:Y:S02]  /*1d230*/  FMUL R147, R130.reuse, R164 ;  /* 0x000000a482937220 */ /* 0x040fe40000400000 */
[----:B------:R-:W-:Y:S02]  /*1d240*/  FMUL R164, R130, R141 ;  /* 0x0000008d82a47220 */ /* 0x000fe40000400000 */
        /* <DEDUP_REMOVED lines=8> */
[----:B------:R-:W-:Y:S01]  /*1d2d0*/  FMUL R141, R130, R140 ;  /* 0x0000008c828d7220 */ /* 0x000fe20000400000 */
[----:B------:R-:W-:Y:S01]  /*1d2e0*/  F2FP.BF16.PACK_AB R4, R4, R111 ;  /* 0x0000006f0404723e */ /* 0x000fe200000010ff */
[C---:B------:R-:W-:Y:S01]  /*1d2f0*/  FMUL R140, R130.reuse, R25 ;  /* 0x00000019828c7220 */ /* 0x040fe20000400000 */
[----:B------:R-:W-:Y:S01]  /*1d300*/  F2FP.BF16.PACK_AB R5, R5, R108 ;  /* 0x0000006c0505723e */ /* 0x000fe200000010ff */
[----:B------:R-:W-:Y:S01]  /*1d310*/  FMUL R138, R130, R12 ;  /* 0x0000000c828a7220 */ /* 0x000fe20000400000 */
[----:B------:R-:W-:Y:S01]  /*1d320*/  F2FP.BF16.PACK_AB R6, R6, R15 ;  /* 0x0000000f0606723e */ /* 0x000fe200000010ff */
[C---:B------:R-:W-:Y:S01]  /*1d330*/  FMUL R25, R130.reuse, R24 ;  /* 0x0000001882197220 */ /* 0x040fe20000400000 */
[----:B------:R-:W-:Y:S01]  /*1d340*/  F2FP.BF16.PACK_AB R7, R7, R124 ;  /* 0x0000007c0707723e */ /* 0x000fe200000010ff */
[----:B------:R-:W-:Y:S01]  /*1d350*/  FMUL R143, R130, R212 ;  /* 0x000000d4828f7220 */ /* 0x000fe20000400000 */
[----:B------:R-:W-:Y:S01]  /*1d360*/  LEA R99, R232, R99, 0xb ;  /* 0x00000063e8637211 */ /* 0x000fe200078e58ff */
[----:B------:R-:W-:-:S02]  /*1d370*/  FMUL R180, R130, R180 ;  /* 0x000000b482b47220 */ /* 0x000fc40000400000 */
[C---:B------:R-:W-:Y:S02]  /*1d380*/  FMUL R144, R130.reuse, R144 ;  /* 0x0000009082907220 */ /* 0x040fe40000400000 */
[----:B------:R-:W-:Y:S02]  /*1d390*/  FMUL R136, R130, R136 ;  /* 0x0000008882887220 */ /* 0x000fe40000400000 */
[C---:B------:R-:W-:Y:S02]  /*1d3a0*/  FMUL R15, R13.reuse, R16 ;  /* 0x000000100d0f7220 */ /* 0x040fe40000400000 */
[C---:B------:R-:W-:Y:S02]  /*1d3b0*/  FMUL R24, R13.reuse, R125 ;  /* 0x0000007d0d187220 */ /* 0x040fe40000400000 */
[C---:B------:R-:W-:Y:S02]  /*1d3c0*/  FMUL R14, R13.reuse, R121 ;  /* 0x000000790d0e7220 */ /* 0x040fe40000400000 */
[----:B------:R-:W-:-:S02]  /*1d3d0*/  FMUL R117, R13, R117 ;  /* 0x000000750d757220 */ /* 0x000fc40000400000 */
[C---:B------:R-:W-:Y:S02]  /*1d3e0*/  FMUL R12, R13.reuse, R105 ;  /* 0x000000690d0c7220 */ /* 0x040fe40000400000 */
[C---:B------:R-:W-:Y:S02]  /*1d3f0*/  FMUL R101, R13.reuse, R101 ;  /* 0x000000650d657220 */ /* 0x040fe40000400000 */
[C---:B------:R-:W-:Y:S02]  /*1d400*/  FMUL R113, R13.reuse, R113 ;  /* 0x000000710d717220 */ /* 0x040fe40000400000 */
[----:B------:R-:W-:Y:S01]  /*1d410*/  FMUL R100, R13, R109 ;  /* 0x0000006d0d647220 */ /* 0x000fe20000400000 */
[----:B------:R0:W-:Y:S01]  /*1d420*/  STS.128 [R99], R4 ;  /* 0x0000000463007388 */ /* 0x0001e20000000c00 */
[----:B------:R-:W-:Y:S02]  /*1d430*/  F2FP.BF16.PACK_AB R12, R12, R101 ;  /* 0x000000650c0c723e */ /* 0x000fe400000010ff */
[----:B------:R-:W-:-:S02]  /*1d440*/  F2FP.BF16.PACK_AB R14, R14, R117 ;  /* 0x000000750e0e723e */ /* 0x000fc400000010ff */
[----:B------:R-:W-:Y:S02]  /*1d450*/  F2FP.BF16.PACK_AB R13, R113, R100 ;  /* 0x00000064710d723e */ /* 0x000fe400000010ff */
[----:B------:R-:W-:Y:S01]  /*1d460*/  F2FP.BF16.PACK_AB R15, R15, R24 ;  /* 0x000000180f0f723e */ /* 0x000fe200000010ff */
[----:B------:R-:W-:Y:S01]  /*1d470*/  IMAD.IADD R68, R37, 0x1, -R68 ;  /* 0x0000000125447824 */ /* 0x000fe200078e0a44 */
[----:B0-----:R-:W-:Y:S02]  /*1d480*/  F2FP.BF16.PACK_AB R4, R136, R25 ;  /* 0x000000198804723e */ /* 0x001fe400000010ff */
[----:B------:R-:W-:Y:S02]  /*1d490*/  F2FP.BF16.PACK_AB R5, R144, R141 ;  /* 0x0000008d9005723e */ /* 0x000fe400000010ff */
[----:B------:R-:W-:Y:S02]  /*1d4a0*/  F2FP.BF16.PACK_AB R6, R180, R147 ;  /* 0x00000093b406723e */ /* 0x000fe400000010ff */
[----:B------:R-:W-:Y:S01]  /*1d4b0*/  F2FP.BF16.PACK_AB R7, R138, R143 ;  /* 0x0000008f8a07723e */ /* 0x000fe200000010ff */
[----:B------:R0:W-:Y:S01]  /*1d4c0*/  STS.128 [R99+0x400], R12 ;  /* 0x0004000c63007388 */ /* 0x0001e20000000c00 */
[----:B------:R-:W-:-:S03]  /*1d4d0*/  FADD R68, R68, -1 ;  /* 0xbf80000044447421 */ /* 0x000fc60000000000 */
[----:B------:R1:W-:Y:S01]  /*1d4e0*/  STS.128 [R99+0x100], R4 ;  /* 0x0001000463007388 */ /* 0x0003e20000000c00 */
[----:B------:R-:W-:Y:S02]  /*1d4f0*/  @P1 FMUL R11, R11, 0.25 ;  /* 0x3e8000000b0b1820 */ /* 0x000fe40000400000 */
[----:B------:R-:W-:Y:S02]  /*1d500*/  @P1 FMUL R122, R122, 0.25 ;  /* 0x3e8000007a7a1820 */ /* 0x000fe40000400000 */
[----:B------:R-:W-:Y:S01]  /*1d510*/  @P1 FMUL R118, R118, 0.25 ;  /* 0x3e80000076761820 */ /* 0x000fe20000400000 */
[----:B0-----:R-:W-:Y:S02]  /*1d520*/  F2FP.BF16.PACK_AB R12, R40, R153 ;  /* 0x00000099280c723e */ /* 0x001fe400000010ff */
[----:B------:R-:W-:Y:S02]  /*1d530*/  MOV R40, 0x3dc6b27f ;  /* 0x3dc6b27f00287802 */ /* 0x000fe40000000f00 */
[----:B-1----:R-:W-:-:S02]  /*1d540*/  F2FP.BF16.PACK_AB R4, R41, R162 ;  /* 0x000000a22904723e */ /* 0x002fc400000010ff */
[----:B------:R-:W-:Y:S02]  /*1d550*/  F2FP.BF16.PACK_AB R5, R158, R161 ;  /* 0x000000a19e05723e */ /* 0x000fe400000010ff */
[----:B------:R-:W-:Y:S02]  /*1d560*/  F2FP.BF16.PACK_AB R6, R149, R156 ;  /* 0x0000009c9506723e */ /* 0x000fe400000010ff */
[----:B------:R-:W-:Y:S01]  /*1d570*/  F2FP.BF16.PACK_AB R7, R133, R148 ;  /* 0x000000948507723e */ /* 0x000fe200000010ff */
[----:B------:R-:W-:-:S04]  /*1d580*/  @!P3 FMUL R11, R11, 16777216 ;  /* 0x4b8000000b0bb820 */ /* 0x000fc80000400000 */
[----:B------:R0:W-:Y:S01]  /*1d590*/  STS.128 [R99+0x600], R4 ;  /* 0x0006000463007388 */ /* 0x0001e20000000c00 */
[----:B------:R-:W-:Y:S02]  /*1d5a0*/  @!P3 FMUL R122, R122, 16777216 ;  /* 0x4b8000007a7ab820 */ /* 0x000fe40000400000 */
[----:B------:R-:W-:Y:S02]  /*1d5b0*/  @!P3 FMUL R118, R118, 16777216 ;  /* 0x4b8000007676b820 */ /* 0x000fe40000400000 */
[C---:B------:R-:W-:Y:S02]  /*1d5c0*/  FMUL R23, R128.reuse, R11 ;  /* 0x0000000b80177220 */ /* 0x040fe40000400000 */
[C---:B------:R-:W-:Y:S02]  /*1d5d0*/  FMUL R18, R128.reuse, R122 ;  /* 0x0000007a80127220 */ /* 0x040fe40000400000 */
[----:B------:R-:W-:Y:S02]  /*1d5e0*/  FMUL R11, R128, R118 ;  /* 0x00000076800b7220 */ /* 0x000fe40000400000 */
[----:B0-----:R-:W-:-:S04]  /*1d5f0*/  FFMA.FTZ R5, R68, R40, -0.16845393180847167969 ;  /* 0xbe2c7f3044057423 */ /* 0x001fc80000010028 */
[----:B------:R-:W-:Y:S01]  /*1d600*/  FFMA.FTZ R7, R68, R5, 0.1716887056827545166 ;  /* 0x3e2fcf2a44077423 */ /* 0x000fe20000010005 */
[----:B------:R-:W-:-:S03]  /*1d610*/  IADD3 R47, R44, -R47, RZ ;  /* 0x8000002f2c2f7210 */ /* 0x000fc60007ffe0ff */
[----:B------:R-:W-:Y:S01]  /*1d620*/  FFMA.FTZ R7, R68, R7, -0.17900948226451873779 ;  /* 0xbe374e4344077423 */ /* 0x000fe20000010007 */
[----:B------:R-:W-:Y:S02]  /*1d630*/  F2FP.BF16.PACK_AB R18, R18, R11 ;  /* 0x0000000b1212723e */ /* 0x000fe400000010ff */
[----:B------:R-:W-:Y:S01]  /*1d640*/  F2FP.BF16.PACK_AB R4, R84, R87 ;  /* 0x000000575404723e */ /* 0x000fe200000010ff */
[----:B------:R-:W-:Y:S01]  /*1d650*/  FFMA.FTZ R11, R68, R7, 0.20512372255325317383 ;  /* 0x3e520bf4440b7423 */ /* 0x000fe20000010007 */
[----:B------:R-:W-:Y:S02]  /*1d660*/  F2FP.BF16.PACK_AB R5, R80, R83 ;  /* 0x000000535005723e */ /* 0x000fe400000010ff */
[----:B------:R-:W-:Y:S02]  /*1d670*/  F2FP.BF16.PACK_AB R6, R76, R77 ;  /* 0x0000004d4c06723e */ /* 0x000fe400000010ff */
[----:B------:R-:W-:Y:S01]  /*1d680*/  F2FP.BF16.PACK_AB R7, R72, R73 ;  /* 0x000000494807723e */ /* 0x000fe200000010ff */
[----:B------:R-:W-:-:S02]  /*1d690*/  FADD R47, R47, -1 ;  /* 0xbf8000002f2f7421 */ /* 0x000fc40000000000 */
[----:B------:R-:W-:Y:S02]  /*1d6a0*/  @P1 FMUL R10, R10, 0.25 ;  /* 0x3e8000000a0a1820 */ /* 0x000fe40000400000 */
[----:B------:R-:W-:Y:S01]  /*1d6b0*/  @P1 FMUL R127, R127, 0.25 ;  /* 0x3e8000007f7f1820 */ /* 0x000fe20000400000 */
[----:B------:R0:W-:Y:S01]  /*1d6c0*/  STS.128 [R99+0x700], R4 ;  /* 0x0007000463007388 */ /* 0x0001e20000000c00 */
[----:B------:R-:W-:Y:S02]  /*1d6d0*/  IMAD.IADD R49, R42, 0x1, -R49 ;  /* 0x000000012a317824 */ /* 0x000fe400078e0a31 */
[----:B------:R-:W-:Y:S01]  /*1d6e0*/  @!P3 FMUL R10, R10, 16777216 ;  /* 0x4b8000000a0ab820 */ /* 0x000fe20000400000 */
[----:B------:R-:W-:Y:S01]  /*1d6f0*/  IADD3 R67, R38, -R67, RZ ;  /* 0x8000004326437210 */ /* 0x000fe20007ffe0ff */
[----:B------:R-:W-:Y:S02]  /*1d700*/  @!P3 FMUL R127, R127, 16777216 ;  /* 0x4b8000007f7fb820 */ /* 0x000fe40000400000 */
[----:B------:R-:W-:-:S02]  /*1d710*/  IMAD.IADD R46, R39, 0x1, -R46 ;  /* 0x00000001272e7824 */ /* 0x000fc400078e0a2e */
[----:B------:R-:W-:Y:S02]  /*1d720*/  FADD R49, R49, -1 ;  /* 0xbf80000031317421 */ /* 0x000fe40000000000 */
[C---:B------:R-:W-:Y:S02]  /*1d730*/  FMUL R19, R128.reuse, R10 ;  /* 0x0000000a80137220 */ /* 0x040fe40000400000 */
[C---:B0-----:R-:W-:Y:S02]  /*1d740*/  FFMA.FTZ R4, R47.reuse, R40, -0.16845393180847167969 ;  /* 0xbe2c7f302f047423 */ /* 0x041fe40000010028 */
[----:B------:R-:W-:Y:S02]  /*1d750*/  FMUL R10, R128, R127 ;  /* 0x0000007f800a7220 */ /* 0x000fe40000400000 */
[----:B------:R-:W-:Y:S02]  /*1d760*/  FFMA.FTZ R4, R47, R4, 0.1716887056827545166 ;  /* 0x3e2fcf2a2f047423 */ /* 0x000fe40000010004 */
[----:B------:R-:W-:-:S02]  /*1d770*/  FADD R46, R46, -1 ;  /* 0xbf8000002e2e7421 */ /* 0x000fc40000000000 */
[----:B------:R-:W-:Y:S02]  /*1d780*/  FFMA.FTZ R6, R49, R40, -0.16845393180847167969 ;  /* 0xbe2c7f3031067423 */ /* 0x000fe40000010028 */
[----:B------:R-:W-:Y:S02]  /*1d790*/  FADD R67, R67, -1 ;  /* 0xbf80000043437421 */ /* 0x000fe40000000000 */
[----:B------:R-:W-:Y:S01]  /*1d7a0*/  FFMA.FTZ R4, R47, R4, -0.17900948226451873779 ;  /* 0xbe374e432f047423 */ /* 0x000fe20000010004 */
[----:B------:R-:W-:Y:S01]  /*1d7b0*/  F2FP.BF16.PACK_AB R23, R23, R10 ;  /* 0x0000000a1717723e */ /* 0x000fe200000010ff */
[----:B------:R-:W-:Y:S02]  /*1d7c0*/  FFMA.FTZ R5, R46, R40, -0.16845393180847167969 ;  /* 0xbe2c7f302e057423 */ /* 0x000fe40000010028 */
[----:B------:R-:W-:Y:S02]  /*1d7d0*/  FFMA.FTZ R6, R49, R6, 0.1716887056827545166 ;  /* 0x3e2fcf2a31067423 */ /* 0x000fe40000010006 */
[----:B------:R-:W-:-:S02]  /*1d7e0*/  FFMA.FTZ R10, R67, R40, -0.16845393180847167969 ;  /* 0xbe2c7f30430a7423 */ /* 0x000fc40000010028 */
[----:B------:R-:W-:Y:S02]  /*1d7f0*/  FFMA.FTZ R4, R47, R4, 0.20512372255325317383 ;  /* 0x3e520bf42f047423 */ /* 0x000fe40000010004 */
[----:B------:R-:W-:Y:S02]  /*1d800*/  FFMA.FTZ R5, R46, R5, 0.1716887056827545166 ;  /* 0x3e2fcf2a2e057423 */ /* 0x000fe40000010005 */
[----:B------:R-:W-:Y:S02]  /*1d810*/  FFMA.FTZ R6, R49, R6, -0.17900948226451873779 ;  /* 0xbe374e4331067423 */ /* 0x000fe40000010006 */
[----:B------:R-:W-:Y:S02]  /*1d820*/  FFMA.FTZ R10, R67, R10, 0.1716887056827545166 ;  /* 0x3e2fcf2a430a7423 */ /* 0x000fe4000001000a */
[----:B------:R-:W-:Y:S02]  /*1d830*/  FFMA.FTZ R4, R47, R4, -0.24046532809734344482 ;  /* 0xbe763c8b2f047423 */ /* 0x000fe40000010004 */
[----:B------:R-:W-:-:S02]  /*1d840*/  FFMA.FTZ R11, R68, R11, -0.24046532809734344482 ;  /* 0xbe763c8b440b7423 */ /* 0x000fc4000001000b */
[----:B------:R-:W-:Y:S02]  /*1d850*/  FFMA.FTZ R5, R46, R5, -0.17900948226451873779 ;  /* 0xbe374e432e057423 */ /* 0x000fe40000010005 */
[----:B------:R-:W-:Y:S02]  /*1d860*/  FFMA.FTZ R6, R49, R6, 0.20512372255325317383 ;  /* 0x3e520bf431067423 */ /* 0x000fe40000010006 */
[----:B------:R-:W-:Y:S02]  /*1d870*/  FFMA.FTZ R10, R67, R10, -0.17900948226451873779 ;  /* 0xbe374e43430a7423 */ /* 0x000fe4000001000a */
[----:B------:R-:W-:Y:S02]  /*1d880*/  FFMA.FTZ R4, R47, R4, 0.28857114911079406738 ;  /* 0x3e93bf992f047423 */ /* 0x000fe40000010004 */
[----:B------:R-:W-:Y:S02]  /*1d890*/  FFMA.FTZ R11, R68, R11, 0.28857114911079406738 ;  /* 0x3e93bf99440b7423 */ /* 0x000fe4000001000b */
[----:B------:R-:W-:-:S02]  /*1d8a0*/  FFMA.FTZ R5, R46, R5, 0.20512372255325317383 ;  /* 0x3e520bf42e057423 */ /* 0x000fc40000010005 */
[----:B------:R-:W-:Y:S02]  /*1d8b0*/  FFMA.FTZ R6, R49, R6, -0.24046532809734344482 ;  /* 0xbe763c8b31067423 */ /* 0x000fe40000010006 */
[----:B------:R-:W-:Y:S02]  /*1d8c0*/  FFMA.FTZ R10, R67, R10, 0.20512372255325317383 ;  /* 0x3e520bf4430a7423 */ /* 0x000fe4000001000a */
[----:B------:R-:W-:Y:S02]  /*1d8d0*/  FFMA.FTZ R4, R47, R4, -0.36067417263984680176 ;  /* 0xbeb8aa492f047423 */ /* 0x000fe40000010004 */
[----:B------:R-:W-:Y:S01]  /*1d8e0*/  FFMA.FTZ R11, R68, R11, -0.36067417263984680176 ;  /* 0xbeb8aa49440b7423 */ /* 0x000fe2000001000b */
[----:B------:R-:W-:Y:S01]  /*1d8f0*/  IADD3 R48, R43, -R48, RZ ;  /* 0x800000302b307210 */ /* 0x000fe20007ffe0ff */
[----:B------:R-:W-:Y:S02]  /*1d900*/  FFMA.FTZ R5, R46, R5, -0.24046532809734344482 ;  /* 0xbe763c8b2e057423 */ /* 0x000fe40000010005 */
[----:B------:R-:W-:-:S02]  /*1d910*/  FFMA.FTZ R6, R49, R6, 0.28857114911079406738 ;  /* 0x3e93bf9931067423 */ /* 0x000fc40000010006 */
[----:B------:R-:W-:Y:S02]  /*1d920*/  FFMA.FTZ R10, R67, R10, -0.24046532809734344482 ;  /* 0xbe763c8b430a7423 */ /* 0x000fe4000001000a */
[----:B------:R-:W-:Y:S02]  /*1d930*/  FFMA.FTZ R4, R47, R4, 0.48089820146560668945 ;  /* 0x3ef6384a2f047423 */ /* 0x000fe40000010004 */
[----:B------:R-:W-:Y:S02]  /*1d940*/  FFMA.FTZ R11, R68, R11, 0.48089820146560668945 ;  /* 0x3ef6384a440b7423 */ /* 0x000fe4000001000b */
        /* <DEDUP_REMOVED lines=10> */
[----:B------:R-:W-:Y:S01]  /*1d9f0*/  ISETP.GE.U32.AND P1, PT, R37, 0x7f800000, PT ;  /* 0x7f8000002500780c */ /* 0x000fe20003f26070 */
[----:B------:R-:W-:Y:S02]  /*1da00*/  FFMA.FTZ R5, R46, R5, 0.28857114911079406738 ;  /* 0x3e93bf992e057423 */ /* 0x000fe40000010005 */
[----:B------:R-:W-:Y:S02]  /*1da10*/  FFMA.FTZ R6, R49, R6, -0.36067417263984680176 ;  /* 0xbeb8aa4931067423 */ /* 0x000fe40000010006 */
[----:B------:R-:W-:Y:S02]  /*1da20*/  FFMA.FTZ R10, R67, R10, 0.28857114911079406738 ;  /* 0x3e93bf99430a7423 */ /* 0x000fe4000001000a */
[----:B------:R-:W-:Y:S02]  /*1da30*/  FFMA.FTZ R4, R47, R4, -0.72134751081466674805 ;  /* 0xbf38aa3b2f047423 */ /* 0x000fe40000010004 */
[----:B------:R-:W-:-:S02]  /*1da40*/  FFMA.FTZ R11, R68, R11, -0.72134751081466674805 ;  /* 0xbf38aa3b440b7423 */ /* 0x000fc4000001000b */
[----:B------:R-:W-:Y:S02]  /*1da50*/  FADD R48, R48, -1 ;  /* 0xbf80000030307421 */ /* 0x000fe40000000000 */
[----:B------:R-:W-:Y:S02]  /*1da60*/  FFMA.FTZ R5, R46, R5, -0.36067417263984680176 ;  /* 0xbeb8aa492e057423 */ /* 0x000fe40000010005 */
[----:B------:R-:W-:Y:S02]  /*1da70*/  FFMA.FTZ R6, R49, R6, 0.48089820146560668945 ;  /* 0x3ef6384a31067423 */ /* 0x000fe40000010006 */
[----:B------:R-:W-:Y:S02]  /*1da80*/  FFMA.FTZ R10, R67, R10, -0.36067417263984680176 ;  /* 0xbeb8aa49430a7423 */ /* 0x000fe4000001000a */
[----:B------:R-:W-:Y:S02]  /*1da90*/  FMUL R4, R47, R4 ;  /* 0x000000042f047220 */ /* 0x000fe40000400000 */
[----:B------:R-:W-:-:S02]  /*1daa0*/  FMUL R11, R68, R11 ;  /* 0x0000000b440b7220 */ /* 0x000fc40000400000 */
[----:B------:R-:W-:Y:S02]  /*1dab0*/  FFMA.FTZ R7, R48, R40, -0.16845393180847167969 ;  /* 0xbe2c7f3030077423 */ /* 0x000fe40000010028 */
[----:B------:R-:W-:Y:S02]  /*1dac0*/  FFMA.FTZ R5, R46, R5, 0.48089820146560668945 ;  /* 0x3ef6384a2e057423 */ /* 0x000fe40000010005 */
[----:B------:R-:W-:Y:S02]  /*1dad0*/  FFMA.FTZ R6, R49, R6, -0.72134751081466674805 ;  /* 0xbf38aa3b31067423 */ /* 0x000fe40000010006 */
[----:B------:R-:W-:Y:S02]  /*1dae0*/  FFMA.FTZ R10, R67, R10, 0.48089820146560668945 ;  /* 0x3ef6384a430a7423 */ /* 0x000fe4000001000a */
[----:B------:R-:W-:Y:S02]  /*1daf0*/  FMUL R4, R47, R4 ;  /* 0x000000042f047220 */ /* 0x000fe40000400000 */
[----:B------:R-:W-:-:S02]  /*1db00*/  FMUL R11, R68, R11 ;  /* 0x0000000b440b7220 */ /* 0x000fc40000400000 */
[----:B------:R-:W-:Y:S01]  /*1db10*/  FFMA.FTZ R7, R48, R7, 0.1716887056827545166 ;  /* 0x3e2fcf2a30077423 */ /* 0x000fe20000010007 */
[----:B------:R-:W-:Y:S01]  /*1db20*/  ISETP.GE.U32.AND P2, PT, R38, 0x7f800000, PT ;  /* 0x7f8000002600780c */ /* 0x000fe20003f46070 */
[----:B------:R-:W-:Y:S02]  /*1db30*/  FFMA.FTZ R5, R46, R5, -0.72134751081466674805 ;  /* 0xbf38aa3b2e057423 */ /* 0x000fe40000010005 */
[----:B------:R-:W-:Y:S02]  /*1db40*/  FMUL R6, R49, R6 ;  /* 0x0000000631067220 */ /* 0x000fe40000400000 */
[----:B------:R-:W-:Y:S02]  /*1db50*/  IMAD.IADD R45, R36, 0x1, -R45 ;  /* 0x00000001242d7824 */ /* 0x000fe400078e0a2d */
[----:B------:R-:W-:Y:S02]  /*1db60*/  FFMA.FTZ R10, R67, R10, -0.72134751081466674805 ;  /* 0xbf38aa3b430a7423 */ /* 0x000fe4000001000a */
[----:B------:R-:W-:Y:S01]  /*1db70*/  FFMA.FTZ R47, R47, 1.4426950216293334961, R4 ;  /* 0x3fb8aa3b2f2f7823 */ /* 0x000fe20000010004 */
[----:B------:R-:W-:Y:S01]  /*1db80*/  @P1 MOV R4, 0x7f800000 ;  /* 0x7f80000000041802 */ /* 0x000fe20000000f00 */
[----:B------:R-:W-:-:S02]  /*1db90*/  FFMA.FTZ R11, R68, 1.4426950216293334961, R11 ;  /* 0x3fb8aa3b440b7823 */ /* 0x000fc4000001000b */
[----:B------:R-:W-:Y:S01]  /*1dba0*/  FFMA.FTZ R7, R48, R7, -0.17900948226451873779 ;  /* 0xbe374e4330077423 */ /* 0x000fe20000010007 */
[----:B------:R-:W-:Y:S01]  /*1dbb0*/  IADD3 R51, R8, -R51, RZ ;  /* 0x8000003308337210 */ /* 0x000fe20007ffe0ff */
[----:B------:R-:W-:Y:S02]  /*1dbc0*/  FMUL R5, R46, R5 ;  /* 0x000000052e057220 */ /* 0x000fe40000400000 */
[----:B------:R-:W-:Y:S02]  /*1dbd0*/  FMUL R6, R49, R6 ;  /* 0x0000000631067220 */ /* 0x000fe40000400000 */
[----:B------:R-:W-:Y:S02]  /*1dbe0*/  FADD R45, R45, -1 ;  /* 0xbf8000002d2d7421 */ /* 0x000fe40000000000 */
[----:B------:R-:W-:Y:S02]  /*1dbf0*/  FMUL R10, R67, R10 ;  /* 0x0000000a430a7220 */ /* 0x000fe40000400000 */
[----:B------:R-:W-:-:S02]  /*1dc00*/  FFMA.FTZ R7, R48, R7, 0.20512372255325317383 ;  /* 0x3e520bf430077423 */ /* 0x000fc40000010007 */
[----:B------:R-:W-:Y:S02]  /*1dc10*/  FADD R236, R50, R11 ;  /* 0x0000000b32ec7221 */ /* 0x000fe40000000000 */
[----:B------:R-:W-:Y:S02]  /*1dc20*/  @!P3 FMUL R107, R107, 16777216 ;  /* 0x4b8000006b6bb820 */ /* 0x000fe40000400000 */
[----:B------:R-:W-:Y:S02]  /*1dc30*/  @P1 FFMA.FTZ R236, R37, R4, +INF ;  /* 0x7f80000025ec1423 */ /* 0x000fe40000010004 */
[----:B------:R-:W-:Y:S02]  /*1dc40*/  @!P3 FMUL R126, R126, 16777216 ;  /* 0x4b8000007e7eb820 */ /* 0x000fe40000400000 */
[----:B------:R-:W-:Y:S02]  /*1dc50*/  @!P3 FMUL R114, R114, 16777216 ;  /* 0x4b8000007272b820 */ /* 0x000fe40000400000 */
[----:B------:R-:W-:-:S02]  /*1dc60*/  @!P3 FMUL R110, R110, 16777216 ;  /* 0x4b8000006e6eb820 */ /* 0x000fc40000400000 */
[----:B------:R-:W-:Y:S02]  /*1dc70*/  @!P3 FMUL R106, R106, 16777216 ;  /* 0x4b8000006a6ab820 */ /* 0x000fe40000400000 */
[----:B------:R-:W-:Y:S02]  /*1dc80*/  @!P3 FMUL R102, R102, 16777216 ;  /* 0x4b8000006666b820 */ /* 0x000fe40000400000 */
[----:B------:R-:W-:Y:S02]  /*1dc90*/  FMUL R5, R46, R5 ;  /* 0x000000052e057220 */ /* 0x000fe40000400000 */
[----:B------:R-:W-:Y:S02]  /*1dca0*/  FFMA.FTZ R6, R49, 1.4426950216293334961, R6 ;  /* 0x3fb8aa3b31067823 */ /* 0x000fe40000010006 */
[----:B------:R-:W-:Y:S02]  /*1dcb0*/  FFMA.FTZ R4, R45, R40, -0.16845393180847167969 ;  /* 0xbe2c7f302d047423 */ /* 0x000fe40000010028 */
[----:B------:R-:W-:-:S02]  /*1dcc0*/  FMUL R10, R67, R10 ;  /* 0x0000000a430a7220 */ /* 0x000fc40000400000 */
[----:B------:R-:W-:Y:S02]  /*1dcd0*/  FADD R51, R51, -1 ;  /* 0xbf80000033337421 */ /* 0x000fe40000000000 */
[----:B------:R-:W-:Y:S02]  /*1dce0*/  FFMA.FTZ R7, R48, R7, -0.24046532809734344482 ;  /* 0xbe763c8b30077423 */ /* 0x000fe40000010007 */
[C---:B------:R-:W-:Y:S02]  /*1dcf0*/  FMUL R20, R128.reuse, R107 ;  /* 0x0000006b80147220 */ /* 0x040fe40000400000 */
[C---:B------:R-:W-:Y:S02]  /*1dd00*/  FMUL R126, R128.reuse, R126 ;  /* 0x0000007e807e7220 */ /* 0x040fe40000400000 */
[C---:B------:R-:W-:Y:S02]  /*1dd10*/  FMUL R17, R128.reuse, R114 ;  /* 0x0000007280117220 */ /* 0x040fe40000400000 */
[----:B------:R-:W-:-:S02]  /*1dd20*/  FMUL R110, R128, R110 ;  /* 0x0000006e806e7220 */ /* 0x000fc40000400000 */
[C---:B------:R-:W-:Y:S02]  /*1dd30*/  FMUL R106, R128.reuse, R106 ;  /* 0x0000006a806a7220 */ /* 0x040fe40000400000 */
[----:B------:R-:W-:Y:S02]  /*1dd40*/  FMUL R107, R128, R102 ;  /* 0x00000066806b7220 */ /* 0x000fe40000400000 */
[----:B------:R-:W-:Y:S01]  /*1dd50*/  FFMA.FTZ R46, R46, 1.4426950216293334961, R5 ;  /* 0x3fb8aa3b2e2e7823 */ /* 0x000fe20000010005 */
[----:B------:R-:W-:Y:S01]  /*1dd60*/  @P2 MOV R5, 0x7f800000 ;  /* 0x7f80000000052802 */ /* 0x000fe20000000f00 */
[----:B------:R-:W-:Y:S02]  /*1dd70*/  FADD R235, R235, R6 ;  /* 0x00000006ebeb7221 */ /* 0x000fe40000000000 */
[----:B------:R-:W-:Y:S02]  /*1dd80*/  FFMA.FTZ R4, R45, R4, 0.1716887056827545166 ;  /* 0x3e2fcf2a2d047423 */ /* 0x000fe40000010004 */
[----:B------:R-:W-:-:S02]  /*1dd90*/  FFMA.FTZ R67, R67, 1.4426950216293334961, R10 ;  /* 0x3fb8aa3b43437823 */ /* 0x000fc4000001000a */
[----:B------:R-:W-:Y:S02]  /*1dda0*/  FFMA.FTZ R6, R51, R40, -0.16845393180847167969 ;  /* 0xbe2c7f3033067423 */ /* 0x000fe40000010028 */
[----:B------:R-:W-:Y:S02]  /*1ddb0*/  @!P3 FMUL R123, R123, 16777216 ;  /* 0x4b8000007b7bb820 */ /* 0x000fe40000400000 */
[----:B------:R-:W-:Y:S02]  /*1ddc0*/  @!P3 FMUL R119, R119, 16777216 ;  /* 0x4b8000007777b820 */ /* 0x000fe40000400000 */
[----:B------:R-:W-:Y:S02]  /*1ddd0*/  @!P3 FMUL R115, R115, 16777216 ;  /* 0x4b8000007373b820 */ /* 0x000fe40000400000 */
[----:B------:R-:W-:Y:S02]  /*1dde0*/  @!P3 FMUL R103, R103, 16777216 ;  /* 0x4b8000006767b820 */ /* 0x000fe40000400000 */
[----:B------:R-:W-:Y:S01]  /*1ddf0*/  FFMA.FTZ R7, R48, R7, 0.28857114911079406738 ;  /* 0x3e93bf9930077423 */ /* 0x000fe20000010007 */
[----:B------:R-:W-:Y:S01]  /*1de00*/  F2FP.BF16.PACK_AB R16, R106, R107 ;  /* 0x0000006b6a10723e */ /* 0x000fe200000010ff */
[----:B------:R-:W-:Y:S01]  /*1de10*/  FFMA.FTZ R4, R45, R4, -0.17900948226451873779 ;  /* 0xbe374e432d047423 */ /* 0x000fe20000010004 */
[----:B------:R-:W-:Y:S01]  /*1de20*/  F2FP.BF16.PACK_AB R17, R17, R110 ;  /* 0x0000006e1111723e */ /* 0x000fe200000010ff */
[----:B------:R-:W-:Y:S01]  /*1de30*/  FADD R237, R52, R67 ;  /* 0x0000004334ed7221 */ /* 0x000fe20000000000 */
[----:B------:R-:W-:Y:S01]  /*1de40*/  F2FP.BF16.PACK_AB R19, R19, R126 ;  /* 0x0000007e1313723e */ /* 0x000fe200000010ff */
[----:B------:R-:W-:-:S02]  /*1de50*/  FFMA.FTZ R6, R51, R6, 0.1716887056827545166 ;  /* 0x3e2fcf2a33067423 */ /* 0x000fc40000010006 */
        /* <DEDUP_REMOVED lines=8> */
[----:B------:R-:W-:Y:S02]  /*1dee0*/  FMUL R103, R128, R103 ;  /* 0x0000006780677220 */ /* 0x000fe40000400000 */
[----:B------:R-:W-:Y:S02]  /*1def0*/  FFMA.FTZ R7, R48, R7, -0.36067417263984680176 ;  /* 0xbeb8aa4930077423 */ /* 0x000fe40000010007 */
[----:B------:R-:W-:Y:S01]  /*1df00*/  @P2 FFMA.FTZ R237, R38, R5, +INF ;  /* 0x7f80000026ed2423 */ /* 0x000fe20000010005 */
[----:B------:R-:W-:Y:S01]  /*1df10*/  ISETP.GE.U32.AND P2, PT, R44, 0x7f800000, PT ;  /* 0x7f8000002c00780c */ /* 0x000fe20003f46070 */
[----:B------:R-:W-:Y:S01]  /*1df20*/  FFMA.FTZ R4, R45, R4, 0.20512372255325317383 ;  /* 0x3e520bf42d047423 */ /* 0x000fe20000010004 */
[----:B------:R-:W-:Y:S01]  /*1df30*/  ISETP.GE.U32.AND P4, PT, R39, 0x7f800000, PT ;  /* 0x7f8000002700780c */ /* 0x000fe20003f86070 */
[----:B------:R-:W-:Y:S01]  /*1df40*/  FFMA.FTZ R6, R51, R6, -0.17900948226451873779 ;  /* 0xbe374e4333067423 */ /* 0x000fe20000010006 */
[----:B------:R-:W-:Y:S01]  /*1df50*/  FSETP.NEU.AND P6, PT, R37, RZ, PT ;  /* 0x000000ff2500720b */ /* 0x000fe20003fcd000 */
[----:B------:R0:W-:Y:S01]  /*1df60*/  STS.128 [R99+0x80], R16 ;  /* 0x0000801063007388 */ /* 0x0001e20000000c00 */
[----:B------:R-:W-:Y:S01]  /*1df70*/  FFMA.FTZ R7, R48, R7, 0.48089820146560668945 ;  /* 0x3ef6384a30077423 */ /* 0x000fe20000010007 */
[----:B------:R-:W-:Y:S01]  /*1df80*/  F2FP.BF16.PACK_AB R20, R20, R103 ;  /* 0x000000671414723e */ /* 0x000fe200000010ff */
[----:B------:R-:W-:Y:S01]  /*1df90*/  FFMA.FTZ R4, R45, R4, -0.24046532809734344482 ;  /* 0xbe763c8b2d047423 */ /* 0x000fe20000010004 */
[----:B------:R-:W-:-:S02]  /*1dfa0*/  F2FP.BF16.PACK_AB R21, R21, R34 ;  /* 0x000000221515723e */ /* 0x000fc400000010ff */
[----:B------:R-:W-:Y:S02]  /*1dfb0*/  F2FP.BF16.PACK_AB R22, R22, R119 ;  /* 0x000000771616723e */ /* 0x000fe400000010ff */
[----:B------:R-:W-:Y:S02]  /*1dfc0*/  F2FP.BF16.PACK_AB R24, R137, R140 ;  /* 0x0000008c8918723e */ /* 0x000fe400000010ff */
[----:B------:R-:W-:Y:S02]  /*1dfd0*/  F2FP.BF16.PACK_AB R25, R145, R164 ;  /* 0x000000a49119723e */ /* 0x000fe400000010ff */
[----:B------:R-:W-:Y:S02]  /*1dfe0*/  F2FP.BF16.PACK_AB R26, R26, R165 ;  /* 0x000000a51a1a723e */ /* 0x000fe400000010ff */
[----:B------:R-:W-:Y:S02]  /*1dff0*/  F2FP.BF16.PACK_AB R27, R27, R166 ;  /* 0x000000a61b1b723e */ /* 0x000fe400000010ff */
[----:B0-----:R-:W-:-:S02]  /*1e000*/  F2FP.BF16.PACK_AB R16, R131, R154 ;  /* 0x0000009a8310723e */ /* 0x001fc400000010ff */
[----:B------:R-:W-:Y:S02]  /*1e010*/  F2FP.BF16.PACK_AB R13, R159, R160 ;  /* 0x000000a09f0d723e */ /* 0x000fe400000010ff */
[----:B------:R-:W-:Y:S02]  /*1e020*/  F2FP.BF16.PACK_AB R17, R129, R134 ;  /* 0x000000868111723e */ /* 0x000fe400000010ff */
[----:B------:R-:W-:Y:S02]  /*1e030*/  F2FP.BF16.PACK_AB R14, R150, R151 ;  /* 0x00000097960e723e */ /* 0x000fe400000010ff */
[----:B------:R-:W-:Y:S02]  /*1e040*/  F2FP.BF16.PACK_AB R18, R96, R97 ;  /* 0x000000616012723e */ /* 0x000fe400000010ff */
[----:B------:R-:W-:Y:S02]  /*1e050*/  F2FP.BF16.PACK_AB R15, R132, R135 ;  /* 0x00000087840f723e */ /* 0x000fe400000010ff */
[----:B------:R-:W-:Y:S01]  /*1e060*/  F2FP.BF16.PACK_AB R19, R91, R92 ;  /* 0x0000005c5b13723e */ /* 0x000fe200000010ff */
[----:B------:R-:W-:Y:S01]  /*1e070*/  FFMA.FTZ R6, R51, R6, 0.20512372255325317383 ;  /* 0x3e520bf433067423 */ /* 0x000fe20000010006 */
[----:B------:R-:W-:Y:S01]  /*1e080*/  FSEL R236, R236, -INF , P6 ;  /* 0xff800000ecec7808 */ /* 0x000fe20003000000 */
[----:B------:R-:W-:Y:S01]  /*1e090*/  FFMA.FTZ R7, R48, R7, -0.72134751081466674805 ;  /* 0xbf38aa3b30077423 */ /* 0x000fe20000010007 */
[----:B------:R-:W-:-:S02]  /*1e0a0*/  ISETP.GE.U32.AND P6, PT, R42, 0x7f800000, PT ;  /* 0x7f8000002a00780c */ /* 0x000fc40003fc6070 */
[----:B------:R-:W-:Y:S01]  /*1e0b0*/  ISETP.GE.U32.AND P3, PT, R43, 0x7f800000, PT ;  /* 0x7f8000002b00780c */ /* 0x000fe20003f66070 */
[----:B------:R0:W-:Y:S01]  /*1e0c0*/  STS.128 [R99+0x480], R20 ;  /* 0x0004801463007388 */ /* 0x0001e20000000c00 */
[----:B------:R-:W-:Y:S01]  /*1e0d0*/  FFMA.FTZ R4, R45, R4, 0.28857114911079406738 ;  /* 0x3e93bf992d047423 */ /* 0x000fe20000010004 */
[----:B------:R-:W-:Y:S01]  /*1e0e0*/  F2FP.BF16.PACK_AB R28, R28, R163 ;  /* 0x000000a31c1c723e */ /* 0x000fe200000010ff */
[----:B------:R-:W-:Y:S01]  /*1e0f0*/  FFMA.FTZ R6, R51, R6, -0.24046532809734344482 ;  /* 0xbe763c8b33067423 */ /* 0x000fe20000010006 */
[----:B------:R-:W-:Y:S01]  /*1e100*/  STS.128 [R99+0x500], R24 ;  /* 0x0005001863007388 */ /* 0x000fe20000000c00 */
[----:B------:R-:W-:Y:S01]  /*1e110*/  F2FP.BF16.PACK_AB R32, R32, R139 ;  /* 0x0000008b2020723e */ /* 0x000fe200000010ff */
[----:B------:R-:W-:Y:S01]  /*1e120*/  FMUL R7, R48, R7 ;  /* 0x0000000730077220 */ /* 0x000fe20000400000 */
[----:B------:R-:W-:Y:S01]  /*1e130*/  F2FP.BF16.PACK_AB R29, R29, R142 ;  /* 0x0000008e1d1d723e */ /* 0x000fe200000010ff */
[----:B------:R1:W-:Y:S01]  /*1e140*/  STS.128 [R99+0x200], R12 ;  /* 0x0002000c63007388 */ /* 0x0003e20000000c00 */
[----:B------:R-:W-:-:S02]  /*1e150*/  F2FP.BF16.PACK_AB R33, R33, R146 ;  /* 0x000000922121723e */ /* 0x000fc400000010ff */
[----:B------:R-:W-:Y:S01]  /*1e160*/  F2FP.BF16.PACK_AB R30, R30, R157 ;  /* 0x0000009d1e1e723e */ /* 0x000fe200000010ff */
[----:B------:R2:W-:Y:S01]  /*1e170*/  STS.128 [R99+0x280], R16 ;  /* 0x0002801063007388 */ /* 0x0005e20000000c00 */
[----:B------:R-:W-:Y:S02]  /*1e180*/  F2FP.BF16.PACK_AB R34, R183, R168 ;  /* 0x000000a8b722723e */ /* 0x000fe400000010ff */
[----:B------:R-:W-:Y:S02]  /*1e190*/  F2FP.BF16.PACK_AB R31, R31, R214 ;  /* 0x000000d61f1f723e */ /* 0x000fe400000010ff */
[----:B------:R-:W-:Y:S02]  /*1e1a0*/  F2FP.BF16.PACK_AB R35, R35, R152 ;  /* 0x000000982323723e */ /* 0x000fe400000010ff */
[----:B0-----:R-:W-:Y:S02]  /*1e1b0*/  F2FP.BF16.PACK_AB R20, R98, R155 ;  /* 0x0000009b6214723e */ /* 0x001fe400000010ff */
[----:B------:R-:W-:-:S02]  /*1e1c0*/  F2FP.BF16.PACK_AB R21, R94, R95 ;  /* 0x0000005f5e15723e */ /* 0x000fc400000010ff */
[----:B------:R-:W-:Y:S02]  /*1e1d0*/  F2FP.BF16.PACK_AB R22, R90, R93 ;  /* 0x0000005d5a16723e */ /* 0x000fe400000010ff */
[----:B------:R-:W-:Y:S02]  /*1e1e0*/  F2FP.BF16.PACK_AB R23, R88, R89 ;  /* 0x000000595817723e */ /* 0x000fe400000010ff */
[----:B-1----:R-:W-:Y:S02]  /*1e1f0*/  F2FP.BF16.PACK_AB R12, R85, R86 ;  /* 0x00000056550c723e */ /* 0x002fe400000010ff */
[----:B------:R-:W-:Y:S02]  /*1e200*/  F2FP.BF16.PACK_AB R13, R81, R82 ;  /* 0x00000052510d723e */ /* 0x000fe400000010ff */
[----:B------:R-:W-:Y:S02]  /*1e210*/  F2FP.BF16.PACK_AB R14, R79, R78 ;  /* 0x0000004e4f0e723e */ /* 0x000fe400000010ff */
[----:B------:R-:W-:-:S02]  /*1e220*/  F2FP.BF16.PACK_AB R15, R74, R75 ;  /* 0x0000004b4a0f723e */ /* 0x000fc400000010ff */
[----:B--2---:R-:W-:Y:S02]  /*1e230*/  F2FP.BF16.PACK_AB R16, R69, R70 ;  /* 0x000000464510723e */ /* 0x004fe400000010ff */
[----:B------:R-:W-:Y:S02]  /*1e240*/  F2FP.BF16.PACK_AB R24, R66, R71 ;  /* 0x000000474218723e */ /* 0x000fe400000010ff */
[----:B------:R-:W-:Y:S02]  /*1e250*/  F2FP.BF16.PACK_AB R17, R64, R65 ;  /* 0x000000414011723e */ /* 0x000fe400000010ff */
[----:B------:R-:W-:Y:S02]  /*1e260*/  F2FP.BF16.PACK_AB R25, R62, R63 ;  /* 0x0000003f3e19723e */ /* 0x000fe400000010ff */
[----:B------:R-:W-:Y:S02]  /*1e270*/  F2FP.BF16.PACK_AB R18, R60, R61 ;  /* 0x0000003d3c12723e */ /* 0x000fe400000010ff */
[----:B------:R-:W-:-:S02]  /*1e280*/  F2FP.BF16.PACK_AB R26, R58, R59 ;  /* 0x0000003b3a1a723e */ /* 0x000fc400000010ff */
[----:B------:R-:W-:Y:S02]  /*1e290*/  F2FP.BF16.PACK_AB R19, R56, R57 ;  /* 0x000000393813723e */ /* 0x000fe400000010ff */
[----:B------:R-:W-:Y:S01]  /*1e2a0*/  F2FP.BF16.PACK_AB R27, R54, R55 ;  /* 0x00000037361b723e */ /* 0x000fe200000010ff */
[----:B------:R-:W-:Y:S01]  /*1e2b0*/  FFMA.FTZ R4, R45, R4, -0.36067417263984680176 ;  /* 0xbeb8aa492d047423 */ /* 0x000fe20000010004 */
[----:B------:R-:W-:Y:S01]  /*1e2c0*/  @P2 MOV R5, 0x7f800000 ;  /* 0x7f80000000052802 */ /* 0x000fe20000000f00 */
[----:B------:R-:W-:Y:S01]  /*1e2d0*/  FFMA.FTZ R6, R51, R6, 0.28857114911079406738 ;  /* 0x3e93bf9933067423 */ /* 0x000fe20000010006 */
[----:B------:R-:W-:Y:S01]  /*1e2e0*/  @P4 MOV R10, 0x7f800000 ;  /* 0x7f800000000a4802 */ /* 0x000fe20000000f00 */
[----:B------:R-:W-:Y:S01]  /*1e2f0*/  STS.128 [R99+0x180], R28 ;  /* 0x0001801c63007388 */ /* 0x000fe20000000c00 */
[----:B------:R-:W-:Y:S01]  /*1e300*/  FMUL R7, R48, R7 ;  /* 0x0000000730077220 */ /* 0x000fe20000400000 */
[----:B------:R-:W-:Y:S02]  /*1e310*/  FSETP.NEU.AND P1, PT, R38, RZ, PT ;  /* 0x000000ff2600720b */ /* 0x000fe40003f2d000 */
[----:B------:R-:W-:Y:S01]  /*1e320*/  STS.128 [R99+0x580], R32 ;  /* 0x0005802063007388 */ /* 0x000fe20000000c00 */
[----:B------:R-:W-:Y:S01]  /*1e330*/  SHF.R.U32.HI R102, RZ, 0x6, R169 ;  /* 0x00000006ff667819 */ /* 0x000fe200000116a9 */
[----:B------:R-:W-:-:S02]  /*1e340*/  FADD R234, R234, R47 ;  /* 0x0000002feaea7221 */ /* 0x000fc40000000000 */
[----:B------:R-:W-:Y:S01]  /*1e350*/  STS.128 [R99+0x680], R20 ;  /* 0x0006801463007388 */ /* 0x000fe20000000c00 */
[----:B------:R-:W-:-:S03]  /*1e360*/  FFMA.FTZ R4, R45, R4, 0.48089820146560668945 ;  /* 0x3ef6384a2d047423 */ /* 0x000fc60000010004 */
[----:B------:R-:W-:Y:S01]  /*1e370*/  STS.128 [R99+0x300], R12 ;  /* 0x0003000c63007388 */ /* 0x000fe20000000c00 */
[----:B------:R-:W-:-:S03]  /*1e380*/  FADD R53, R53, R46 ;  /* 0x0000002e35357221 */ /* 0x000fc60000000000 */
[----:B------:R0:W-:Y:S01]  /*1e390*/  STS.128 [R99+0x380], R16 ;  /* 0x0003801063007388 */ /* 0x0001e20000000c00 */
[----:B------:R-:W-:-:S03]  /*1e3a0*/  @P2 FFMA.FTZ R234, R44, R5, +INF ;  /* 0x7f8000002cea2423 */ /* 0x000fc60000010005 */
[----:B------:R1:W-:Y:S01]  /*1e3b0*/  STS.128 [R99+0x780], R24 ;  /* 0x0007801863007388 */ /* 0x0003e20000000c00 */
[----:B------:R-:W-:-:S03]  /*1e3c0*/  FFMA.FTZ R6, R51, R6, -0.36067417263984680176 ;  /* 0xbeb8aa4933067423 */ /* 0x000fc60000010006 */
[----:B------:R-:W-:Y:S01]  /*1e3d0*/  BAR.SYNC.DEFER_BLOCKING 0x0 ;  /* 0x0000000000007b1d */ /* 0x000fe20000010000 */
[----:B------:R-:W-:Y:S01]  /*1e3e0*/  FFMA.FTZ R48, R48, 1.4426950216293334961, R7 ;  /* 0x3fb8aa3b30307823 */ /* 0x000fe20000010007 */
[----:B------:R-:W-:Y:S01]  /*1e3f0*/  @P6 MOV R5, 0x7f800000 ;  /* 0x7f80000000056802 */ /* 0x000fe20000000f00 */
[----:B------:R-:W-:Y:S01]  /*1e400*/  @P4 FFMA.FTZ R53, R39, R10, +INF ;  /* 0x7f80000027354423 */ /* 0x000fe2000001000a */
[----:B------:R-:W-:Y:S01]  /*1e410*/  FSEL R237, R237, -INF , P1 ;  /* 0xff800000eded7808 */ /* 0x000fe20000800000 */
[----:B------:R-:W-:Y:S01]  /*1e420*/  @P3 IMAD.MOV.U32 R10, RZ, RZ, 0x7f800000 ;  /* 0x7f800000ff0a3424 */ /* 0x000fe200078e00ff */
[----:B------:R-:W-:Y:S01]  /*1e430*/  SGXT.U32 R102, R102, 0x2 ;  /* 0x000000026666781a */ /* 0x000fe20000000000 */
[----:B------:R-:W-:Y:S01]  /*1e440*/  FFMA.FTZ R4, R45, R4, -0.72134751081466674805 ;  /* 0xbf38aa3b2d047423 */ /* 0x000fe20000010004 */
[----:B------:R-:W-:Y:S01]  /*1e450*/  ISETP.GE.U32.AND P1, PT, R36, 0x7f800000, PT ;  /* 0x7f8000002400780c */ /* 0x000fe20003f26070 */
[----:B------:R-:W-:Y:S02]  /*1e460*/  FFMA.FTZ R6, R51, R6, 0.48089820146560668945 ;  /* 0x3ef6384a33067423 */ /* 0x000fe40000010006 */
[----:B------:R-:W-:-:S02]  /*1e470*/  FADD R233, R233, R48 ;  /* 0x00000030e9e97221 */ /* 0x000fc40000000000 */
[----:B------:R-:W-:Y:S02]  /*1e480*/  @P3 FFMA.FTZ R233, R43, R10, +INF ;  /* 0x7f8000002be93423 */ /* 0x000fe4000001000a */
[----:B------:R-:W-:Y:S01]  /*1e490*/  @P6 FFMA.FTZ R235, R42, R5, +INF ;  /* 0x7f8000002aeb6423 */ /* 0x000fe20000010005 */
[----:B------:R-:W-:Y:S01]  /*1e4a0*/  ISETP.GE.U32.AND P6, PT, R8, 0x7f800000, PT ;  /* 0x7f8000000800780c */ /* 0x000fe20003fc6070 */
[----:B------:R-:W-:Y:S02]  /*1e4b0*/  IMAD R11, R102, c[0x0][0x1c8], RZ ;  /* 0x00007200660b7a24 */ /* 0x000fe400078e02ff */
[----:B0-----:R-:W-:Y:S02]  /*1e4c0*/  IMAD.MOV.U32 R17, RZ, RZ, c[0x0][0x1c8] ;  /* 0x00007200ff117624 */ /* 0x001fe400078e00ff */
[----:B------:R-:W-:Y:S02]  /*1e4d0*/  FMUL R10, R45, R4 ;  /* 0x000000042d0a7220 */ /* 0x000fe40000400000 */
[----:B------:R-:W-:Y:S01]  /*1e4e0*/  FFMA.FTZ R6, R51, R6, -0.72134751081466674805 ;  /* 0xbf38aa3b33067423 */ /* 0x000fe20000010006 */
[----:B------:R-:W-:Y:S01]  /*1e4f0*/  LEA R13, R17, R11, 0x2 ;  /* 0x0000000b110d7211 */ /* 0x000fe200078e10ff */
[----:B------:R-:W-:Y:S01]  /*1e500*/  FMUL R10, R45, R10 ;  /* 0x0000000a2d0a7220 */ /* 0x000fe20000400000 */
[----:B------:R-:W-:Y:S01]  /*1e510*/  LOP3.LUT R16, R9, 0x40, RZ, 0x3c, !PT ;  /* 0x0000004009107812 */ /* 0x000fe200078e3cff */
[----:B------:R-:W-:Y:S01]  /*1e520*/  FMUL R12, R51, R6 ;  /* 0x00000006330c7220 */ /* 0x000fe20000400000 */
[----:B------:R-:W-:Y:S01]  /*1e530*/  @P1 MOV R19, 0x7f800000 ;  /* 0x7f80000000131802 */ /* 0x000fe20000000f00 */
[----:B------:R-:W-:Y:S01]  /*1e540*/  FFMA.FTZ R45, R45, 1.4426950216293334961, R10 ;  /* 0x3fb8aa3b2d2d7823 */ /* 0x000fe2000001000a */
[----:B------:R-:W-:Y:S01]  /*1e550*/  @P6 MOV R21, 0x7f800000 ;  /* 0x7f80000000156802 */ /* 0x000fe20000000f00 */
[----:B------:R-:W-:Y:S01]  /*1e560*/  FMUL R12, R51, R12 ;  /* 0x0000000c330c7220 */ /* 0x000fe20000400000 */
[----:B------:R-:W0:Y:S01]  /*1e570*/  LDS.128 R80, [R9] ;  /* 0x0000000009507984 */ /* 0x000e220000000c00 */
[----:B------:R-:W-:-:S02]  /*1e580*/  IMAD R15, R17, 0x4, R13 ;  /* 0x00000004110f7824 */ /* 0x000fc400078e020d */
[----:B------:R-:W-:Y:S01]  /*1e590*/  FADD R238, R238, R45 ;  /* 0x0000002deeee7221 */ /* 0x000fe20000000000 */
[----:B------:R-:W2:Y:S01]  /*1e5a0*/  LDS.128 R76, [R16] ;  /* 0x00000000104c7984 */ /* 0x000ea20000000c00 */
[----:B------:R-:W-:Y:S02]  /*1e5b0*/  FFMA.FTZ R12, R51, 1.4426950216293334961, R12 ;  /* 0x3fb8aa3b330c7823 */ /* 0x000fe4000001000c */
[----:B------:R-:W-:Y:S01]  /*1e5c0*/  @P1 FFMA.FTZ R238, R36, R19, +INF ;  /* 0x7f80000024ee1423 */ /* 0x000fe20000010013 */
[----:B------:R-:W-:Y:S01]  /*1e5d0*/  LEA R19, R17, R15, 0x2 ;  /* 0x0000000f11137211 */ /* 0x000fe200078e10ff */
[----:B------:R-:W-:Y:S01]  /*1e5e0*/  FADD R239, R239, R12 ;  /* 0x0000000cefef7221 */ /* 0x000fe20000000000 */
[----:B------:R-:W3:Y:S01]  /*1e5f0*/  LDS.128 R4, [R9+0x800] ;  /* 0x0008000009047984 */ /* 0x000ee20000000c00 */
[----:B------:R-:W-:Y:S02]  /*1e600*/  @P6 FFMA.FTZ R239, R8, R21, +INF ;  /* 0x7f80000008ef6423 */ /* 0x000fe40000010015 */
[C---:B------:R-:W-:Y:S01]  /*1e610*/  IMAD R21, R17.reuse, 0x4, R19 ;  /* 0x0000000411157824 */ /* 0x040fe200078e0213 */
[----:B------:R-:W4:Y:S04]  /*1e620*/  LDS.128 R100, [R16+0x800] ;  /* 0x0008000010647984 */ /* 0x000f280000000c00 */
[C---:B------:R-:W-:Y:S01]  /*1e630*/  LEA R23, R17.reuse, R21, 0x2 ;  /* 0x0000001511177211 */ /* 0x040fe200078e10ff */
[----:B------:R-:W3:Y:S03]  /*1e640*/  LDS.128 R96, [R9+0x1000] ;  /* 0x0010000009607984 */ /* 0x000ee60000000c00 */
[----:B-1----:R-:W-:Y:S01]  /*1e650*/  LEA R25, R17, R23, 0x2 ;  /* 0x0000001711197211 */ /* 0x002fe200078e10ff */
[----:B------:R-:W1:Y:S01]  /*1e660*/  LDS.128 R92, [R16+0x1000] ;  /* 0x00100000105c7984 */ /* 0x000e620000000c00 */
[----:B------:R-:W-:-:S03]  /*1e670*/  LEA R12, P6, R13, R0, 0x1 ;  /* 0x000000000d0c7211 */ /* 0x000fc600078c08ff */
[----:B------:R-:W-:Y:S01]  /*1e680*/  IMAD R27, R17, 0x4, R25 ;  /* 0x00000004111b7824 */ /* 0x000fe200078e0219 */
[----:B------:R-:W-:Y:S01]  /*1e690*/  LEA.HI.X.SX32 R13, R13, R2, 0x1, P6 ;  /* 0x000000020d0d7211 */ /* 0x000fe200030f0eff */
[----:B------:R-:W1:Y:S03]  /*1e6a0*/  LDS.128 R88, [R9+0x1800] ;  /* 0x0018000009587984 */ /* 0x000e660000000c00 */
[----:B------:R-:W-:Y:S01]  /*1e6b0*/  LEA R29, R17, R27, 0x2 ;  /* 0x0000001b111d7211 */ /* 0x000fe200078e10ff */
[----:B------:R-:W1:Y:S01]  /*1e6c0*/  LDS.128 R84, [R16+0x1800] ;  /* 0x0018000010547984 */ /* 0x000e620000000c00 */
[----:B------:R-:W-:Y:S02]  /*1e6d0*/  LEA R14, P6, R15, R0, 0x1 ;  /* 0x000000000f0e7211 */ /* 0x000fe400078c08ff */
[----:B------:R-:W-:Y:S01]  /*1e6e0*/  LEA R31, R17, R29, 0x2 ;  /* 0x0000001d111f7211 */ /* 0x000fe200078e10ff */
[----:B------:R-:W1:Y:S01]  /*1e6f0*/  LDS.128 R132, [R9+0x2000] ;  /* 0x0020000009847984 */ /* 0x000e620000000c00 */
[----:B------:R-:W-:-:S02]  /*1e700*/  LEA.HI.X.SX32 R15, R15, R2, 0x1, P6 ;  /* 0x000000020f0f7211 */ /* 0x000fc400030f0eff */
[-C--:B------:R-:W-:Y:S01]  /*1e710*/  LEA R10, P1, R11, R0.reuse, 0x1 ;  /* 0x000000000b0a7211 */ /* 0x080fe200078208ff */
[----:B------:R-:W-:Y:S01]  /*1e720*/  IMAD R33, R17, 0x4, R31 ;  /* 0x0000000411217824 */ /* 0x000fe200078e021f */
[----:B------:R-:W-:Y:S01]  /*1e730*/  LEA R18, P6, R19, R0, 0x1 ;  /* 0x0000000013127211 */ /* 0x000fe200078c08ff */
[----:B------:R-:W1:Y:S01]  /*1e740*/  LDS.128 R128, [R16+0x2000] ;  /* 0x0020000010807984 */ /* 0x000e620000000c00 */
[-C--:B------:R-:W-:Y:S02]  /*1e750*/  LEA.HI.X.SX32 R11, R11, R2.reuse, 0x1, P1 ;  /* 0x000000020b0b7211 */ /* 0x080fe400008f0eff */
[----:B------:R-:W-:Y:S01]  /*1e760*/  LEA.HI.X.SX32 R19, R19, R2, 0x1, P6 ;  /* 0x0000000213137211 */ /* 0x000fe200030f0eff */
[----:B------:R-:W1:Y:S01]  /*1e770*/  LDS.128 R124, [R9+0x2800] ;  /* 0x00280000097c7984 */ /* 0x000e620000000c00 */
[----:B------:R-:W-:Y:S02]  /*1e780*/  LEA R20, P6, R21, R0, 0x1 ;  /* 0x0000000015147211 */ /* 0x000fe400078c08ff */
[----:B------:R-:W-:Y:S01]  /*1e790*/  LEA R35, R17, R33, 0x2 ;  /* 0x0000002111237211 */ /* 0x000fe200078e10ff */
[----:B0-----:R0:W-:Y:S01]  /*1e7a0*/  STG.E.U16 [R10.64], R80 ;  /* 0x000000500a007986 */ /* 0x0011e2000c101506 */
[----:B------:R-:W-:-:S02]  /*1e7b0*/  LEA.HI.X.SX32 R21, R21, R2, 0x1, P6 ;  /* 0x0000000215157211 */ /* 0x000fc400030f0eff */
[----:B------:R-:W-:Y:S01]  /*1e7c0*/  LEA R37, R17, R35, 0x2 ;  /* 0x0000002311257211 */ /* 0x000fe200078e10ff */
[----:B--2---:R2:W-:Y:S01]  /*1e7d0*/  STG.E.U16 [R12.64], R76 ;  /* 0x0000004c0c007986 */ /* 0x0045e2000c101506 */
[----:B------:R-:W-:Y:S02]  /*1e7e0*/  FSETP.NEU.AND P5, PT, R39, RZ, PT ;  /* 0x000000ff2700720b */ /* 0x000fe40003fad000 */
[----:B------:R-:W-:Y:S01]  /*1e7f0*/  FSETP.NEU.AND P4, PT, R43, RZ, PT ;  /* 0x000000ff2b00720b */ /* 0x000fe20003f8d000 */
[----:B------:R-:W1:Y:S01]  /*1e800*/  LDS.128 R120, [R16+0x2800] ;  /* 0x0028000010787984 */ /* 0x000e620000000c00 */
[----:B0-----:R-:W-:-:S03]  /*1e810*/  LEA R10, P6, R23, R0, 0x1 ;  /* 0x00000000170a7211 */ /* 0x001fc600078c08ff */
[----:B------:R-:W0:Y:S01]  /*1e820*/  LDS.128 R116, [R9+0x3000] ;  /* 0x0030000009747984 */ /* 0x000e220000000c00 */
[----:B------:R-:W-:Y:S01]  /*1e830*/  LEA.HI.X.SX32 R11, R23, R2, 0x1, P6 ;  /* 0x00000002170b7211 */ /* 0x000fe200030f0eff */
[----:B------:R-:W-:Y:S01]  /*1e840*/  IMAD R23, R17, 0x4, R37 ;  /* 0x0000000411177824 */ /* 0x000fe200078e0225 */
[C---:B--2---:R-:W-:Y:S01]  /*1e850*/  LEA R12, P6, R25.reuse, R0, 0x1 ;  /* 0x00000000190c7211 */ /* 0x044fe200078c08ff */
[----:B------:R-:W-:Y:S03]  /*1e860*/  LDS.128 R108, [R9+0x3800] ;  /* 0x00380000096c7984 */ /* 0x000fe60000000c00 */
[----:B------:R-:W-:Y:S01]  /*1e870*/  LEA.HI.X.SX32 R13, R25, R2, 0x1, P6 ;  /* 0x00000002190d7211 */ /* 0x000fe200030f0eff */
[----:B------:R-:W2:Y:S01]  /*1e880*/  LDS.128 R112, [R16+0x3000] ;  /* 0x0030000010707984 */ /* 0x000ea20000000c00 */
[----:B------:R-:W-:-:S03]  /*1e890*/  LEA R25, R17, R23, 0x2 ;  /* 0x0000001711197211 */ /* 0x000fc600078e10ff */
[----:B---3--:R3:W-:Y:S01]  /*1e8a0*/  STG.E.U16 [R14.64], R4 ;  /* 0x000000040e007986 */ /* 0x0087e2000c101506 */
[----:B------:R-:W-:-:S03]  /*1e8b0*/  LEA R39, R17, R25, 0x2 ;  /* 0x0000001911277211 */ /* 0x000fc600078e10ff */
[----:B----4-:R4:W-:Y:S04]  /*1e8c0*/  STG.E.U16 [R18.64], R100 ;  /* 0x0000006412007986 */ /* 0x0109e8000c101506 */
[----:B------:R-:W0:Y:S01]  /*1e8d0*/  LDS.128 R104, [R16+0x3800] ;  /* 0x0038000010687984 */ /* 0x000e220000000c00 */
[----:B---3--:R-:W-:-:S04]  /*1e8e0*/  LEA R14, P6, R27, R0, 0x1 ;  /* 0x000000001b0e7211 */ /* 0x008fc800078c08ff */
[----:B------:R-:W-:Y:S01]  /*1e8f0*/  LEA.HI.X.SX32 R15, R27, R2, 0x1, P6 ;  /* 0x000000021b0f7211 */ /* 0x000fe200030f0eff */
[----:B------:R-:W-:Y:S01]  /*1e900*/  IMAD R27, R17, 0x4, R39 ;  /* 0x00000004111b7824 */ /* 0x000fe200078e0227 */
[----:B----4-:R-:W-:-:S04]  /*1e910*/  LEA R18, P6, R29, R0, 0x1 ;  /* 0x000000001d127211 */ /* 0x010fc800078c08ff */
[----:B------:R-:W-:Y:S02]  /*1e920*/  LEA R41, R17, R27, 0x2 ;  /* 0x0000001b11297211 */ /* 0x000fe400078e10ff */
[----:B------:R-:W-:Y:S02]  /*1e930*/  LEA.HI.X.SX32 R19, R29, R2, 0x1, P6 ;  /* 0x000000021d137211 */ /* 0x000fe400030f0eff */
[C---:B------:R-:W-:Y:S01]  /*1e940*/  LEA R29, R17.reuse, R41, 0x2 ;  /* 0x00000029111d7211 */ /* 0x040fe200078e10ff */
[----:B------:R-:W-:Y:S04]  /*1e950*/  STG.E.U16 [R20.64], R96 ;  /* 0x0000006014007986 */ /* 0x000fe8000c101506 */
[----:B-1----:R1:W-:Y:S01]  /*1e960*/  STG.E.U16 [R10.64], R92 ;  /* 0x0000005c0a007986 */ /* 0x0023e2000c101506 */
[----:B------:R-:W-:-:S03]  /*1e970*/  IMAD R43, R17, 0x4, R29 ;  /* 0x00000004112b7824 */ /* 0x000fc600078e021d */
[----:B------:R3:W-:Y:S01]  /*1e980*/  STG.E.U16 [R12.64], R88 ;  /* 0x000000580c007986 */ /* 0x0007e2000c101506 */
[----:B-1----:R-:W-:-:S04]  /*1e990*/  LEA R10, P6, R31, R0, 0x1 ;  /* 0x000000001f0a7211 */ /* 0x002fc800078c08ff */
[----:B------:R-:W-:Y:S02]  /*1e9a0*/  LEA.HI.X.SX32 R11, R31, R2, 0x1, P6 ;  /* 0x000000021f0b7211 */ /* 0x000fe400030f0eff */
[----:B------:R-:W-:Y:S02]  /*1e9b0*/  LEA R31, R17, R43, 0x2 ;  /* 0x0000002b111f7211 */ /* 0x000fe400078e10ff */
[----:B---3--:R-:W-:Y:S02]  /*1e9c0*/  LEA R12, P6, R33, R0, 0x1 ;  /* 0x00000000210c7211 */ /* 0x008fe400078c08ff */
[----:B------:R-:W-:Y:S02]  /*1e9d0*/  LEA R9, R17, R31, 0x2 ;  /* 0x0000001f11097211 */ /* 0x000fe400078e10ff */
[----:B------:R-:W-:Y:S02]  /*1e9e0*/  LEA.HI.X.SX32 R13, R33, R2, 0x1, P6 ;  /* 0x00000002210d7211 */ /* 0x000fe400030f0eff */
[----:B------:R-:W-:Y:S01]  /*1e9f0*/  LEA R20, P6, R35, R0, 0x1 ;  /* 0x0000000023147211 */ /* 0x000fe200078c08ff */
[----:B------:R-:W-:Y:S01]  /*1ea00*/  IMAD R33, R17, 0x4, R9 ;  /* 0x0000000411217824 */ /* 0x000fe200078e0209 */
[----:B------:R1:W-:Y:S02]  /*1ea10*/  STG.E.U16 [R14.64], R84 ;  /* 0x000000540e007986 */ /* 0x0003e4000c101506 */
[----:B------:R-:W-:-:S02]  /*1ea20*/  LEA.HI.X.SX32 R21, R35, R2, 0x1, P6 ;  /* 0x0000000223157211 */ /* 0x000fc400030f0eff */
[----:B------:R-:W-:Y:S01]  /*1ea30*/  LEA R35, R17, R33, 0x2 ;  /* 0x0000002111237211 */ /* 0x000fe200078e10ff */
[----:B------:R3:W-:Y:S01]  /*1ea40*/  STG.E.U16 [R18.64], R132 ;  /* 0x0000008412007986 */ /* 0x0007e2000c101506 */
[----:B-1----:R-:W-:-:S04]  /*1ea50*/  LEA R14, P6, R37, R0, 0x1 ;  /* 0x00000000250e7211 */ /* 0x002fc800078c08ff */
[----:B------:R-:W-:Y:S02]  /*1ea60*/  LEA.HI.X.SX32 R15, R37, R2, 0x1, P6 ;  /* 0x00000002250f7211 */ /* 0x000fe400030f0eff */
[----:B---3--:R-:W-:Y:S02]  /*1ea70*/  LEA R18, P6, R23, R0, 0x1 ;  /* 0x0000000017127211 */ /* 0x008fe400078c08ff */
[----:B------:R-:W-:Y:S01]  /*1ea80*/  LEA R37, R17, R35, 0x2 ;  /* 0x0000002311257211 */ /* 0x000fe200078e10ff */
[----:B------:R1:W-:Y:S01]  /*1ea90*/  STG.E.U16 [R10.64], R128 ;  /* 0x000000800a007986 */ /* 0x0003e2000c101506 */
[----:B------:R-:W-:-:S03]  /*1eaa0*/  LEA.HI.X.SX32 R19, R23, R2, 0x1, P6 ;  /* 0x0000000217137211 */ /* 0x000fc600030f0eff */
[----:B------:R-:W-:Y:S01]  /*1eab0*/  IMAD R23, R17, 0x4, R37 ;  /* 0x0000000411177824 */ /* 0x000fe200078e0225 */
[----:B-1----:R-:W-:-:S04]  /*1eac0*/  LEA R10, P6, R25, R0, 0x1 ;  /* 0x00000000190a7211 */ /* 0x002fc800078c08ff */
[----:B------:R-:W-:Y:S02]  /*1ead0*/  LEA.HI.X.SX32 R11, R25, R2, 0x1, P6 ;  /* 0x00000002190b7211 */ /* 0x000fe400030f0eff */
[C---:B------:R-:W-:Y:S01]  /*1eae0*/  LEA R25, R17.reuse, R23, 0x2 ;  /* 0x0000001711197211 */ /* 0x040fe200078e10ff */
[----:B------:R1:W-:Y:S03]  /*1eaf0*/  STG.E.U16 [R12.64], R124 ;  /* 0x0000007c0c007986 */ /* 0x0003e6000c101506 */
[----:B------:R-:W-:Y:S01]  /*1eb00*/  LEA R45, R17, R25, 0x2 ;  /* 0x00000019112d7211 */ /* 0x000fe200078e10ff */
[----:B------:R3:W-:Y:S01]  /*1eb10*/  STG.E.U16 [R20.64], R120 ;  /* 0x0000007814007986 */ /* 0x0007e2000c101506 */
[----:B-1----:R-:W-:-:S04]  /*1eb20*/  LEA R12, P6, R39, R0, 0x1 ;  /* 0x00000000270c7211 */ /* 0x002fc800078c08ff */
[----:B------:R-:W-:Y:S01]  /*1eb30*/  LEA.HI.X.SX32 R13, R39, R2, 0x1, P6 ;  /* 0x00000002270d7211 */ /* 0x000fe200030f0eff */
[----:B------:R-:W-:Y:S01]  /*1eb40*/  IMAD R39, R17, 0x4, R45 ;  /* 0x0000000411277824 */ /* 0x000fe200078e022d */
[----:B---3--:R-:W-:Y:S01]  /*1eb50*/  LEA R20, P6, R27, R0, 0x1 ;  /* 0x000000001b147211 */ /* 0x008fe200078c08ff */
[----:B0-----:R0:W-:Y:S03]  /*1eb60*/  STG.E.U16 [R14.64], R116 ;  /* 0x000000740e007986 */ /* 0x0011e6000c101506 */
[----:B------:R-:W-:Y:S02]  /*1eb70*/  LEA R47, R17, R39, 0x2 ;  /* 0x00000027112f7211 */ /* 0x000fe400078e10ff */
[----:B------:R-:W-:Y:S02]  /*1eb80*/  LEA.HI.X.SX32 R21, R27, R2, 0x1, P6 ;  /* 0x000000021b157211 */ /* 0x000fe400030f0eff */
[----:B------:R-:W-:-:S02]  /*1eb90*/  LEA R27, R17, R47, 0x2 ;  /* 0x0000002f111b7211 */ /* 0x000fc400078e10ff */
[C---:B0-----:R-:W-:Y:S01]  /*1eba0*/  LEA R14, P6, R41.reuse, R0, 0x1 ;  /* 0x00000000290e7211 */ /* 0x041fe200078c08ff */
[----:B--2---:R-:W-:Y:S03]  /*1ebb0*/  STG.E.U16 [R18.64], R112 ;  /* 0x0000007012007986 */ /* 0x004fe6000c101506 */
[----:B------:R-:W-:Y:S01]  /*1ebc0*/  LEA.HI.X.SX32 R15, R41, R2, 0x1, P6 ;  /* 0x00000002290f7211 */ /* 0x000fe200030f0eff */
[C---:B------:R-:W-:Y:S01]  /*1ebd0*/  IMAD R41, R17.reuse, 0x4, R27 ;  /* 0x0000000411297824 */ /* 0x040fe200078e021b */
[----:B------:R0:W-:Y:S04]  /*1ebe0*/  STG.E.U16 [R10.64], R108 ;  /* 0x0000006c0a007986 */ /* 0x0001e8000c101506 */
[----:B------:R-:W-:Y:S01]  /*1ebf0*/  LEA R49, R17, R41, 0x2 ;  /* 0x0000002911317211 */ /* 0x000fe200078e10ff */
[----:B------:R1:W-:Y:S01]  /*1ec00*/  STG.E.U16 [R12.64], R104 ;  /* 0x000000680c007986 */ /* 0x0003e2000c101506 */
[----:B0-----:R-:W-:-:S04]  /*1ec10*/  LEA R10, P6, R29, R0, 0x1 ;  /* 0x000000001d0a7211 */ /* 0x001fc800078c08ff */
[----:B------:R-:W-:Y:S02]  /*1ec20*/  LEA.HI.X.SX32 R11, R29, R2, 0x1, P6 ;  /* 0x000000021d0b7211 */ /* 0x000fe400030f0eff */
[----:B-1----:R-:W-:Y:S02]  /*1ec30*/  LEA R12, P6, R43, R0, 0x1 ;  /* 0x000000002b0c7211 */ /* 0x002fe400078c08ff */
[----:B------:R-:W-:Y:S02]  /*1ec40*/  LEA R29, R17, R49, 0x2 ;  /* 0x00000031111d7211 */ /* 0x000fe400078e10ff */
[----:B------:R-:W-:-:S03]  /*1ec50*/  LEA.HI.X.SX32 R13, R43, R2, 0x1, P6 ;  /* 0x000000022b0d7211 */ /* 0x000fc600030f0eff */
[----:B------:R-:W-:Y:S01]  /*1ec60*/  IMAD R43, R17, 0x4, R29 ;  /* 0x00000004112b7824 */ /* 0x000fe200078e021d */
[----:B------:R-:W-:Y:S02]  /*1ec70*/  LEA R18, P6, R31, R0, 0x1 ;  /* 0x000000001f127211 */ /* 0x000fe400078c08ff */
[----:B------:R-:W-:Y:S02]  /*1ec80*/  PRMT R80, R80, 0x7632, R80 ;  /* 0x0000763250507816 */ /* 0x000fe40000000050 */
[----:B------:R-:W-:Y:S02]  /*1ec90*/  LEA R51, R17, R43, 0x2 ;  /* 0x0000002b11337211 */ /* 0x000fe400078e10ff */
[----:B------:R-:W-:Y:S02]  /*1eca0*/  PRMT R76, R76, 0x7632, R76 ;  /* 0x000076324c4c7816 */ /* 0x000fe4000000004c */
[----:B------:R-:W-:Y:S02]  /*1ecb0*/  LEA.HI.X.SX32 R19, R31, R2, 0x1, P6 ;  /* 0x000000021f137211 */ /* 0x000fe400030f0eff */
[C---:B------:R-:W-:Y:S01]  /*1ecc0*/  LEA R31, R17.reuse, R51, 0x2 ;  /* 0x00000033111f7211 */ /* 0x040fe200078e10ff */
[----:B------:R-:W-:Y:S04]  /*1ecd0*/  STG.E.U16 [R20.64], R80 ;  /* 0x0000005014007986 */ /* 0x000fe8000c101506 */
[----:B------:R0:W-:Y:S01]  /*1ece0*/  STG.E.U16 [R14.64], R76 ;  /* 0x0000004c0e007986 */ /* 0x0001e2000c101506 */
[----:B------:R-:W-:Y:S01]  /*1ecf0*/  IMAD R55, R17, 0x4, R31 ;  /* 0x0000000411377824 */ /* 0x000fe200078e021f */
[----:B------:R-:W-:-:S02]  /*1ed00*/  PRMT R4, R4, 0x7632, R4 ;  /* 0x0000763204047816 */ /* 0x000fc40000000004 */
[----:B------:R-:W-:Y:S02]  /*1ed10*/  PRMT R100, R100, 0x7632, R100 ;  /* 0x0000763264647816 */ /* 0x000fe40000000064 */
[----:B0-----:R-:W-:-:S04]  /*1ed20*/  LEA R14, P6, R9, R0, 0x1 ;  /* 0x00000000090e7211 */ /* 0x001fc800078c08ff */
[----:B------:R-:W-:Y:S02]  /*1ed30*/  LEA.HI.X.SX32 R15, R9, R2, 0x1, P6 ;  /* 0x00000002090f7211 */ /* 0x000fe400030f0eff */
[C---:B------:R-:W-:Y:S01]  /*1ed40*/  LEA R9, R17.reuse, R55, 0x2 ;  /* 0x0000003711097211 */ /* 0x040fe200078e10ff */
[----:B------:R0:W-:Y:S03]  /*1ed50*/  STG.E.U16 [R10.64], R4 ;  /* 0x000000040a007986 */ /* 0x0001e6000c101506 */
[----:B------:R-:W-:Y:S01]  /*1ed60*/  LEA R57, R17, R9, 0x2 ;  /* 0x0000000911397211 */ /* 0x000fe200078e10ff */
[----:B------:R1:W-:Y:S01]  /*1ed70*/  STG.E.U16 [R12.64], R100 ;  /* 0x000000640c007986 */ /* 0x0003e2000c101506 */
[----:B0-----:R-:W-:-:S04]  /*1ed80*/  LEA R10, P6, R33, R0, 0x1 ;  /* 0x00000000210a7211 */ /* 0x001fc800078c08ff */
[----:B------:R-:W-:Y:S01]  /*1ed90*/  LEA.HI.X.SX32 R11, R33, R2, 0x1, P6 ;  /* 0x00000002210b7211 */ /* 0x000fe200030f0eff */
[----:B------:R-:W-:Y:S01]  /*1eda0*/  IMAD R33, R17, 0x4, R57 ;  /* 0x0000000411217824 */ /* 0x000fe200078e0239 */
[C---:B-1----:R-:W-:Y:S02]  /*1edb0*/  LEA R12, P6, R35.reuse, R0, 0x1 ;  /* 0x00000000230c7211 */ /* 0x042fe400078c08ff */
[----:B------:R-:W-:Y:S02]  /*1edc0*/  PRMT R96, R96, 0x7632, R96 ;  /* 0x0000763260607816 */ /* 0x000fe40000000060 */
[----:B------:R-:W-:Y:S02]  /*1edd0*/  LEA.HI.X.SX32 R13, R35, R2, 0x1, P6 ;  /* 0x00000002230d7211 */ /* 0x000fe400030f0eff */
[----:B------:R-:W-:Y:S01]  /*1ede0*/  LEA R35, R17, R33, 0x2 ;  /* 0x0000002111237211 */ /* 0x000fe200078e10ff */
[----:B------:R0:W-:Y:S01]  /*1edf0*/  STG.E.U16 [R18.64], R96 ;  /* 0x0000006012007986 */ /* 0x0001e2000c101506 */
[----:B------:R-:W-:-:S02]  /*1ee00*/  PRMT R92, R92, 0x7632, R92 ;  /* 0x000076325c5c7816 */ /* 0x000fc4000000005c */
[----:B------:R-:W-:-:S03]  /*1ee10*/  LEA R59, R17, R35, 0x2 ;  /* 0x00000023113b7211 */ /* 0x000fc600078e10ff */
[----:B------:R1:W-:Y:S01]  /*1ee20*/  STG.E.U16 [R14.64], R92 ;  /* 0x0000005c0e007986 */ /* 0x0003e2000c101506 */
[----:B0-----:R-:W-:-:S04]  /*1ee30*/  LEA R18, P6, R37, R0, 0x1 ;  /* 0x0000000025127211 */ /* 0x001fc800078c08ff */
[----:B------:R-:W-:Y:S01]  /*1ee40*/  LEA.HI.X.SX32 R19, R37, R2, 0x1, P6 ;  /* 0x0000000225137211 */ /* 0x000fe200030f0eff */
[----:B------:R-:W-:Y:S01]  /*1ee50*/  IMAD R37, R17, 0x4, R59 ;  /* 0x0000000411257824 */ /* 0x000fe200078e023b */
[C---:B-1----:R-:W-:Y:S02]  /*1ee60*/  LEA R14, P6, R23.reuse, R0, 0x1 ;  /* 0x00000000170e7211 */ /* 0x042fe400078c08ff */
[----:B------:R-:W-:Y:S02]  /*1ee70*/  PRMT R88, R88, 0x7632, R88 ;  /* 0x0000763258587816 */ /* 0x000fe40000000058 */
[----:B------:R-:W-:Y:S02]  /*1ee80*/  LEA.HI.X.SX32 R15, R23, R2, 0x1, P6 ;  /* 0x00000002170f7211 */ /* 0x000fe400030f0eff */
[C---:B------:R-:W-:Y:S01]  /*1ee90*/  LEA R23, R17.reuse, R37, 0x2 ;  /* 0x0000002511177211 */ /* 0x040fe200078e10ff */
[----:B------:R0:W-:Y:S03]  /*1eea0*/  STG.E.U16 [R10.64], R88 ;  /* 0x000000580a007986 */ /* 0x0001e6000c101506 */
[----:B------:R-:W-:-:S02]  /*1eeb0*/  LEA R61, R17, R23, 0x2 ;  /* 0x00000017113d7211 */ /* 0x000fc400078e10ff */
[----:B------:R-:W-:Y:S02]  /*1eec0*/  PRMT R84, R84, 0x7632, R84 ;  /* 0x0000763254547816 */ /* 0x000fe40000000054 */
[----:B0-----:R-:W-:-:S04]  /*1eed0*/  LEA R10, P6, R25, R0, 0x1 ;  /* 0x00000000190a7211 */ /* 0x001fc800078c08ff */
[----:B------:R-:W-:Y:S01]  /*1eee0*/  LEA.HI.X.SX32 R11, R25, R2, 0x1, P6 ;  /* 0x00000002190b7211 */ /* 0x000fe200030f0eff */
[----:B------:R-:W-:Y:S01]  /*1eef0*/  IMAD R25, R17, 0x4, R61 ;  /* 0x0000000411197824 */ /* 0x000fe200078e023d */
[----:B------:R0:W-:Y:S01]  /*1ef00*/  STG.E.U16 [R12.64], R84 ;  /* 0x000000540c007986 */ /* 0x0001e2000c101506 */
[----:B------:R-:W-:-:S03]  /*1ef10*/  PRMT R132, R132, 0x7632, R132 ;  /* 0x0000763284847816 */ /* 0x000fc60000000084 */
[----:B------:R-:W-:Y:S02]  /*1ef20*/  LEA R63, R17, R25, 0x2 ;  /* 0x00000019113f7211 */ /* 0x000fe400078e10ff */
[----:B0-----:R-:W-:-:S04]  /*1ef30*/  LEA R12, P6, R45, R0, 0x1 ;  /* 0x000000002d0c7211 */ /* 0x001fc800078c08ff */
[----:B------:R-:W-:Y:S02]  /*1ef40*/  LEA.HI.X.SX32 R13, R45, R2, 0x1, P6 ;  /* 0x000000022d0d7211 */ /* 0x000fe400030f0eff */
[----:B------:R-:W-:Y:S01]  /*1ef50*/  LEA R45, R17, R63, 0x2 ;  /* 0x0000003f112d7211 */ /* 0x000fe200078e10ff */
[----:B------:R0:W-:Y:S01]  /*1ef60*/  STG.E.U16 [R18.64], R132 ;  /* 0x0000008412007986 */ /* 0x0001e2000c101506 */
[----:B------:R-:W-:-:S03]  /*1ef70*/  PRMT R128, R128, 0x7632, R128 ;  /* 0x0000763280807816 */ /* 0x000fc60000000080 */
[----:B------:R-:W-:Y:S02]  /*1ef80*/  IMAD R65, R17, 0x4, R45 ;  /* 0x0000000411417824 */ /* 0x000fe400078e022d */
[----:B------:R1:W-:Y:S01]  /*1ef90*/  STG.E.U16 [R14.64], R128 ;  /* 0x000000800e007986 */ /* 0x0003e2000c101506 */
[----:B0-----:R-:W-:-:S04]  /*1efa0*/  LEA R18, P6, R39, R0, 0x1 ;  /* 0x0000000027127211 */ /* 0x001fc800078c08ff */
[----:B------:R-:W-:Y:S02]  /*1efb0*/  LEA.HI.X.SX32 R19, R39, R2, 0x1, P6 ;  /* 0x0000000227137211 */ /* 0x000fe400030f0eff */
[----:B-1----:R-:W-:Y:S02]  /*1efc0*/  LEA R14, P6, R47, R0, 0x1 ;  /* 0x000000002f0e7211 */ /* 0x002fe400078c08ff */
[----:B------:R-:W-:Y:S02]  /*1efd0*/  LEA R39, R17, R65, 0x2 ;  /* 0x0000004111277211 */ /* 0x000fe400078e10ff */
[----:B------:R-:W-:Y:S02]  /*1efe0*/  PRMT R124, R124, 0x7632, R124 ;  /* 0x000076327c7c7816 */ /* 0x000fe4000000007c */
        /* <DEDUP_REMOVED lines=10> */
[----:B------:R-:W-:Y:S02]  /*1f090*/  LEA.HI.X.SX32 R13, R41, R2, 0x1, P6 ;  /* 0x00000002290d7211 */ /* 0x000fe400030f0eff */
[----:B------:R-:W-:Y:S02]  /*1f0a0*/  LEA R41, R17, R27, 0x2 ;  /* 0x0000001b11297211 */ /* 0x000fe400078e10ff */
[----:B------:R-:W-:-:S02]  /*1f0b0*/  PRMT R116, R116, 0x7632, R116 ;  /* 0x0000763274747816 */ /* 0x000fc40000000074 */
[----:B------:R-:W-:Y:S01]  /*1f0c0*/  PRMT R112, R112, 0x7632, R112 ;  /* 0x0000763270707816 */ /* 0x000fe20000000070 */
[----:B------:R-:W-:Y:S01]  /*1f0d0*/  IMAD R69, R17, 0x4, R41 ;  /* 0x0000000411457824 */ /* 0x000fe200078e0229 */
[C---:B------:R-:W-:Y:S01]  /*1f0e0*/  LEA R20, P6, R49.reuse, R0, 0x1 ;  /* 0x0000000031147211 */ /* 0x040fe200078c08ff */
[----:B------:R-:W-:Y:S03]  /*1f0f0*/  STG.E.U16 [R18.64], R116 ;  /* 0x0000007412007986 */ /* 0x000fe6000c101506 */
[----:B------:R-:W-:Y:S01]  /*1f100*/  LEA.HI.X.SX32 R21, R49, R2, 0x1, P6 ;  /* 0x0000000231157211 */ /* 0x000fe200030f0eff */
[----:B------:R0:W-:Y:S01]  /*1f110*/  STG.E.U16 [R14.64], R112 ;  /* 0x000000700e007986 */ /* 0x0001e2000c101506 */
[----:B------:R-:W-:Y:S02]  /*1f120*/  LEA R49, R17, R69, 0x2 ;  /* 0x0000004511317211 */ /* 0x000fe400078e10ff */
[----:B------:R-:W-:-:S02]  /*1f130*/  PRMT R108, R108, 0x7632, R108 ;  /* 0x000076326c6c7816 */ /* 0x000fc4000000006c */
[----:B0-----:R-:W-:-:S04]  /*1f140*/  LEA R14, P6, R29, R0, 0x1 ;  /* 0x000000001d0e7211 */ /* 0x001fc800078c08ff */
[----:B------:R-:W-:Y:S02]  /*1f150*/  LEA.HI.X.SX32 R15, R29, R2, 0x1, P6 ;  /* 0x000000021d0f7211 */ /* 0x000fe400030f0eff */
[----:B------:R-:W-:Y:S02]  /*1f160*/  LEA R18, P6, R43, R0, 0x1 ;  /* 0x000000002b127211 */ /* 0x000fe400078c08ff */
[----:B------:R-:W-:Y:S02]  /*1f170*/  LEA R29, R17, R49, 0x2 ;  /* 0x00000031111d7211 */ /* 0x000fe400078e10ff */
[----:B------:R-:W-:-:S03]  /*1f180*/  LEA.HI.X.SX32 R19, R43, R2, 0x1, P6 ;  /* 0x000000022b137211 */ /* 0x000fc600030f0eff */
[----:B------:R-:W-:Y:S01]  /*1f190*/  IMAD R43, R17, 0x4, R29 ;  /* 0x00000004112b7824 */ /* 0x000fe200078e021d */
[----:B------:R0:W-:Y:S01]  /*1f1a0*/  STG.E.U16 [R10.64], R108 ;  /* 0x0000006c0a007986 */ /* 0x0001e2000c101506 */
[----:B------:R-:W-:-:S03]  /*1f1b0*/  PRMT R104, R104, 0x7632, R104 ;  /* 0x0000763268687816 */ /* 0x000fc60000000068 */
[----:B------:R-:W-:Y:S02]  /*1f1c0*/  LEA R71, R17, R43, 0x2 ;  /* 0x0000002b11477211 */ /* 0x000fe400078e10ff */
[----:B------:R1:W-:Y:S01]  /*1f1d0*/  STG.E.U16 [R12.64], R104 ;  /* 0x000000680c007986 */ /* 0x0003e2000c101506 */
[----:B0-----:R-:W-:-:S04]  /*1f1e0*/  LEA R10, P6, R51, R0, 0x1 ;  /* 0x00000000330a7211 */ /* 0x001fc800078c08ff */
[----:B------:R-:W-:Y:S02]  /*1f1f0*/  LEA.HI.X.SX32 R11, R51, R2, 0x1, P6 ;  /* 0x00000002330b7211 */ /* 0x000fe400030f0eff */
[----:B-1----:R-:W-:Y:S02]  /*1f200*/  LEA R12, P6, R31, R0, 0x1 ;  /* 0x000000001f0c7211 */ /* 0x002fe400078c08ff */
[----:B------:R-:W-:Y:S01]  /*1f210*/  LEA R51, R17, R71, 0x2 ;  /* 0x0000004711337211 */ /* 0x000fe200078e10ff */
[----:B------:R0:W-:Y:S01]  /*1f220*/  STG.E.U16 [R20.64], R81 ;  /* 0x0000005114007986 */ /* 0x0001e2000c101506 */
[----:B------:R-:W-:-:S03]  /*1f230*/  LEA.HI.X.SX32 R13, R31, R2, 0x1, P6 ;  /* 0x000000021f0d7211 */ /* 0x000fc600030f0eff */
[----:B------:R-:W-:Y:S01]  /*1f240*/  IMAD R31, R17, 0x4, R51 ;  /* 0x00000004111f7824 */ /* 0x000fe200078e0233 */
[----:B------:R1:W-:Y:S01]  /*1f250*/  STG.E.U16 [R14.64], R77 ;  /* 0x0000004d0e007986 */ /* 0x0003e2000c101506 */
[----:B0-----:R-:W-:-:S04]  /*1f260*/  LEA R20, P6, R55, R0, 0x1 ;  /* 0x0000000037147211 */ /* 0x001fc800078c08ff */
[----:B------:R-:W-:Y:S02]  /*1f270*/  LEA.HI.X.SX32 R21, R55, R2, 0x1, P6 ;  /* 0x0000000237157211 */ /* 0x000fe400030f0eff */
[----:B------:R-:W-:Y:S02]  /*1f280*/  LEA R55, R17, R31, 0x2 ;  /* 0x0000001f11377211 */ /* 0x000fe400078e10ff */
        /* <DEDUP_REMOVED lines=8> */
[----:B-1----:R-:W-:Y:S02]  /*1f310*/  LEA R10, P6, R33, R0, 0x1 ;  /* 0x00000000210a7211 */ /* 0x002fe400078c08ff */
[----:B------:R-:W-:Y:S02]  /*1f320*/  LEA R57, R17, R9, 0x2 ;  /* 0x0000000911397211 */ /* 0x000fe400078e10ff */
[----:B------:R-:W-:Y:S02]  /*1f330*/  LEA.HI.X.SX32 R11, R33, R2, 0x1, P6 ;  /* 0x00000002210b7211 */ /* 0x000fe400030f0eff */
[C---:B------:R-:W-:Y:S01]  /*1f340*/  LEA R33, R17.reuse, R57, 0x2 ;  /* 0x0000003911217211 */ /* 0x040fe200078e10ff */
[----:B------:R0:W-:Y:S04]  /*1f350*/  STG.E.U16 [R12.64], R97 ;  /* 0x000000610c007986 */ /* 0x0001e8000c101506 */
[----:B------:R-:W-:Y:S01]  /*1f360*/  IMAD R75, R17, 0x4, R33 ;  /* 0x00000004114b7824 */ /* 0x000fe200078e0221 */
[----:B------:R1:W-:Y:S01]  /*1f370*/  STG.E.U16 [R20.64], R93 ;  /* 0x0000005d14007986 */ /* 0x0003e2000c101506 */
[----:B0-----:R-:W-:-:S04]  /*1f380*/  LEA R12, P6, R35, R0, 0x1 ;  /* 0x00000000230c7211 */ /* 0x001fc800078c08ff */
[----:B------:R-:W-:Y:S02]  /*1f390*/  LEA.HI.X.SX32 R13, R35, R2, 0x1, P6 ;  /* 0x00000002230d7211 */ /* 0x000fe400030f0eff */
[----:B-1----:R-:W-:Y:S02]  /*1f3a0*/  LEA R20, P6, R59, R0, 0x1 ;  /* 0x000000003b147211 */ /* 0x002fe400078c08ff */
[----:B------:R-:W-:Y:S01]  /*1f3b0*/  LEA R35, R17, R75, 0x2 ;  /* 0x0000004b11237211 */ /* 0x000fe200078e10ff */
[----:B------:R0:W-:Y:S01]  /*1f3c0*/  STG.E.U16 [R14.64], R89 ;  /* 0x000000590e007986 */ /* 0x0001e2000c101506 */
[----:B------:R-:W-:Y:S02]  /*1f3d0*/  LEA.HI.X.SX32 R21, R59, R2, 0x1, P6 ;  /* 0x000000023b157211 */ /* 0x000fe400030f0eff */
[----:B------:R-:W-:Y:S01]  /*1f3e0*/  LEA R59, R17, R35, 0x2 ;  /* 0x00000023113b7211 */ /* 0x000fe200078e10ff */
[----:B------:R1:W-:Y:S01]  /*1f3f0*/  STG.E.U16 [R18.64], R85 ;  /* 0x0000005512007986 */ /* 0x0003e2000c101506 */
[----:B0-----:R-:W-:-:S04]  /*1f400*/  LEA R14, P6, R37, R0, 0x1 ;  /* 0x00000000250e7211 */ /* 0x001fc800078c08ff */
[----:B------:R-:W-:Y:S01]  /*1f410*/  LEA.HI.X.SX32 R15, R37, R2, 0x1, P6 ;  /* 0x00000002250f7211 */ /* 0x000fe200030f0eff */
[----:B------:R-:W-:Y:S01]  /*1f420*/  IMAD R37, R17, 0x4, R59 ;  /* 0x0000000411257824 */ /* 0x000fe200078e023b */
[----:B-1----:R-:W-:-:S04]  /*1f430*/  LEA R18, P6, R23, R0, 0x1 ;  /* 0x0000000017127211 */ /* 0x002fc800078c08ff */
[----:B------:R-:W-:Y:S02]  /*1f440*/  LEA R137, R17, R37, 0x2 ;  /* 0x0000002511897211 */ /* 0x000fe400078e10ff */
[----:B------:R-:W-:Y:S02]  /*1f450*/  LEA.HI.X.SX32 R19, R23, R2, 0x1, P6 ;  /* 0x0000000217137211 */ /* 0x000fe400030f0eff */
[C---:B------:R-:W-:Y:S01]  /*1f460*/  LEA R23, R17.reuse, R137, 0x2 ;  /* 0x0000008911177211 */ /* 0x040fe200078e10ff */
[----:B------:R-:W-:Y:S04]  /*1f470*/  STG.E.U16 [R10.64], R133 ;  /* 0x000000850a007986 */ /* 0x000fe8000c101506 */
[----:B------:R0:W-:Y:S04]  /*1f480*/  STG.E.U16 [R12.64], R129 ;  /* 0x000000810c007986 */ /* 0x0001e8000c101506 */
[----:B------:R1:W-:Y:S01]  /*1f490*/  STG.E.U16 [R20.64], R125 ;  /* 0x0000007d14007986 */ /* 0x0003e2000c101506 */
[----:B0-----:R-:W-:Y:S01]  /*1f4a0*/  IMAD R13, R17, 0x4, R23 ;  /* 0x00000004110d7824 */ /* 0x001fe200078e0217 */
[----:B------:R-:W-:-:S04]  /*1f4b0*/  LEA R10, P6, R61, R0, 0x1 ;  /* 0x000000003d0a7211 */ /* 0x000fc800078c08ff */
[----:B-1----:R-:W-:Y:S02]  /*1f4c0*/  LEA R21, R17, R13, 0x2 ;  /* 0x0000000d11157211 */ /* 0x002fe400078e10ff */
[----:B------:R-:W-:Y:S02]  /*1f4d0*/  FSEL R4, R53, -INF , P5 ;  /* 0xff80000035047808 */ /* 0x000fe40002800000 */
[----:B------:R-:W-:Y:S01]  /*1f4e0*/  LEA R53, R17, R21, 0x2 ;  /* 0x0000001511357211 */ /* 0x000fe200078e10ff */
[----:B------:R0:W-:Y:S01]  /*1f4f0*/  STG.E.U16 [R14.64], R121 ;  /* 0x000000790e007986 */ /* 0x0001e2000c101506 */
[----:B------:R-:W-:Y:S02]  /*1f500*/  LEA.HI.X.SX32 R11, R61, R2, 0x1, P6 ;  /* 0x000000023d0b7211 */ /* 0x000fe400030f0eff */
[-C--:B------:R-:W-:Y:S02]  /*1f510*/  LEA R226, P6, R63, R0.reuse, 0x1 ;  /* 0x000000003fe27211 */ /* 0x080fe400078c08ff */
[----:B------:R-:W-:Y:S01]  /*1f520*/  LEA R228, P5, R25, R0, 0x1 ;  /* 0x0000000019e47211 */ /* 0x000fe200078a08ff */
[----:B------:R1:W-:Y:S01]  /*1f530*/  STG.E.U16 [R18.64], R117 ;  /* 0x0000007512007986 */ /* 0x0003e2000c101506 */
[----:B------:R-:W-:Y:S01]  /*1f540*/  LEA.HI.X.SX32 R227, R63, R2, 0x1, P6 ;  /* 0x000000023fe37211 */ /* 0x000fe200030f0eff */
[----:B0-----:R-:W-:Y:S01]  /*1f550*/  IMAD R15, R17, 0x4, R53 ;  /* 0x00000004110f7824 */ /* 0x001fe200078e0235 */
[----:B------:R-:W-:-:S02]  /*1f560*/  LEA R222, P6, R65, R0, 0x1 ;  /* 0x0000000041de7211 */ /* 0x000fc400078c08ff */
[----:B------:R-:W-:Y:S02]  /*1f570*/  LEA.HI.X.SX32 R229, R25, R2, 0x1, P5 ;  /* 0x0000000219e57211 */ /* 0x000fe400028f0eff */
[----:B-1----:R-:W-:Y:S01]  /*1f580*/  LEA R19, R17, R15, 0x2 ;  /* 0x0000000f11137211 */ /* 0x002fe200078e10ff */
[----:B------:R0:W-:Y:S01]  /*1f590*/  STG.E.U16 [R10.64], R113 ;  /* 0x000000710a007986 */ /* 0x0001e2000c101506 */
[----:B------:R-:W-:Y:S02]  /*1f5a0*/  LEA R224, P5, R45, R0, 0x1 ;  /* 0x000000002de07211 */ /* 0x000fe400078a08ff */
[----:B------:R-:W-:Y:S02]  /*1f5b0*/  LEA.HI.X.SX32 R223, R65, R2, 0x1, P6 ;  /* 0x0000000241df7211 */ /* 0x000fe400030f0eff */
[----:B------:R-:W-:Y:S02]  /*1f5c0*/  LEA R218, P6, R47, R0, 0x1 ;  /* 0x000000002fda7211 */ /* 0x000fe400078c08ff */
[----:B------:R-:W-:-:S02]  /*1f5d0*/  LEA.HI.X.SX32 R225, R45, R2, 0x1, P5 ;  /* 0x000000022de17211 */ /* 0x000fc400028f0eff */
[----:B------:R-:W-:Y:S02]  /*1f5e0*/  LEA R220, P5, R39, R0, 0x1 ;  /* 0x0000000027dc7211 */ /* 0x000fe400078a08ff */
[----:B0-----:R-:W-:Y:S02]  /*1f5f0*/  LEA R11, R17, R19, 0x2 ;  /* 0x00000013110b7211 */ /* 0x001fe400078e10ff */
[----:B------:R-:W-:Y:S02]  /*1f600*/  LEA.HI.X.SX32 R219, R47, R2, 0x1, P6 ;  /* 0x000000022fdb7211 */ /* 0x000fe400030f0eff */
[----:B------:R-:W-:Y:S01]  /*1f610*/  LEA R214, P6, R27, R0, 0x1 ;  /* 0x000000001bd67211 */ /* 0x000fe200078c08ff */
[----:B------:R-:W-:Y:S01]  /*1f620*/  IMAD R25, R17, 0x4, R11 ;  /* 0x0000000411197824 */ /* 0x000fe200078e020b */
[----:B------:R-:W-:Y:S02]  /*1f630*/  LEA.HI.X.SX32 R221, R39, R2, 0x1, P5 ;  /* 0x0000000227dd7211 */ /* 0x000fe400028f0eff */
[----:B------:R-:W-:-:S02]  /*1f640*/  LEA R216, P5, R67, R0, 0x1 ;  /* 0x0000000043d87211 */ /* 0x000fc400078a08ff */
[-C--:B------:R-:W-:Y:S02]  /*1f650*/  LEA.HI.X.SX32 R215, R27, R2.reuse, 0x1, P6 ;  /* 0x000000021bd77211 */ /* 0x080fe400030f0eff */
[----:B------:R-:W-:Y:S02]  /*1f660*/  LEA R27, R17, R25, 0x2 ;  /* 0x00000019111b7211 */ /* 0x000fe400078e10ff */
[----:B------:R-:W-:Y:S02]  /*1f670*/  LEA.HI.X.SX32 R217, R67, R2, 0x1, P5 ;  /* 0x0000000243d97211 */ /* 0x000fe400028f0eff */
[-C--:B------:R-:W-:Y:S02]  /*1f680*/  LEA R212, P5, R41, R0.reuse, 0x1 ;  /* 0x0000000029d47211 */ /* 0x080fe400078a08ff */
[----:B------:R-:W-:Y:S02]  /*1f690*/  LEA R210, P6, R69, R0, 0x1 ;  /* 0x0000000045d27211 */ /* 0x000fe400078c08ff */
[----:B------:R-:W-:-:S02]  /*1f6a0*/  LEA R39, R17, R27, 0x2 ;  /* 0x0000001b11277211 */ /* 0x000fc400078e10ff */
[----:B------:R-:W-:Y:S02]  /*1f6b0*/  LEA.HI.X.SX32 R213, R41, R2, 0x1, P5 ;  /* 0x0000000229d57211 */ /* 0x000fe400028f0eff */
[----:B------:R-:W-:Y:S01]  /*1f6c0*/  LEA R208, P5, R49, R0, 0x1 ;  /* 0x0000000031d07211 */ /* 0x000fe200078a08ff */
[----:B------:R-:W-:Y:S01]  /*1f6d0*/  IMAD R41, R17, 0x4, R39 ;  /* 0x0000000411297824 */ /* 0x000fe200078e0227 */
[----:B------:R-:W-:Y:S02]  /*1f6e0*/  LEA.HI.X.SX32 R211, R69, R2, 0x1, P6 ;  /* 0x0000000245d37211 */ /* 0x000fe400030f0eff */
[----:B------:R-:W-:Y:S02]  /*1f6f0*/  LEA R206, P6, R29, R0, 0x1 ;  /* 0x000000001dce7211 */ /* 0x000fe400078c08ff */
[----:B------:R-:W-:Y:S02]  /*1f700*/  LEA.HI.X.SX32 R209, R49, R2, 0x1, P5 ;  /* 0x0000000231d17211 */ /* 0x000fe400028f0eff */
[----:B------:R-:W-:-:S02]  /*1f710*/  LEA R204, P5, R43, R0, 0x1 ;  /* 0x000000002bcc7211 */ /* 0x000fc400078a08ff */
[-C--:B------:R-:W-:Y:S02]  /*1f720*/  LEA.HI.X.SX32 R207, R29, R2.reuse, 0x1, P6 ;  /* 0x000000021dcf7211 */ /* 0x080fe400030f0eff */
[----:B------:R-:W-:Y:S02]  /*1f730*/  LEA R29, R17, R41, 0x2 ;  /* 0x00000029111d7211 */ /* 0x000fe400078e10ff */
[----:B------:R-:W-:Y:S02]  /*1f740*/  LEA.HI.X.SX32 R205, R43, R2, 0x1, P5 ;  /* 0x000000022bcd7211 */ /* 0x000fe400028f0eff */
[-C--:B------:R-:W-:Y:S02]  /*1f750*/  LEA R202, P6, R71, R0.reuse, 0x1 ;  /* 0x0000000047ca7211 */ /* 0x080fe400078c08ff */
[----:B------:R-:W-:Y:S02]  /*1f760*/  LEA R43, R17, R29, 0x2 ;  /* 0x0000001d112b7211 */ /* 0x000fe400078e10ff */
[----:B------:R-:W-:-:S02]  /*1f770*/  LEA R200, P5, R51, R0, 0x1 ;  /* 0x0000000033c87211 */ /* 0x000fc400078a08ff */
[----:B------:R-:W-:Y:S01]  /*1f780*/  LEA.HI.X.SX32 R203, R71, R2, 0x1, P6 ;  /* 0x0000000247cb7211 */ /* 0x000fe200030f0eff */
[----:B------:R-:W-:Y:S01]  /*1f790*/  IMAD R45, R17, 0x4, R43 ;  /* 0x00000004112d7824 */ /* 0x000fe200078e022b */
[----:B------:R-:W-:Y:S02]  /*1f7a0*/  LEA R194, P6, R31, R0, 0x1 ;  /* 0x000000001fc27211 */ /* 0x000fe400078c08ff */
[----:B------:R-:W-:Y:S02]  /*1f7b0*/  LEA.HI.X.SX32 R201, R51, R2, 0x1, P5 ;  /* 0x0000000233c97211 */ /* 0x000fe400028f0eff */
[----:B------:R-:W-:Y:S02]  /*1f7c0*/  LEA R198, P5, R55, R0, 0x1 ;  /* 0x0000000037c67211 */ /* 0x000fe400078a08ff */
[----:B------:R-:W-:Y:S02]  /*1f7d0*/  LEA.HI.X.SX32 R195, R31, R2, 0x1, P6 ;  /* 0x000000021fc37211 */ /* 0x000fe400030f0eff */
[----:B------:R-:W-:-:S02]  /*1f7e0*/  LEA R31, R17, R45, 0x2 ;  /* 0x0000002d111f7211 */ /* 0x000fc400078e10ff */
[----:B------:R-:W-:Y:S02]  /*1f7f0*/  LEA.HI.X.SX32 R199, R55, R2, 0x1, P5 ;  /* 0x0000000237c77211 */ /* 0x000fe400028f0eff */
[-C--:B------:R-:W-:Y:S02]  /*1f800*/  LEA R192, P5, R9, R0.reuse, 0x1 ;  /* 0x0000000009c07211 */ /* 0x080fe400078a08ff */
[----:B------:R-:W-:Y:S02]  /*1f810*/  LEA R47, R17, R31, 0x2 ;  /* 0x0000001f112f7211 */ /* 0x000fe400078e10ff */
[----:B------:R-:W-:Y:S02]  /*1f820*/  LEA R196, P6, R73, R0, 0x1 ;  /* 0x0000000049c47211 */ /* 0x000fe400078c08ff */
[----:B------:R-:W-:Y:S01]  /*1f830*/  LEA.HI.X.SX32 R193, R9, R2, 0x1, P5 ;  /* 0x0000000209c17211 */ /* 0x000fe200028f0eff */
[----:B------:R-:W-:Y:S01]  /*1f840*/  IMAD R9, R17, 0x4, R47 ;  /* 0x0000000411097824 */ /* 0x000fe200078e022f */
[----:B------:R-:W-:-:S02]  /*1f850*/  LEA R188, P5, R33, R0, 0x1 ;  /* 0x0000000021bc7211 */ /* 0x000fc400078a08ff */
[----:B------:R-:W-:Y:S02]  /*1f860*/  LEA.HI.X.SX32 R197, R73, R2, 0x1, P6 ;  /* 0x0000000249c57211 */ /* 0x000fe400030f0eff */
[----:B------:R-:W-:Y:S02]  /*1f870*/  LEA R190, P6, R57, R0, 0x1 ;  /* 0x0000000039be7211 */ /* 0x000fe400078c08ff */
[----:B------:R-:W-:Y:S02]  /*1f880*/  LEA.HI.X.SX32 R189, R33, R2, 0x1, P5 ;  /* 0x0000000221bd7211 */ /* 0x000fe400028f0eff */
[----:B------:R-:W-:Y:S02]  /*1f890*/  LEA R184, P5, R35, R0, 0x1 ;  /* 0x0000000023b87211 */ /* 0x000fe400078a08ff */
[----:B------:R-:W-:Y:S02]  /*1f8a0*/  LEA R33, R17, R9, 0x2 ;  /* 0x0000000911217211 */ /* 0x000fe400078e10ff */
[----:B------:R-:W-:-:S02]  /*1f8b0*/  LEA.HI.X.SX32 R191, R57, R2, 0x1, P6 ;  /* 0x0000000239bf7211 */ /* 0x000fc400030f0eff */
[----:B------:R-:W-:Y:S02]  /*1f8c0*/  LEA R186, P6, R75, R0, 0x1 ;  /* 0x000000004bba7211 */ /* 0x000fe400078c08ff */
[-C--:B------:R-:W-:Y:S02]  /*1f8d0*/  LEA.HI.X.SX32 R185, R35, R2.reuse, 0x1, P5 ;  /* 0x0000000223b97211 */ /* 0x080fe400028f0eff */
[----:B------:R-:W-:Y:S02]  /*1f8e0*/  LEA R35, R17, R33, 0x2 ;  /* 0x0000002111237211 */ /* 0x000fe400078e10ff */
[----:B------:R-:W-:Y:S02]  /*1f8f0*/  LEA.HI.X.SX32 R187, R75, R2, 0x1, P6 ;  /* 0x000000024bbb7211 */ /* 0x000fe400030f0eff */
[-C--:B------:R-:W-:Y:S01]  /*1f900*/  LEA R182, P6, R59, R0.reuse, 0x1 ;  /* 0x000000003bb67211 */ /* 0x080fe200078c08ff */
[----:B------:R-:W-:Y:S01]  /*1f910*/  IMAD R49, R17, 0x4, R35 ;  /* 0x0000000411317824 */ /* 0x000fe200078e0223 */
[----:B------:R-:W-:-:S02]  /*1f920*/  LEA R180, P5, R37, R0, 0x1 ;  /* 0x0000000025b47211 */ /* 0x000fc400078a08ff */
[-C--:B------:R-:W-:Y:S02]  /*1f930*/  LEA.HI.X.SX32 R183, R59, R2.reuse, 0x1, P6 ;  /* 0x000000023bb77211 */ /* 0x080fe400030f0eff */
[----:B------:R-:W-:Y:S02]  /*1f940*/  LEA.HI.X.SX32 R181, R37, R2, 0x1, P5 ;  /* 0x0000000225b57211 */ /* 0x000fe400028f0eff */
[-C--:B------:R-:W-:Y:S02]  /*1f950*/  LEA R178, P6, R137, R0.reuse, 0x1 ;  /* 0x0000000089b27211 */ /* 0x080fe400078c08ff */
[----:B------:R-:W-:Y:S02]  /*1f960*/  LEA R176, P5, R23, R0, 0x1 ;  /* 0x0000000017b07211 */ /* 0x000fe400078a08ff */
[----:B------:R-:W-:Y:S02]  /*1f970*/  LEA R37, R17, R49, 0x2 ;  /* 0x0000003111257211 */ /* 0x000fe400078e10ff */
[----:B------:R-:W-:-:S02]  /*1f980*/  LEA.HI.X.SX32 R179, R137, R2, 0x1, P6 ;  /* 0x0000000289b37211 */ /* 0x000fc400030f0eff */
[----:B------:R-:W-:Y:S02]  /*1f990*/  LEA.HI.X.SX32 R177, R23, R2, 0x1, P5 ;  /* 0x0000000217b17211 */ /* 0x000fe400028f0eff */
[-C--:B------:R-:W-:Y:S02]  /*1f9a0*/  LEA R174, P6, R13, R0.reuse, 0x1 ;  /* 0x000000000dae7211 */ /* 0x080fe400078c08ff */
[----:B------:R-:W-:Y:S02]  /*1f9b0*/  LEA R23, R17, R37, 0x2 ;  /* 0x0000002511177211 */ /* 0x000fe400078e10ff */
[----:B------:R-:W-:Y:S02]  /*1f9c0*/  LEA R172, P5, R21, R0, 0x1 ;  /* 0x0000000015ac7211 */ /* 0x000fe400078a08ff */
[-C--:B------:R-:W-:Y:S01]  /*1f9d0*/  LEA.HI.X.SX32 R175, R13, R2.reuse, 0x1, P6 ;  /* 0x000000020daf7211 */ /* 0x080fe200030f0eff */
[----:B------:R-:W-:Y:S01]  /*1f9e0*/  IMAD R13, R17, 0x4, R23 ;  /* 0x00000004110d7824 */ /* 0x000fe200078e0217 */
[----:B------:R-:W-:-:S02]  /*1f9f0*/  LEA.HI.X.SX32 R173, R21, R2, 0x1, P5 ;  /* 0x0000000215ad7211 */ /* 0x000fc400028f0eff */
[-C--:B------:R-:W-:Y:S02]  /*1fa00*/  LEA R168, P5, R15, R0.reuse, 0x1 ;  /* 0x000000000fa87211 */ /* 0x080fe400078a08ff */
[----:B------:R-:W-:Y:S02]  /*1fa10*/  LEA R21, R17, R13, 0x2 ;  /* 0x0000000d11157211 */ /* 0x000fe400078e10ff */
[----:B------:R-:W-:Y:S02]  /*1fa20*/  LEA R170, P6, R53, R0, 0x1 ;  /* 0x0000000035aa7211 */ /* 0x000fe400078c08ff */
[----:B------:R-:W-:Y:S02]  /*1fa30*/  LEA.HI.X.SX32 R169, R15, R2, 0x1, P5 ;  /* 0x000000020fa97211 */ /* 0x000fe400028f0eff */
[----:B------:R-:W-:Y:S02]  /*1fa40*/  LEA R164, P5, R11, R0, 0x1 ;  /* 0x000000000ba47211 */ /* 0x000fe400078a08ff */
[----:B------:R-:W-:-:S02]  /*1fa50*/  LEA R15, R17, R21, 0x2 ;  /* 0x00000015110f7211 */ /* 0x000fc400078e10ff */
[----:B------:R-:W-:Y:S02]  /*1fa60*/  LEA.HI.X.SX32 R171, R53, R2, 0x1, P6 ;  /* 0x0000000235ab7211 */ /* 0x000fe400030f0eff */
[----:B------:R-:W-:Y:S02]  /*1fa70*/  LEA R166, P6, R19, R0, 0x1 ;  /* 0x0000000013a67211 */ /* 0x000fe400078c08ff */
[-C--:B------:R-:W-:Y:S01]  /*1fa80*/  LEA.HI.X.SX32 R165, R11, R2.reuse, 0x1, P5 ;  /* 0x000000020ba57211 */ /* 0x080fe200028f0eff */
[----:B------:R-:W-:Y:S01]  /*1fa90*/  IMAD R11, R17, 0x4, R15 ;  /* 0x00000004110b7824 */ /* 0x000fe200078e020f */
[----:B------:R-:W-:Y:S02]  /*1faa0*/  LEA.HI.X.SX32 R167, R19, R2, 0x1, P6 ;  /* 0x0000000213a77211 */ /* 0x000fe400030f0eff */
[-C--:B------:R-:W-:Y:S02]  /*1fab0*/  LEA R160, P5, R27, R0.reuse, 0x1 ;  /* 0x000000001ba07211 */ /* 0x080fe400078a08ff */
[----:B------:R-:W-:-:S02]  /*1fac0*/  LEA R162, P6, R25, R0, 0x1 ;  /* 0x0000000019a27211 */ /* 0x000fc400078c08ff */
[----:B------:R-:W-:Y:S02]  /*1fad0*/  LEA R19, R17, R11, 0x2 ;  /* 0x0000000b11137211 */ /* 0x000fe400078e10ff */
[-C--:B------:R-:W-:Y:S02]  /*1fae0*/  LEA.HI.X.SX32 R161, R27, R2.reuse, 0x1, P5 ;  /* 0x000000021ba17211 */ /* 0x080fe400028f0eff */
[----:B------:R-:W-:Y:S02]  /*1faf0*/  LEA.HI.X.SX32 R163, R25, R2, 0x1, P6 ;  /* 0x0000000219a37211 */ /* 0x000fe400030f0eff */
[-C--:B------:R-:W-:Y:S02]  /*1fb00*/  LEA R156, P5, R41, R0.reuse, 0x1 ;  /* 0x00000000299c7211 */ /* 0x080fe400078a08ff */
[----:B------:R-:W-:Y:S02]  /*1fb10*/  LEA R158, P6, R39, R0, 0x1 ;  /* 0x00000000279e7211 */ /* 0x000fe400078c08ff */
[----:B------:R-:W-:-:S02]  /*1fb20*/  LEA R25, R17, R19, 0x2 ;  /* 0x0000001311197211 */ /* 0x000fc400078e10ff */
[-C--:B------:R-:W-:Y:S02]  /*1fb30*/  LEA.HI.X.SX32 R157, R41, R2.reuse, 0x1, P5 ;  /* 0x00000002299d7211 */ /* 0x080fe400028f0eff */
[----:B------:R-:W-:Y:S01]  /*1fb40*/  LEA.HI.X.SX32 R159, R39, R2, 0x1, P6 ;  /* 0x00000002279f7211 */ /* 0x000fe200030f0eff */
[----:B------:R-:W-:Y:S01]  /*1fb50*/  IMAD R27, R17, 0x4, R25 ;  /* 0x00000004111b7824 */ /* 0x000fe200078e0219 */
[-C--:B------:R-:W-:Y:S02]  /*1fb60*/  LEA R152, P5, R43, R0.reuse, 0x1 ;  /* 0x000000002b987211 */ /* 0x080fe400078a08ff */
[----:B------:R-:W-:Y:S02]  /*1fb70*/  LEA R154, P6, R29, R0, 0x1 ;  /* 0x000000001d9a7211 */ /* 0x000fe400078c08ff */
[-C--:B------:R-:W-:Y:S02]  /*1fb80*/  LEA.HI.X.SX32 R153, R43, R2.reuse, 0x1, P5 ;  /* 0x000000022b997211 */ /* 0x080fe400028f0eff */
[----:B------:R-:W-:-:S02]  /*1fb90*/  LEA.HI.X.SX32 R155, R29, R2, 0x1, P6 ;  /* 0x000000021d9b7211 */ /* 0x000fc400030f0eff */
[-C--:B------:R-:W-:Y:S02]  /*1fba0*/  LEA R148, P5, R31, R0.reuse, 0x1 ;  /* 0x000000001f947211 */ /* 0x080fe400078a08ff */
[----:B------:R-:W-:Y:S02]  /*1fbb0*/  LEA R29, R17, R27, 0x2 ;  /* 0x0000001b111d7211 */ /* 0x000fe400078e10ff */
[----:B------:R-:W-:Y:S02]  /*1fbc0*/  LEA R150, P6, R45, R0, 0x1 ;  /* 0x000000002d967211 */ /* 0x000fe400078c08ff */
[-C--:B------:R-:W-:Y:S02]  /*1fbd0*/  LEA.HI.X.SX32 R149, R31, R2.reuse, 0x1, P5 ;  /* 0x000000021f957211 */ /* 0x080fe400028f0eff */
[----:B------:R-:W-:Y:S02]  /*1fbe0*/  LEA R31, R17, R29, 0x2 ;  /* 0x0000001d111f7211 */ /* 0x000fe400078e10ff */
[----:B------:R-:W-:-:S02]  /*1fbf0*/  LEA.HI.X.SX32 R151, R45, R2, 0x1, P6 ;  /* 0x000000022d977211 */ /* 0x000fc400030f0eff */
[-C--:B------:R-:W-:Y:S01]  /*1fc00*/  LEA R146, P6, R47, R0.reuse, 0x1 ;  /* 0x000000002f927211 */ /* 0x080fe200078c08ff */
[----:B------:R-:W-:Y:S01]  /*1fc10*/  IMAD R39, R17, 0x4, R31 ;  /* 0x0000000411277824 */ /* 0x000fe200078e021f */
[----:B------:R-:W-:Y:S02]  /*1fc20*/  LEA R144, P5, R9, R0, 0x1 ;  /* 0x0000000009907211 */ /* 0x000fe400078a08ff */
[-C--:B------:R-:W-:Y:S02]  /*1fc30*/  LEA.HI.X.SX32 R147, R47, R2.reuse, 0x1, P6 ;  /* 0x000000022f937211 */ /* 0x080fe400030f0eff */
        /* <DEDUP_REMOVED lines=14> */
[----:B------:R-:W-:Y:S02]  /*1fd20*/  LEA.HI.X.SX32 R71, R23, R2, 0x1, P6 ;  /* 0x0000000217477211 */ /* 0x000fe400030f0eff */
[----:B------:R-:W-:-:S02]  /*1fd30*/  LEA R23, R17, R37, 0x2 ;  /* 0x0000002511177211 */ /* 0x000fc400078e10ff */
[----:B------:R-:W-:Y:S02]  /*1fd40*/  LEA.HI.X.SX32 R75, R13, R2, 0x1, P5 ;  /* 0x000000020d4b7211 */ /* 0x000fe400028f0eff */
[-C--:B------:R-:W-:Y:S02]  /*1fd50*/  LEA R72, P6, R21, R0.reuse, 0x1 ;  /* 0x0000000015487211 */ /* 0x080fe400078c08ff */
[----:B------:R-:W-:Y:S02]  /*1fd60*/  LEA R66, P5, R15, R0, 0x1 ;  /* 0x000000000f427211 */ /* 0x000fe400078a08ff */
[----:B------:R-:W-:Y:S02]  /*1fd70*/  LEA R13, R17, R23, 0x2 ;  /* 0x00000017110d7211 */ /* 0x000fe400078e10ff */
[-C--:B------:R-:W-:Y:S02]  /*1fd80*/  LEA.HI.X.SX32 R73, R21, R2.reuse, 0x1, P6 ;  /* 0x0000000215497211 */ /* 0x080fe400030f0eff */
[----:B------:R-:W-:Y:S01]  /*1fd90*/  LEA.HI.X.SX32 R67, R15, R2, 0x1, P5 ;  /* 0x000000020f437211 */ /* 0x000fe200028f0eff */
[----:B------:R-:W-:Y:S01]  /*1fda0*/  IMAD R15, R17, 0x4, R13 ;  /* 0x00000004110f7824 */ /* 0x000fe200078e020d */
[----:B------:R-:W-:-:S02]  /*1fdb0*/  LEA R62, P6, R11, R0, 0x1 ;  /* 0x000000000b3e7211 */ /* 0x000fc400078c08ff */
[----:B------:R-:W-:Y:S02]  /*1fdc0*/  LEA R58, P5, R19, R0, 0x1 ;  /* 0x00000000133a7211 */ /* 0x000fe400078a08ff */
[-C--:B------:R-:W-:Y:S02]  /*1fdd0*/  LEA.HI.X.SX32 R63, R11, R2.reuse, 0x1, P6 ;  /* 0x000000020b3f7211 */ /* 0x080fe400030f0eff */
[----:B------:R-:W-:Y:S02]  /*1fde0*/  LEA R11, R17, R15, 0x2 ;  /* 0x0000000f110b7211 */ /* 0x000fe400078e10ff */
[----:B------:R-:W-:Y:S02]  /*1fdf0*/  LEA.HI.X.SX32 R59, R19, R2, 0x1, P5 ;  /* 0x00000002133b7211 */ /* 0x000fe400028f0eff */
[-C--:B------:R-:W-:Y:S02]  /*1fe00*/  LEA R54, P6, R25, R0.reuse, 0x1 ;  /* 0x0000000019367211 */ /* 0x080fe400078c08ff */
[----:B------:R-:W-:-:S02]  /*1fe10*/  LEA R50, P5, R27, R0, 0x1 ;  /* 0x000000001b327211 */ /* 0x000fc400078a08ff */
[----:B------:R-:W-:Y:S02]  /*1fe20*/  LEA R21, R17, R11, 0x2 ;  /* 0x0000000b11157211 */ /* 0x000fe400078e10ff */
[----:B------:R-:W-:Y:S02]  /*1fe30*/  FSETP.NEU.AND P2, PT, R42, RZ, PT ;  /* 0x000000ff2a00720b */ /* 0x000fe40003f4d000 */
[-C--:B------:R-:W-:Y:S02]  /*1fe40*/  LEA.HI.X.SX32 R55, R25, R2.reuse, 0x1, P6 ;  /* 0x0000000219377211 */ /* 0x080fe400030f0eff */
[----:B------:R-:W-:Y:S01]  /*1fe50*/  LEA.HI.X.SX32 R51, R27, R2, 0x1, P5 ;  /* 0x000000021b337211 */ /* 0x000fe200028f0eff */
[----:B------:R-:W-:Y:S01]  /*1fe60*/  IMAD R25, R17, 0x4, R21 ;  /* 0x0000000411197824 */ /* 0x000fe200078e0215 */
[-C--:B------:R-:W-:Y:S02]  /*1fe70*/  LEA R46, P6, R29, R0.reuse, 0x1 ;  /* 0x000000001d2e7211 */ /* 0x080fe400078c08ff */
        /* <DEDUP_REMOVED lines=8> */
[----:B------:R-:W-:Y:S02]  /*1ff00*/  LEA R30, P6, R33, R0, 0x1 ;  /* 0x00000000211e7211 */ /* 0x000fe400078c08ff */
[----:B------:R-:W-:Y:S02]  /*1ff10*/  LEA R9, R17, R29, 0x2 ;  /* 0x0000001d11097211 */ /* 0x000fe400078e10ff */
[----:B------:R-:W-:Y:S02]  /*1ff20*/  LEA.HI.X.SX32 R31, R33, R2, 0x1, P6 ;  /* 0x00000002211f7211 */ /* 0x000fe400030f0eff */
[-C--:B------:R-:W-:Y:S01]  /*1ff30*/  LEA R26, P5, R37, R0.reuse, 0x1 ;  /* 0x00000000251a7211 */ /* 0x080fe200078a08ff */
[----:B------:R-:W-:Y:S01]  /*1ff40*/  IMAD R33, R17, 0x4, R9 ;  /* 0x0000000411217824 */ /* 0x000fe200078e0209 */
[----:B------:R-:W-:-:S02]  /*1ff50*/  LEA R22, P6, R23, R0, 0x1 ;  /* 0x0000000017167211 */ /* 0x000fc400078c08ff */
[----:B------:R-:W-:Y:S02]  /*1ff60*/  LEA.HI.X.SX32 R27, R37, R2, 0x1, P5 ;  /* 0x00000002251b7211 */ /* 0x000fe400028f0eff */
[----:B------:R-:W-:Y:S02]  /*1ff70*/  LEA R37, R17, R33, 0x2 ;  /* 0x0000002111257211 */ /* 0x000fe400078e10ff */
[----:B------:R-:W-:Y:S02]  /*1ff80*/  PRMT R112, R81, 0x7632, R112 ;  /* 0x0000763251707816 */ /* 0x000fe40000000070 */
[----:B------:R-:W-:Y:S01]  /*1ff90*/  PRMT R77, R77, 0x7632, R77 ;  /* 0x000076324d4d7816 */ /* 0x000fe2000000004d */
[----:B------:R-:W-:Y:S01]  /*1ffa0*/  STG.E.U16 [R228.64], R109 ;  /* 0x0000006de4007986 */ /* 0x000fe2000c101506 */
[----:B------:R-:W-:Y:S02]  /*1ffb0*/  LEA R18, P5, R13, R0, 0x1 ;  /* 0x000000000d127211 */ /* 0x000fe400078a08ff */
[----:B------:R-:W-:-:S02]  /*1ffc0*/  LEA.HI.X.SX32 R23, R23, R2, 0x1, P6 ;  /* 0x0000000217177211 */ /* 0x000fc400030f0eff */
[----:B------:R-:W-:Y:S01]  /*1ffd0*/  PRMT R5, R5, 0x7632, R5 ;  /* 0x0000763205057816 */ /* 0x000fe20000000005 */
[----:B------:R0:W-:Y:S01]  /*1ffe0*/  STG.E.U16 [R226.64], R105 ;  /* 0x00000069e2007986 */ /* 0x0001e2000c101506 */
[----:B------:R-:W-:Y:S02]  /*1fff0*/  LEA R14, P6, R15, R0, 0x1 ;  /* 0x000000000f0e7211 */ /* 0x000fe400078c08ff */
[----:B------:R-:W-:Y:S02]  /*20000*/  LEA R41, R17, R37, 0x2 ;  /* 0x0000002511297211 */ /* 0x000fe400078e10ff */
[----:B------:R-:W-:Y:S01]  /*20010*/  PRMT R101, R101, 0x7632, R101 ;  /* 0x0000763265657816 */ /* 0x000fe20000000065 */
[----:B------:R-:W-:Y:S01]  /*20020*/  STG.E.U16 [R224.64], R112 ;  /* 0x00000070e0007986 */ /* 0x000fe2000c101506 */
[----:B------:R-:W-:Y:S02]  /*20030*/  PRMT R108, R97, 0x7632, R108 ;  /* 0x00007632616c7816 */ /* 0x000fe4000000006c */
[----:B------:R-:W-:Y:S01]  /*20040*/  PRMT R93, R93, 0x7632, R93 ;  /* 0x000076325d5d7816 */ /* 0x000fe2000000005d */
[----:B------:R-:W-:Y:S01]  /*20050*/  STG.E.U16 [R222.64], R77 ;  /* 0x0000004dde007986 */ /* 0x000fe2000c101506 */
[----:B------:R-:W-:-:S02]  /*20060*/  LEA.HI.X.SX32 R19, R13, R2, 0x1, P5 ;  /* 0x000000020d137211 */ /* 0x000fc400028f0eff */
[----:B------:R-:W-:Y:S01]  /*20070*/  PRMT R89, R89, 0x7632, R89 ;  /* 0x0000763259597816 */ /* 0x000fe20000000059 */
[----:B------:R-:W-:Y:S01]  /*20080*/  STG.E.U16 [R220.64], R5 ;  /* 0x00000005dc007986 */ /* 0x000fe2000c101506 */
[----:B------:R-:W-:Y:S01]  /*20090*/  LEA R12, P5, R11, R0, 0x1 ;  /* 0x000000000b0c7211 */ /* 0x000fe200078a08ff */
[----:B------:R-:W-:Y:S01]  /*200a0*/  IMAD R45, R17, 0x4, R41 ;  /* 0x00000004112d7824 */ /* 0x000fe200078e0229 */
[----:B------:R-:W-:Y:S01]  /*200b0*/  LEA.HI.X.SX32 R15, R15, R2, 0x1, P6 ;  /* 0x000000020f0f7211 */ /* 0x000fe200030f0eff */
[----:B------:R1:W-:Y:S01]  /*200c0*/  STG.E.U16 [R218.64], R101 ;  /* 0x00000065da007986 */ /* 0x0003e2000c101506 */
[----:B0-----:R-:W-:Y:S02]  /*200d0*/  PRMT R105, R85, 0x7632, R105 ;  /* 0x0000763255697816 */ /* 0x001fe40000000069 */
[----:B------:R-:W-:Y:S01]  /*200e0*/  LEA R10, P6, R21, R0, 0x1 ;  /* 0x00000000150a7211 */ /* 0x000fe200078c08ff */
[----:B------:R-:W-:Y:S01]  /*200f0*/  STG.E.U16 [R216.64], R108 ;  /* 0x0000006cd8007986 */ /* 0x000fe2000c101506 */
[----:B------:R-:W-:-:S02]  /*20100*/  PRMT R104, R133, 0x7632, R104 ;  /* 0x0000763285687816 */ /* 0x000fc40000000068 */
[----:B------:R-:W-:Y:S01]  /*20110*/  PRMT R129, R129, 0x7632, R129 ;  /* 0x0000763281817816 */ /* 0x000fe20000000081 */
[----:B------:R-:W-:Y:S01]  /*20120*/  STG.E.U16 [R214.64], R93 ;  /* 0x0000005dd6007986 */ /* 0x000fe2000c101506 */
[----:B------:R-:W-:Y:S02]  /*20130*/  PRMT R125, R125, 0x7632, R125 ;  /* 0x000076327d7d7816 */ /* 0x000fe4000000007d */
[----:B------:R-:W-:Y:S01]  /*20140*/  LEA.HI.X.SX32 R13, R11, R2, 0x1, P5 ;  /* 0x000000020b0d7211 */ /* 0x000fe200028f0eff */
[----:B------:R-:W-:Y:S01]  /*20150*/  STG.E.U16 [R212.64], R89 ;  /* 0x00000059d4007986 */ /* 0x000fe2000c101506 */
[----:B-1----:R-:W-:Y:S02]  /*20160*/  PRMT R101, R121, 0x7632, R101 ;  /* 0x0000763279657816 */ /* 0x002fe40000000065 */
[----:B------:R-:W-:Y:S01]  /*20170*/  LEA R68, P5, R25, R0, 0x1 ;  /* 0x0000000019447211 */ /* 0x000fe200078a08ff */
[----:B------:R0:W-:Y:S01]  /*20180*/  STG.E.U16 [R210.64], R105 ;  /* 0x00000069d2007986 */ /* 0x0001e2000c101506 */
[----:B------:R-:W-:-:S02]  /*20190*/  LEA.HI.X.SX32 R11, R21, R2, 0x1, P6 ;  /* 0x00000002150b7211 */ /* 0x000fc400030f0eff */
[----:B------:R-:W-:Y:S01]  /*201a0*/  PRMT R100, R117, 0x7632, R100 ;  /* 0x0000763275647816 */ /* 0x000fe20000000064 */
[----:B------:R-:W-:Y:S01]  /*201b0*/  STG.E.U16 [R208.64], R104 ;  /* 0x00000068d0007986 */ /* 0x000fe2000c101506 */
[----:B------:R-:W-:Y:S02]  /*201c0*/  LEA R21, R17, R45, 0x2 ;  /* 0x0000002d11157211 */ /* 0x000fe400078e10ff */
[----:B------:R-:W-:Y:S01]  /*201d0*/  PRMT R97, R113, 0x7632, R97 ;  /* 0x0000763271617816 */ /* 0x000fe20000000061 */
[----:B------:R-:W-:Y:S01]  /*201e0*/  STG.E.U16 [R206.64], R129 ;  /* 0x00000081ce007986 */ /* 0x000fe2000c101506 */
[----:B------:R-:W-:Y:S02]  /*201f0*/  PRMT R109, R109, 0x7632, R109 ;  /* 0x000076326d6d7816 */ /* 0x000fe4000000006d */
[----:B------:R-:W-:Y:S01]  /*20200*/  LEA R64, P6, R29, R0, 0x1 ;  /* 0x000000001d407211 */ /* 0x000fe200078c08ff */
[----:B------:R-:W-:Y:S01]  /*20210*/  STG.E.U16 [R204.64], R125 ;  /* 0x0000007dcc007986 */ /* 0x000fe2000c101506 */
[----:B0-----:R-:W-:-:S02]  /*20220*/  PRMT R105, R105, 0x7632, R105 ;  /* 0x0000763269697816 */ /* 0x001fc40000000069 */
[----:B------:R-:W-:Y:S01]  /*20230*/  LEA.HI.X.SX32 R69, R25, R2, 0x1, P5 ;  /* 0x0000000219457211 */ /* 0x000fe200028f0eff */
[----:B------:R-:W-:Y:S01]  /*20240*/  STG.E.U16 [R202.64], R101 ;  /* 0x00000065ca007986 */ /* 0x000fe2000c101506 */
[----:B------:R-:W-:Y:S02]  /*20250*/  LEA R60, P5, R9, R0, 0x1 ;  /* 0x00000000093c7211 */ /* 0x000fe400078a08ff */
[----:B------:R-:W-:Y:S01]  /*20260*/  LEA R25, R17, R21, 0x2 ;  /* 0x0000001511197211 */ /* 0x000fe200078e10ff */
[----:B------:R-:W-:Y:S01]  /*20270*/  STG.E.U16 [R200.64], R100 ;  /* 0x00000064c8007986 */ /* 0x000fe2000c101506 */
[----:B------:R-:W-:-:S03]  /*20280*/  LEA.HI.X.SX32 R65, R29, R2, 0x1, P6 ;  /* 0x000000021d417211 */ /* 0x000fc600030f0eff */
[----:B------:R-:W-:Y:S01]  /*20290*/  STG.E.U16 [R194.64], R97 ;  /* 0x00000061c2007986 */ /* 0x000fe2000c101506 */
[----:B------:R-:W-:-:S03]  /*202a0*/  LEA R56, P6, R33, R0, 0x1 ;  /* 0x0000000021387211 */ /* 0x000fc600078c08ff */
[----:B------:R-:W-:Y:S01]  /*202b0*/  STG.E.U16 [R198.64], R109 ;  /* 0x0000006dc6007986 */ /* 0x000fe2000c101506 */
[-C--:B------:R-:W-:Y:S01]  /*202c0*/  LEA.HI.X.SX32 R61, R9, R2.reuse, 0x1, P5 ;  /* 0x00000002093d7211 */ /* 0x080fe200028f0eff */
[----:B------:R-:W-:Y:S02]  /*202d0*/  IMAD R9, R17, 0x4, R25 ;  /* 0x0000000411097824 */ /* 0x000fe400078e0219 */
[----:B------:R-:W-:Y:S04]  /*202e0*/  STG.E.U16 [R196.64], R105 ;  /* 0x00000069c4007986 */ /* 0x000fe8000c101506 */
[----:B------:R-:W-:Y:S01]  /*202f0*/  STG.E.U16 [R192.64], R82 ;  /* 0x00000052c0007986 */ /* 0x000fe2000c101506 */
[----:B------:R-:W-:-:S03]  /*20300*/  LEA.HI.X.SX32 R57, R33, R2, 0x1, P6 ;  /* 0x0000000221397211 */ /* 0x000fc600030f0eff */
[----:B------:R0:W-:Y:S01]  /*20310*/  STG.E.U16 [R190.64], R78 ;  /* 0x0000004ebe007986 */ /* 0x0001e2000c101506 */
[----:B------:R-:W-:-:S03]  /*20320*/  LEA R48, P6, R41, R0, 0x1 ;  /* 0x0000000029307211 */ /* 0x000fc600078c08ff */
[----:B------:R1:W-:Y:S01]  /*20330*/  STG.E.U16 [R188.64], R6 ;  /* 0x00000006bc007986 */ /* 0x0003e2000c101506 */
[----:B------:R-:W-:-:S03]  /*20340*/  LEA R29, R17, R9, 0x2 ;  /* 0x00000009111d7211 */ /* 0x000fc600078e10ff */
[----:B------:R-:W-:Y:S04]  /*20350*/  STG.E.U16 [R186.64], R102 ;  /* 0x00000066ba007986 */ /* 0x000fe8000c101506 */
[----:B------:R-:W-:Y:S01]  /*20360*/  STG.E.U16 [R184.64], R98 ;  /* 0x00000062b8007986 */ /* 0x000fe2000c101506 */
[----:B------:R-:W-:-:S03]  /*20370*/  LEA R52, P5, R37, R0, 0x1 ;  /* 0x0000000025347211 */ /* 0x000fc600078a08ff */
[----:B------:R2:W-:Y:S01]  /*20380*/  STG.E.U16 [R182.64], R94 ;  /* 0x0000005eb6007986 */ /* 0x0005e2000c101506 */
[----:B------:R-:W-:-:S03]  /*20390*/  LEA.HI.X.SX32 R49, R41, R2, 0x1, P6 ;  /* 0x0000000229317211 */ /* 0x000fc600030f0eff */
[----:B------:R3:W-:Y:S01]  /*203a0*/  STG.E.U16 [R180.64], R90 ;  /* 0x0000005ab4007986 */ /* 0x0007e2000c101506 */
[----:B------:R-:W-:-:S03]  /*203b0*/  LEA R40, P6, R21, R0, 0x1 ;  /* 0x0000000015287211 */ /* 0x000fc600078c08ff */
[----:B------:R4:W-:Y:S01]  /*203c0*/  STG.E.U16 [R178.64], R86 ;  /* 0x00000056b2007986 */ /* 0x0009e2000c101506 */
[----:B------:R-:W-:-:S03]  /*203d0*/  LEA R231, R17, R29, 0x2 ;  /* 0x0000001d11e77211 */ /* 0x000fc600078e10ff */
[----:B------:R1:W-:Y:S01]  /*203e0*/  STG.E.U16 [R176.64], R134 ;  /* 0x00000086b0007986 */ /* 0x0003e2000c101506 */
[----:B------:R-:W-:-:S03]  /*203f0*/  PRMT R80, R82, 0x7632, R80 ;  /* 0x0000763252507816 */ /* 0x000fc60000000050 */
[----:B------:R2:W-:Y:S01]  /*20400*/  STG.E.U16 [R174.64], R130 ;  /* 0x00000082ae007986 */ /* 0x0005e2000c101506 */
[----:B------:R-:W-:-:S03]  /*20410*/  FSETP.NEU.AND P3, PT, R44, RZ, PT ;  /* 0x000000ff2c00720b */ /* 0x000fc60003f6d000 */
[----:B------:R2:W-:Y:S01]  /*20420*/  STG.E.U16 [R172.64], R126 ;  /* 0x0000007eac007986 */ /* 0x0005e2000c101506 */
[----:B------:R-:W-:Y:S02]  /*20430*/  LEA.HI.X.SX32 R53, R37, R2, 0x1, P5 ;  /* 0x0000000225357211 */ /* 0x000fe400028f0eff */
[----:B0-----:R-:W-:Y:S01]  /*20440*/  PRMT R78, R78, 0x7632, R78 ;  /* 0x000076324e4e7816 */ /* 0x001fe2000000004e */
[----:B------:R0:W-:Y:S01]  /*20450*/  STG.E.U16 [R170.64], R122 ;  /* 0x0000007aaa007986 */ /* 0x0001e2000c101506 */
[----:B------:R-:W-:Y:S02]  /*20460*/  LEA R44, P5, R45, R0, 0x1 ;  /* 0x000000002d2c7211 */ /* 0x000fe400078a08ff */
[----:B-1----:R-:W-:Y:S01]  /*20470*/  PRMT R6, R6, 0x7632, R6 ;  /* 0x0000763206067816 */ /* 0x002fe20000000006 */
[----:B------:R1:W-:Y:S01]  /*20480*/  STG.E.U16 [R168.64], R118 ;  /* 0x00000076a8007986 */ /* 0x0003e2000c101506 */
[----:B------:R-:W-:Y:S01]  /*20490*/  LEA.HI.X.SX32 R41, R21, R2, 0x1, P6 ;  /* 0x0000000215297211 */ /* 0x000fe200030f0eff */
[----:B------:R-:W-:Y:S01]  /*204a0*/  IMAD R21, R17, 0x4, R231 ;  /* 0x0000000411157824 */ /* 0x000fe200078e02e7 */
[----:B------:R-:W-:Y:S01]  /*204b0*/  PRMT R77, R102, 0x7632, R77 ;  /* 0x00007632664d7816 */ /* 0x000fe2000000004d */
[----:B------:R0:W-:Y:S01]  /*204c0*/  STG.E.U16 [R166.64], R114 ;  /* 0x00000072a6007986 */ /* 0x0001e2000c101506 */
[----:B------:R-:W-:-:S03]  /*204d0*/  PRMT R76, R98, 0x7632, R76 ;  /* 0x00007632624c7816 */ /* 0x000fc6000000004c */
[----:B------:R0:W-:Y:S01]  /*204e0*/  STG.E.U16 [R164.64], R110 ;  /* 0x0000006ea4007986 */ /* 0x0001e2000c101506 */
[----:B--2---:R-:W-:-:S03]  /*204f0*/  PRMT R94, R94, 0x7632, R94 ;  /* 0x000076325e5e7816 */ /* 0x004fc6000000005e */
[----:B------:R2:W-:Y:S01]  /*20500*/  STG.E.U16 [R162.64], R106 ;  /* 0x0000006aa2007986 */ /* 0x0005e2000c101506 */
[----:B------:R-:W-:Y:S02]  /*20510*/  FSETP.NEU.AND P1, PT, R36, RZ, PT ;  /* 0x000000ff2400720b */ /* 0x000fe40003f2d000 */
[----:B------:R-:W-:Y:S01]  /*20520*/  LEA.HI.X.SX32 R45, R45, R2, 0x1, P5 ;  /* 0x000000022d2d7211 */ /* 0x000fe200028f0eff */
[----:B------:R-:W-:Y:S01]  /*20530*/  STG.E.U16 [R160.64], R80 ;  /* 0x00000050a0007986 */ /* 0x000fe2000c101506 */
[----:B---3--:R-:W-:Y:S02]  /*20540*/  PRMT R90, R90, 0x7632, R90 ;  /* 0x000076325a5a7816 */ /* 0x008fe4000000005a */
[-C--:B------:R-:W-:Y:S01]  /*20550*/  LEA R36, P5, R25, R0.reuse, 0x1 ;  /* 0x0000000019247211 */ /* 0x080fe200078a08ff */
[----:B------:R-:W-:Y:S01]  /*20560*/  STG.E.U16 [R158.64], R78 ;  /* 0x0000004e9e007986 */ /* 0x000fe2000c101506 */
[----:B----4-:R-:W-:Y:S02]  /*20570*/  PRMT R86, R86, 0x7632, R86 ;  /* 0x0000763256567816 */ /* 0x010fe40000000056 */
[----:B------:R-:W-:Y:S01]  /*20580*/  LEA R32, P6, R9, R0, 0x1 ;  /* 0x0000000009207211 */ /* 0x000fe200078c08ff */
[----:B------:R3:W-:Y:S01]  /*20590*/  STG.E.U16 [R156.64], R6 ;  /* 0x000000069c007986 */ /* 0x0007e2000c101506 */
[----:B------:R-:W-:-:S02]  /*205a0*/  PRMT R134, R134, 0x7632, R134 ;  /* 0x0000763286867816 */ /* 0x000fc40000000086 */
[----:B------:R-:W-:Y:S01]  /*205b0*/  LEA R241, R17, R21, 0x2 ;  /* 0x0000001511f17211 */ /* 0x000fe200078e10ff */
[----:B------:R-:W-:Y:S01]  /*205c0*/  STG.E.U16 [R154.64], R77 ;  /* 0x0000004d9a007986 */ /* 0x000fe2000c101506 */
[----:B------:R-:W-:Y:S02]  /*205d0*/  PRMT R130, R130, 0x7632, R130 ;  /* 0x0000763282827816 */ /* 0x000fe40000000082 */
[----:B------:R-:W-:Y:S01]  /*205e0*/  PRMT R126, R126, 0x7632, R126 ;  /* 0x000076327e7e7816 */ /* 0x000fe2000000007e */
[----:B------:R-:W-:Y:S01]  /*205f0*/  STG.E.U16 [R152.64], R76 ;  /* 0x0000004c98007986 */ /* 0x000fe2000c101506 */
[----:B------:R-:W-:Y:S02]  /*20600*/  LEA.HI.X.SX32 R37, R25, R2, 0x1, P5 ;  /* 0x0000000219257211 */ /* 0x000fe400028f0eff */
[----:B0-----:R-:W-:Y:S01]  /*20610*/  PRMT R122, R122, 0x7632, R122 ;  /* 0x000076327a7a7816 */ /* 0x001fe2000000007a */
[----:B------:R-:W-:Y:S01]  /*20620*/  STG.E.U16 [R150.64], R94 ;  /* 0x0000005e96007986 */ /* 0x000fe2000c101506 */
[----:B------:R-:W-:-:S02]  /*20630*/  LEA R28, P5, R29, R0, 0x1 ;  /* 0x000000001d1c7211 */ /* 0x000fc400078a08ff */
[----:B------:R-:W-:Y:S01]  /*20640*/  LEA.HI.X.SX32 R33, R9, R2, 0x1, P6 ;  /* 0x0000000209217211 */ /* 0x000fe200030f0eff */
[----:B------:R-:W-:Y:S01]  /*20650*/  STG.E.U16 [R148.64], R90 ;  /* 0x0000005a94007986 */ /* 0x000fe2000c101506 */
[----:B-1----:R-:W-:Y:S02]  /*20660*/  PRMT R118, R118, 0x7632, R118 ;  /* 0x0000763276767816 */ /* 0x002fe40000000076 */
[----:B------:R-:W-:Y:S01]  /*20670*/  LEA R24, P6, R231, R0, 0x1 ;  /* 0x00000000e7187211 */ /* 0x000fe200078c08ff */
[----:B------:R-:W-:Y:S01]  /*20680*/  STG.E.U16 [R146.64], R86 ;  /* 0x0000005692007986 */ /* 0x000fe2000c101506 */
[----:B------:R-:W-:Y:S02]  /*20690*/  LEA R243, R17, R241, 0x2 ;  /* 0x000000f111f37211 */ /* 0x000fe400078e10ff */
[----:B------:R-:W-:Y:S01]  /*206a0*/  PRMT R114, R114, 0x7632, R114 ;  /* 0x0000763272727816 */ /* 0x000fe20000000072 */
[----:B------:R-:W-:Y:S01]  /*206b0*/  STG.E.U16 [R144.64], R134 ;  /* 0x0000008690007986 */ /* 0x000fe2000c101506 */
[----:B------:R-:W-:-:S02]  /*206c0*/  PRMT R110, R110, 0x7632, R110 ;  /* 0x000076326e6e7816 */ /* 0x000fc4000000006e */
[----:B--2---:R-:W-:Y:S01]  /*206d0*/  PRMT R106, R106, 0x7632, R106 ;  /* 0x000076326a6a7816 */ /* 0x004fe2000000006a */
[----:B------:R-:W-:Y:S01]  /*206e0*/  STG.E.U16 [R142.64], R130 ;  /* 0x000000828e007986 */ /* 0x000fe2000c101506 */
[----:B------:R-:W-:-:S03]  /*206f0*/  LEA.HI.X.SX32 R29, R29, R2, 0x1, P5 ;  /* 0x000000021d1d7211 */ /* 0x000fc600028f0eff */
[----:B------:R-:W-:Y:S01]  /*20700*/  STG.E.U16 [R140.64], R126 ;  /* 0x0000007e8c007986 */ /* 0x000fe2000c101506 */
[----:B------:R-:W-:Y:S01]  /*20710*/  LEA R20, P5, R21, R0, 0x1 ;  /* 0x0000000015147211 */ /* 0x000fe200078a08ff */
[----:B------:R-:W-:Y:S01]  /*20720*/  IMAD R9, R17, 0x4, R243 ;  /* 0x0000000411097824 */ /* 0x000fe200078e02f3 */
[----:B------:R-:W-:Y:S01]  /*20730*/  LEA.HI.X.SX32 R25, R231, R2, 0x1, P6 ;  /* 0x00000002e7197211 */ /* 0x000fe200030f0eff */
[----:B------:R-:W-:Y:S01]  /*20740*/  STG.E.U16 [R138.64], R122 ;  /* 0x0000007a8a007986 */ /* 0x000fe2000c101506 */
[----:B------:R-:W-:-:S03]  /*20750*/  LEA R16, P6, R241, R0, 0x1 ;  /* 0x00000000f1107211 */ /* 0x000fc600078c08ff */
[----:B------:R-:W-:Y:S01]  /*20760*/  STG.E.U16 [R136.64], R118 ;  /* 0x0000007688007986 */ /* 0x000fe2000c101506 */
[----:B------:R-:W-:-:S03]  /*20770*/  LEA.HI.X.SX32 R21, R21, R2, 0x1, P5 ;  /* 0x0000000215157211 */ /* 0x000fc600028f0eff */
[----:B------:R-:W-:Y:S01]  /*20780*/  STG.E.U16 [R70.64], R114 ;  /* 0x0000007246007986 */ /* 0x000fe2000c101506 */
[----:B------:R-:W-:-:S03]  /*20790*/  FSETP.NEU.AND P5, PT, R8, RZ, PT ;  /* 0x000000ff0800720b */ /* 0x000fc60003fad000 */
[----:B------:R-:W-:Y:S01]  /*207a0*/  STG.E.U16 [R74.64], R110 ;  /* 0x0000006e4a007986 */ /* 0x000fe2000c101506 */
[----:B------:R-:W-:-:S03]  /*207b0*/  LEA.HI.X.SX32 R17, R241, R2, 0x1, P6 ;  /* 0x00000002f1117211 */ /* 0x000fc600030f0eff */
[----:B------:R-:W-:Y:S01]  /*207c0*/  STG.E.U16 [R72.64], R106 ;  /* 0x0000006a48007986 */ /* 0x000fe2000c101506 */
[----:B------:R-:W-:-:S03]  /*207d0*/  LEA R8, P6, R9, R0, 0x1 ;  /* 0x0000000009087211 */ /* 0x000fc600078c08ff */
[----:B------:R-:W-:Y:S04]  /*207e0*/  STG.E.U16 [R66.64], R83 ;  /* 0x0000005342007986 */ /* 0x000fe8000c101506 */
[----:B------:R-:W-:Y:S04]  /*207f0*/  STG.E.U16 [R62.64], R79 ;  /* 0x0000004f3e007986 */ /* 0x000fe8000c101506 */
[----:B------:R-:W-:Y:S01]  /*20800*/  STG.E.U16 [R58.64], R7 ;  /* 0x000000073a007986 */ /* 0x000fe2000c101506 */
[----:B------:R-:W-:-:S03]  /*20810*/  LEA.HI.X.SX32 R9, R9, R2, 0x1, P6 ;  /* 0x0000000209097211 */ /* 0x000fc600030f0eff */
[----:B------:R0:W-:Y:S01]  /*20820*/  STG.E.U16 [R54.64], R103 ;  /* 0x0000006736007986 */ /* 0x0001e2000c101506 */
[----:B------:R-:W-:-:S03]  /*20830*/  LEA R230, P6, R243, R0, 0x1 ;  /* 0x00000000f3e67211 */ /* 0x000fc600078c08ff */
[----:B------:R1:W-:Y:S04]  /*20840*/  STG.E.U16 [R50.64], R99 ;  /* 0x0000006332007986 */ /* 0x0003e8000c101506 */
[----:B------:R2:W-:Y:S04]  /*20850*/  STG.E.U16 [R46.64], R95 ;  /* 0x0000005f2e007986 */ /* 0x0005e8000c101506 */
[----:B------:R4:W-:Y:S04]  /*20860*/  STG.E.U16 [R42.64], R91 ;  /* 0x0000005b2a007986 */ /* 0x0009e8000c101506 */
[----:B------:R-:W-:Y:S01]  /*20870*/  STG.E.U16 [R38.64], R87 ;  /* 0x0000005726007986 */ /* 0x000fe2000c101506 */
[----:B------:R-:W-:-:S03]  /*20880*/  LEA.HI.X.SX32 R231, R243, R2, 0x1, P6 ;  /* 0x00000002f3e77211 */ /* 0x000fc600030f0eff */
[----:B------:R0:W-:Y:S01]  /*20890*/  STG.E.U16 [R34.64], R135 ;  /* 0x0000008722007986 */ /* 0x0001e2000c101506 */
[----:B------:R-:W-:-:S03]  /*208a0*/  PRMT R0, R83, 0x7632, R0 ;  /* 0x0000763253007816 */ /* 0x000fc60000000000 */
[----:B------:R0:W-:Y:S01]  /*208b0*/  STG.E.U16 [R30.64], R131 ;  /* 0x000000831e007986 */ /* 0x0001e2000c101506 */
[----:B------:R-:W-:-:S03]  /*208c0*/  PRMT R2, R79, 0x7632, R2 ;  /* 0x000076324f027816 */ /* 0x000fc60000000002 */
[----:B------:R1:W-:Y:S01]  /*208d0*/  STG.E.U16 [R26.64], R127 ;  /* 0x0000007f1a007986 */ /* 0x0003e2000c101506 */
[----:B------:R-:W-:-:S03]  /*208e0*/  PRMT R5, R7, 0x7632, R5 ;  /* 0x0000763207057816 */ /* 0x000fc60000000005 */
[----:B------:R2:W-:Y:S01]  /*208f0*/  STG.E.U16 [R22.64], R123 ;  /* 0x0000007b16007986 */ /* 0x0005e2000c101506 */
[----:B---3--:R-:W-:-:S03]  /*20900*/  PRMT R6, R103, 0x7632, R6 ;  /* 0x0000763267067816 */ /* 0x008fc60000000006 */
[----:B------:R3:W-:Y:S01]  /*20910*/  STG.E.U16 [R18.64], R119 ;  /* 0x0000007712007986 */ /* 0x0007e2000c101506 */
[----:B0-----:R-:W-:-:S03]  /*20920*/  PRMT R55, R99, 0x7632, R55 ;  /* 0x0000763263377816 */ /* 0x001fc60000000037 */
[----:B------:R-:W-:Y:S01]  /*20930*/  STG.E.U16 [R14.64], R115 ;  /* 0x000000730e007986 */ /* 0x000fe2000c101506 */
[----:B-1----:R-:W-:-:S03]  /*20940*/  PRMT R51, R95, 0x7632, R51 ;  /* 0x000076325f337816 */ /* 0x002fc60000000033 */
[----:B------:R0:W-:Y:S01]  /*20950*/  STG.E.U16 [R12.64], R111 ;  /* 0x0000006f0c007986 */ /* 0x0001e2000c101506 */
[----:B--2---:R-:W-:-:S03]  /*20960*/  PRMT R47, R91, 0x7632, R47 ;  /* 0x000076325b2f7816 */ /* 0x004fc6000000002f */
[----:B------:R1:W-:Y:S01]  /*20970*/  STG.E.U16 [R10.64], R107 ;  /* 0x0000006b0a007986 */ /* 0x0003e2000c101506 */
[----:B----4-:R-:W-:-:S03]  /*20980*/  PRMT R43, R87, 0x7632, R43 ;  /* 0x00007632572b7816 */ /* 0x010fc6000000002b */
[----:B------:R1:W-:Y:S01]  /*20990*/  STG.E.U16 [R68.64], R0 ;  /* 0x0000000044007986 */ /* 0x0003e2000c101506 */
[----:B------:R-:W-:-:S03]  /*209a0*/  PRMT R7, R135, 0x7632, R7 ;  /* 0x0000763287077816 */ /* 0x000fc60000000007 */
        /* <DEDUP_REMOVED lines=11> */
[----:B------:R-:W-:-:S03]  /*20a60*/  PRMT R34, R111, 0x7632, R34 ;  /* 0x000076326f227816 */ /* 0x000fc60000000022 */
[----:B------:R1:W-:Y:S01]  /*20a70*/  STG.E.U16 [R40.64], R43 ;  /* 0x0000002b28007986 */ /* 0x0003e2000c101506 */
[----:B------:R-:W-:-:S03]  /*20a80*/  PRMT R30, R107, 0x7632, R30 ;  /* 0x000076326b1e7816 */ /* 0x000fc6000000001e */
[----:B------:R1:W-:Y:S04]  /*20a90*/  STG.E.U16 [R36.64], R7 ;  /* 0x0000000724007986 */ /* 0x0003e8000c101506 */
[----:B------:R1:W-:Y:S04]  /*20aa0*/  STG.E.U16 [R32.64], R35 ;  /* 0x0000002320007986 */ /* 0x0003e8000c101506 */
[----:B------:R1:W-:Y:S04]  /*20ab0*/  STG.E.U16 [R28.64], R31 ;  /* 0x0000001f1c007986 */ /* 0x0003e8000c101506 */
[----:B------:R1:W-:Y:S04]  /*20ac0*/  STG.E.U16 [R24.64], R27 ;  /* 0x0000001b18007986 */ /* 0x0003e8000c101506 */
[----:B------:R1:W-:Y:S04]  /*20ad0*/  STG.E.U16 [R20.64], R23 ;  /* 0x0000001714007986 */ /* 0x0003e8000c101506 */
[----:B------:R1:W-:Y:S04]  /*20ae0*/  STG.E.U16 [R16.64], R19 ;  /* 0x0000001310007986 */ /* 0x0003e8000c101506 */
[----:B------:R1:W-:Y:S04]  /*20af0*/  STG.E.U16 [R230.64], R34 ;  /* 0x00000022e6007986 */ /* 0x0003e8000c101506 */
[----:B------:R1:W-:Y:S01]  /*20b00*/  STG.E.U16 [R8.64], R30 ;  /* 0x0000001e08007986 */ /* 0x0003e2000c101506 */
[----:B------:R-:W-:-:S02]  /*20b10*/  FSEL R233, R233, -INF , P4 ;  /* 0xff800000e9e97808 */ /* 0x000fc40002000000 */
[----:B------:R-:W-:Y:S02]  /*20b20*/  FSEL R234, R234, -INF , P3 ;  /* 0xff800000eaea7808 */ /* 0x000fe40001800000 */
[----:B------:R-:W-:Y:S02]  /*20b30*/  FSEL R235, R235, -INF , P2 ;  /* 0xff800000ebeb7808 */ /* 0x000fe40001000000 */
[----:B------:R-:W-:Y:S02]  /*20b40*/  FSEL R238, R238, -INF , P1 ;  /* 0xff800000eeee7808 */ /* 0x000fe40000800000 */
[----:B------:R-:W-:Y:S01]  /*20b50*/  FSEL R239, R239, -INF , P5 ;  /* 0xff800000efef7808 */ /* 0x000fe20002800000 */
[----:B0-----:R-:W-:Y:S02]  /*20b60*/  FFMA R12, R236, 0.69314718246459960938, R252 ;  /* 0x3f317218ec0c7823 */ /* 0x001fe400000000fc */
[----:B------:R-:W-:Y:S02]  /*20b70*/  FFMA R13, R237, 0.69314718246459960938, R251 ;  /* 0x3f317218ed0d7823 */ /* 0x000fe400000000fb */
[----:B------:R-:W-:-:S02]  /*20b80*/  FFMA R14, R4, 0.69314718246459960938, R250 ;  /* 0x3f317218040e7823 */ /* 0x000fc400000000fa */
[----:B------:R-:W-:Y:S01]  /*20b90*/  FFMA R15, R233, 0.69314718246459960938, R249 ;  /* 0x3f317218e90f7823 */ /* 0x000fe200000000f9 */
[----:B------:R-:W-:Y:S01]  /*20ba0*/  BAR.SYNC.DEFER_BLOCKING 0x0 ;  /* 0x0000000000007b1d */ /* 0x000fe20000010000 */
[----:B------:R-:W-:Y:S02]  /*20bb0*/  FFMA R236, R234, 0.69314718246459960938, R248 ;  /* 0x3f317218eaec7823 */ /* 0x000fe400000000f8 */
[----:B------:R-:W-:Y:S02]  /*20bc0*/  FFMA R237, R235, 0.69314718246459960938, R247 ;  /* 0x3f317218ebed7823 */ /* 0x000fe400000000f7 */
[----:B------:R-:W-:Y:S02]  /*20bd0*/  FFMA R238, R238, 0.69314718246459960938, R246 ;  /* 0x3f317218eeee7823 */ /* 0x000fe400000000f6 */
[----:B------:R-:W-:Y:S01]  /*20be0*/  FFMA R239, R239, 0.69314718246459960938, R245 ;  /* 0x3f317218efef7823 */ /* 0x000fe200000000f5 */
[----:B------:R1:W-:Y:S04]  /*20bf0*/  STS.128 [R244.X4], R12 ;  /* 0x0000000cf4007388 */ /* 0x0003e80000004c00 */
[----:B------:R1:W-:Y:S01]  /*20c00*/  STS.128 [R244.X4+0x80], R236 ;  /* 0x000080ecf4007388 */ /* 0x0003e20000004c00 */
[----:B------:R-:W-:-:S03]  /*20c10*/  LEA.HI R3, R232, R3, RZ, 0x1f ;  /* 0x00000003e8037211 */ /* 0x000fc600078ff8ff */
[----:B------:R-:W-:Y:S06]  /*20c20*/  BAR.SYNC.DEFER_BLOCKING 0x0 ;  /* 0x0000000000007b1d */ /* 0x000fec0000010000 */
[----:B------:R-:W-:Y:S05]  /*20c30*/  @P0 EXIT ;  /* 0x000000000000094d */ /* 0x000fea0003800000 */
[----:B-1----:R-:W0:Y:S01]  /*20c40*/  LDS R3, [R3] ;  /* 0x0000000003037984 */ /* 0x002e220000000800 */
[----:B------:R-:W-:Y:S01]  /*20c50*/  IMAD R0, R242, c[0x0][0x1cc], RZ ;  /* 0x00007300f2007a24 */ /* 0x000fe200078e02ff */
[C---:B------:R-:W-:Y:S01]  /*20c60*/  SHF.L.U32 R5, R240.reuse, 0x2, RZ ;  /* 0x00000002f0057819 */ /* 0x040fe200000006ff */
[----:B------:R-:W-:-:S03]  /*20c70*/  IMAD.HI R7, R240, 0x4, RZ ;  /* 0x00000004f0077827 */ /* 0x000fc600078e02ff */
[C---:B------:R-:W-:Y:S01]  /*20c80*/  SHF.L.U32 R4, R0.reuse, 0x2, RZ ;  /* 0x0000000200047819 */ /* 0x040fe200000006ff */
[----:B------:R-:W-:-:S03]  /*20c90*/  IMAD.HI R0, R0, 0x4, RZ ;  /* 0x0000000400007827 */ /* 0x000fc600078e02ff */
[----:B------:R-:W-:-:S04]  /*20ca0*/  IADD3 R4, P0, P1, R5, c[0x0][0x180], R4 ;  /* 0x0000600005047a10 */ /* 0x000fc8000791e004 */
[----:B------:R-:W-:-:S05]  /*20cb0*/  IADD3.X R5, R7, c[0x0][0x184], R0, P0, P1 ;  /* 0x0000610007057a10 */ /* 0x000fca00007e2400 */
[----:B0-----:R-:W-:Y:S01]  /*20cc0*/  STG.E [R4.64], R3 ;  /* 0x0000000304007986 */ /* 0x001fe2000c101906 */
[----:B------:R-:W-:Y:S05]  /*20cd0*/  EXIT ;  /* 0x000000000000794d */ /* 0x000fea0003800000 */
.L_x_20:
[----:B------:R-:W-:-:S00]  /*20ce0*/  BRA `(.L_x_20) ;  /* 0xfffffff000007947 */ /* 0x000fc0000383ffff */
[----:B------:R-:W-:-:S00]  /*20cf0*/  NOP ;  /* 0x0000000000007918 */ /* 0x000fc00000000000 */
        /* <DEDUP_REMOVED lines=8> */
.L_x_21:


//--------------------- .nv.global.init           --------------------------
	.section	.nv.global.init,"aw",@progbits
.nv.global.init:
	.type		_$_str,@object
	.size		_$_str,(.L_0 - _$_str)
_$_str:
        /*0000*/ 	.byte	0x5f, 0x5f, 0x43, 0x55, 0x44, 0x41, 0x5f, 0x46, 0x54, 0x5a, 0x00
.L_0:


//--------------------- .nv.shared.attn_fwd       --------------------------
	.section	.nv.shared.attn_fwd,"aw",@nobits
	.sectionflags	@""
	.align	16
